//
// Generated by NVIDIA NVVM Compiler
//
// Compiler Build ID: CL-36424714
// Cuda compilation tools, release 13.0, V13.0.88
// Based on NVVM 20.0.0
//

.version 9.0
.target sm_100
.address_size 64

	// .globl	_Z8initMeshPfffi

.visible .entry _Z8initMeshPfffi(
	.param .u64 .ptr .align 1 _Z8initMeshPfffi_param_0,
	.param .f32 _Z8initMeshPfffi_param_1,
	.param .f32 _Z8initMeshPfffi_param_2,
	.param .u32 _Z8initMeshPfffi_param_3
)
{
	.reg .pred 	%p<2>;
	.reg .b32 	%r<6>;
	.reg .b32 	%f<5>;
	.reg .b64 	%rd<5>;

	ld.param.u64 	%rd1, [_Z8initMeshPfffi_param_0];
	ld.param.f32 	%f1, [_Z8initMeshPfffi_param_1];
	ld.param.f32 	%f2, [_Z8initMeshPfffi_param_2];
	ld.param.u32 	%r2, [_Z8initMeshPfffi_param_3];
	mov.u32 	%r3, %ntid.x;
	mov.u32 	%r4, %ctaid.x;
	mov.u32 	%r5, %tid.x;
	mad.lo.s32 	%r1, %r3, %r4, %r5;
	setp.ge.s32 	%p1, %r1, %r2;
	@%p1 bra 	$L__BB0_2;
	cvta.to.global.u64 	%rd2, %rd1;
	cvt.rn.f32.s32 	%f3, %r1;
	fma.rn.f32 	%f4, %f1, %f3, %f2;
	mul.wide.s32 	%rd3, %r1, 4;
	add.s64 	%rd4, %rd2, %rd3;
	st.global.f32 	[%rd4], %f4;
$L__BB0_2:
	ret;

}
	// .globl	_Z8initFluxPfS_ii
.visible .entry _Z8initFluxPfS_ii(
	.param .u64 .ptr .align 1 _Z8initFluxPfS_ii_param_0,
	.param .u64 .ptr .align 1 _Z8initFluxPfS_ii_param_1,
	.param .u32 _Z8initFluxPfS_ii_param_2,
	.param .u32 _Z8initFluxPfS_ii_param_3
)
{
	.local .align 4 .b8 	__local_depot1[28];
	.reg .b64 	%SP;
	.reg .b64 	%SPL;
	.reg .pred 	%p<18>;
	.reg .b32 	%r<57>;
	.reg .b32 	%f<115>;
	.reg .b64 	%rd<71>;

	mov.u64 	%SPL, __local_depot1;
	ld.param.u64 	%rd16, [_Z8initFluxPfS_ii_param_0];
	ld.param.u64 	%rd15, [_Z8initFluxPfS_ii_param_1];
	ld.param.u32 	%r38, [_Z8initFluxPfS_ii_param_2];
	ld.param.u32 	%r39, [_Z8initFluxPfS_ii_param_3];
	cvta.to.global.u64 	%rd1, %rd16;
	add.u64 	%rd2, %SPL, 0;
	setp.lt.s32 	%p1, %r39, 0;
	mov.f32 	%f114, 0f00000000;
	@%p1 bra 	$L__BB1_26;
	add.s32 	%r1, %r38, 1;
	add.s32 	%r2, %r39, 1;
	and.b32  	%r3, %r2, 15;
	setp.lt.u32 	%p2, %r39, 15;
	mov.b32 	%r45, 0;
	@%p2 bra 	$L__BB1_4;
	and.b32  	%r45, %r2, -16;
	neg.s32 	%r51, %r45;
	shl.b32 	%r41, %r38, 4;
	add.s32 	%r6, %r41, 16;
	add.s64 	%rd68, %rd2, 32;
	mul.wide.s32 	%rd20, %r1, 4;
	mov.u32 	%r50, %r38;
$L__BB1_3:
	.pragma "nounroll";
	mul.wide.s32 	%rd18, %r50, 4;
	add.s64 	%rd19, %rd1, %rd18;
	ld.global.f32 	%f17, [%rd19];
	st.local.f32 	[%rd68+-32], %f17;
	add.s64 	%rd21, %rd19, %rd20;
	ld.global.f32 	%f18, [%rd21];
	st.local.f32 	[%rd68+-28], %f18;
	add.s64 	%rd22, %rd21, %rd20;
	ld.global.f32 	%f19, [%rd22];
	st.local.f32 	[%rd68+-24], %f19;
	add.s64 	%rd23, %rd22, %rd20;
	ld.global.f32 	%f20, [%rd23];
	st.local.f32 	[%rd68+-20], %f20;
	add.s64 	%rd24, %rd23, %rd20;
	ld.global.f32 	%f21, [%rd24];
	st.local.f32 	[%rd68+-16], %f21;
	add.s64 	%rd25, %rd24, %rd20;
	ld.global.f32 	%f22, [%rd25];
	st.local.f32 	[%rd68+-12], %f22;
	add.s64 	%rd26, %rd25, %rd20;
	ld.global.f32 	%f23, [%rd26];
	st.local.f32 	[%rd68+-8], %f23;
	add.s64 	%rd27, %rd26, %rd20;
	ld.global.f32 	%f24, [%rd27];
	st.local.f32 	[%rd68+-4], %f24;
	add.s64 	%rd28, %rd27, %rd20;
	ld.global.f32 	%f25, [%rd28];
	st.local.f32 	[%rd68], %f25;
	add.s64 	%rd29, %rd28, %rd20;
	ld.global.f32 	%f26, [%rd29];
	st.local.f32 	[%rd68+4], %f26;
	add.s64 	%rd30, %rd29, %rd20;
	ld.global.f32 	%f27, [%rd30];
	st.local.f32 	[%rd68+8], %f27;
	add.s64 	%rd31, %rd30, %rd20;
	ld.global.f32 	%f28, [%rd31];
	st.local.f32 	[%rd68+12], %f28;
	add.s64 	%rd32, %rd31, %rd20;
	ld.global.f32 	%f29, [%rd32];
	st.local.f32 	[%rd68+16], %f29;
	add.s64 	%rd33, %rd32, %rd20;
	ld.global.f32 	%f30, [%rd33];
	st.local.f32 	[%rd68+20], %f30;
	add.s64 	%rd34, %rd33, %rd20;
	ld.global.f32 	%f31, [%rd34];
	st.local.f32 	[%rd68+24], %f31;
	add.s64 	%rd35, %rd34, %rd20;
	ld.global.f32 	%f32, [%rd35];
	st.local.f32 	[%rd68+28], %f32;
	add.s32 	%r51, %r51, 16;
	add.s32 	%r50, %r50, %r6;
	add.s64 	%rd68, %rd68, 64;
	setp.eq.s32 	%p3, %r51, 0;
	@%p3 bra 	$L__BB1_4;
	bra.uni 	$L__BB1_3;
$L__BB1_4:
	setp.eq.s32 	%p4, %r3, 0;
	@%p4 bra 	$L__BB1_13;
	and.b32  	%r8, %r2, 7;
	setp.lt.u32 	%p5, %r3, 8;
	@%p5 bra 	$L__BB1_7;
	mad.lo.s32 	%r42, %r45, %r1, %r38;
	mul.wide.s32 	%rd36, %r42, 4;
	add.s64 	%rd37, %rd1, %rd36;
	ld.global.f32 	%f33, [%rd37];
	mul.wide.u32 	%rd38, %r45, 4;
	add.s64 	%rd39, %rd2, %rd38;
	st.local.f32 	[%rd39], %f33;
	mul.wide.s32 	%rd40, %r1, 4;
	add.s64 	%rd41, %rd37, %rd40;
	ld.global.f32 	%f34, [%rd41];
	st.local.f32 	[%rd39+4], %f34;
	add.s64 	%rd42, %rd41, %rd40;
	ld.global.f32 	%f35, [%rd42];
	st.local.f32 	[%rd39+8], %f35;
	add.s64 	%rd43, %rd42, %rd40;
	ld.global.f32 	%f36, [%rd43];
	st.local.f32 	[%rd39+12], %f36;
	add.s64 	%rd44, %rd43, %rd40;
	ld.global.f32 	%f37, [%rd44];
	st.local.f32 	[%rd39+16], %f37;
	add.s64 	%rd45, %rd44, %rd40;
	ld.global.f32 	%f38, [%rd45];
	st.local.f32 	[%rd39+20], %f38;
	add.s64 	%rd46, %rd45, %rd40;
	ld.global.f32 	%f39, [%rd46];
	st.local.f32 	[%rd39+24], %f39;
	add.s64 	%rd47, %rd46, %rd40;
	ld.global.f32 	%f40, [%rd47];
	st.local.f32 	[%rd39+28], %f40;
	add.s32 	%r45, %r45, 8;
$L__BB1_7:
	setp.eq.s32 	%p6, %r8, 0;
	@%p6 bra 	$L__BB1_13;
	and.b32  	%r11, %r2, 3;
	setp.lt.u32 	%p7, %r8, 4;
	@%p7 bra 	$L__BB1_10;
	mad.lo.s32 	%r43, %r45, %r1, %r38;
	mul.wide.s32 	%rd48, %r43, 4;
	add.s64 	%rd49, %rd1, %rd48;
	ld.global.f32 	%f41, [%rd49];
	mul.wide.u32 	%rd50, %r45, 4;
	add.s64 	%rd51, %rd2, %rd50;
	st.local.f32 	[%rd51], %f41;
	mul.wide.s32 	%rd52, %r1, 4;
	add.s64 	%rd53, %rd49, %rd52;
	ld.global.f32 	%f42, [%rd53];
	st.local.f32 	[%rd51+4], %f42;
	add.s64 	%rd54, %rd53, %rd52;
	ld.global.f32 	%f43, [%rd54];
	st.local.f32 	[%rd51+8], %f43;
	add.s64 	%rd55, %rd54, %rd52;
	ld.global.f32 	%f44, [%rd55];
	st.local.f32 	[%rd51+12], %f44;
	add.s32 	%r45, %r45, 4;
$L__BB1_10:
	setp.eq.s32 	%p8, %r11, 0;
	@%p8 bra 	$L__BB1_13;
	mul.wide.u32 	%rd56, %r45, 4;
	add.s64 	%rd67, %rd2, %rd56;
	mad.lo.s32 	%r49, %r45, %r1, %r38;
	neg.s32 	%r48, %r11;
$L__BB1_12:
	.pragma "nounroll";
	mul.wide.s32 	%rd57, %r49, 4;
	add.s64 	%rd58, %rd1, %rd57;
	ld.global.f32 	%f45, [%rd58];
	st.local.f32 	[%rd67], %f45;
	add.s64 	%rd67, %rd67, 4;
	add.s32 	%r49, %r49, %r1;
	add.s32 	%r48, %r48, 1;
	setp.ne.s32 	%p9, %r48, 0;
	@%p9 bra 	$L__BB1_12;
$L__BB1_13:
	setp.lt.u32 	%p10, %r39, 15;
	mov.f32 	%f113, 0f00000000;
	mov.b32 	%r53, 0;
	@%p10 bra 	$L__BB1_16;
	and.b32  	%r53, %r2, -16;
	neg.s32 	%r52, %r53;
	add.s64 	%rd69, %rd2, 32;
	mov.f32 	%f113, 0f00000000;
$L__BB1_15:
	.pragma "nounroll";
	ld.local.f32 	%f49, [%rd69+-32];
	add.f32 	%f50, %f113, %f49;
	ld.local.f32 	%f51, [%rd69+-28];
	add.f32 	%f52, %f50, %f51;
	ld.local.f32 	%f53, [%rd69+-24];
	add.f32 	%f54, %f52, %f53;
	ld.local.f32 	%f55, [%rd69+-20];
	add.f32 	%f56, %f54, %f55;
	ld.local.f32 	%f57, [%rd69+-16];
	add.f32 	%f58, %f56, %f57;
	ld.local.f32 	%f59, [%rd69+-12];
	add.f32 	%f60, %f58, %f59;
	ld.local.f32 	%f61, [%rd69+-8];
	add.f32 	%f62, %f60, %f61;
	ld.local.f32 	%f63, [%rd69+-4];
	add.f32 	%f64, %f62, %f63;
	ld.local.f32 	%f65, [%rd69];
	add.f32 	%f66, %f64, %f65;
	ld.local.f32 	%f67, [%rd69+4];
	add.f32 	%f68, %f66, %f67;
	ld.local.f32 	%f69, [%rd69+8];
	add.f32 	%f70, %f68, %f69;
	ld.local.f32 	%f71, [%rd69+12];
	add.f32 	%f72, %f70, %f71;
	ld.local.f32 	%f73, [%rd69+16];
	add.f32 	%f74, %f72, %f73;
	ld.local.f32 	%f75, [%rd69+20];
	add.f32 	%f76, %f74, %f75;
	ld.local.f32 	%f77, [%rd69+24];
	add.f32 	%f78, %f76, %f77;
	ld.local.f32 	%f79, [%rd69+28];
	add.f32 	%f113, %f78, %f79;
	add.s32 	%r52, %r52, 16;
	add.s64 	%rd69, %rd69, 64;
	setp.ne.s32 	%p11, %r52, 0;
	@%p11 bra 	$L__BB1_15;
$L__BB1_16:
	setp.eq.s32 	%p12, %r3, 0;
	@%p12 bra 	$L__BB1_25;
	and.b32  	%r29, %r2, 7;
	setp.lt.u32 	%p13, %r3, 8;
	@%p13 bra 	$L__BB1_19;
	mul.wide.u32 	%rd59, %r53, 4;
	add.s64 	%rd60, %rd2, %rd59;
	ld.local.f32 	%f81, [%rd60];
	add.f32 	%f82, %f113, %f81;
	ld.local.f32 	%f83, [%rd60+4];
	add.f32 	%f84, %f82, %f83;
	ld.local.f32 	%f85, [%rd60+8];
	add.f32 	%f86, %f84, %f85;
	ld.local.f32 	%f87, [%rd60+12];
	add.f32 	%f88, %f86, %f87;
	ld.local.f32 	%f89, [%rd60+16];
	add.f32 	%f90, %f88, %f89;
	ld.local.f32 	%f91, [%rd60+20];
	add.f32 	%f92, %f90, %f91;
	ld.local.f32 	%f93, [%rd60+24];
	add.f32 	%f94, %f92, %f93;
	ld.local.f32 	%f95, [%rd60+28];
	add.f32 	%f113, %f94, %f95;
	add.s32 	%r53, %r53, 8;
$L__BB1_19:
	setp.eq.s32 	%p14, %r29, 0;
	@%p14 bra 	$L__BB1_25;
	and.b32  	%r32, %r2, 3;
	setp.lt.u32 	%p15, %r29, 4;
	@%p15 bra 	$L__BB1_22;
	mul.wide.u32 	%rd61, %r53, 4;
	add.s64 	%rd62, %rd2, %rd61;
	ld.local.f32 	%f97, [%rd62];
	add.f32 	%f98, %f113, %f97;
	ld.local.f32 	%f99, [%rd62+4];
	add.f32 	%f100, %f98, %f99;
	ld.local.f32 	%f101, [%rd62+8];
	add.f32 	%f102, %f100, %f101;
	ld.local.f32 	%f103, [%rd62+12];
	add.f32 	%f113, %f102, %f103;
	add.s32 	%r53, %r53, 4;
$L__BB1_22:
	setp.eq.s32 	%p16, %r32, 0;
	@%p16 bra 	$L__BB1_25;
	mul.wide.u32 	%rd63, %r53, 4;
	add.s64 	%rd70, %rd2, %rd63;
	neg.s32 	%r56, %r32;
$L__BB1_24:
	.pragma "nounroll";
	ld.local.f32 	%f104, [%rd70];
	add.f32 	%f113, %f113, %f104;
	add.s64 	%rd70, %rd70, 4;
	add.s32 	%r56, %r56, 1;
	setp.ne.s32 	%p17, %r56, 0;
	@%p17 bra 	$L__BB1_24;
$L__BB1_25:
	mul.f32 	%f114, %f113, 0f40C90FD0;
$L__BB1_26:
	cvta.to.global.u64 	%rd64, %rd15;
	mul.wide.s32 	%rd65, %r38, 4;
	add.s64 	%rd66, %rd64, %rd65;
	st.global.f32 	[%rd66+4], %f114;
	st.global.f32 	[%rd64], %f114;
	ret;

}
	// .globl	_Z8calcFluxPfS_ffii
.visible .entry _Z8calcFluxPfS_ffii(
	.param .u64 .ptr .align 1 _Z8calcFluxPfS_ffii_param_0,
	.param .u64 .ptr .align 1 _Z8calcFluxPfS_ffii_param_1,
	.param .f32 _Z8calcFluxPfS_ffii_param_2,
	.param .f32 _Z8calcFluxPfS_ffii_param_3,
	.param .u32 _Z8calcFluxPfS_ffii_param_4,
	.param .u32 _Z8calcFluxPfS_ffii_param_5
)
{
	.local .align 4 .b8 	__local_depot2[28];
	.reg .b64 	%SP;
	.reg .b64 	%SPL;
	.reg .pred 	%p<21>;
	.reg .b32 	%r<65>;
	.reg .b32 	%f<116>;
	.reg .b64 	%rd<73>;

	mov.u64 	%SPL, __local_depot2;
	ld.param.u64 	%rd16, [_Z8calcFluxPfS_ffii_param_0];
	ld.param.u64 	%rd17, [_Z8calcFluxPfS_ffii_param_1];
	ld.param.u32 	%r40, [_Z8calcFluxPfS_ffii_param_4];
	ld.param.u32 	%r41, [_Z8calcFluxPfS_ffii_param_5];
	cvta.to.global.u64 	%rd1, %rd16;
	cvta.to.global.u64 	%rd2, %rd17;
	add.u64 	%rd3, %SPL, 0;
	mov.u32 	%r42, %ntid.x;
	mov.u32 	%r43, %ctaid.x;
	mov.u32 	%r44, %tid.x;
	mad.lo.s32 	%r1, %r42, %r43, %r44;
	add.s32 	%r45, %r40, 2;
	setp.ge.s32 	%p1, %r1, %r45;
	@%p1 bra 	$L__BB2_31;
	setp.ne.s32 	%p2, %r1, 0;
	@%p2 bra 	$L__BB2_3;
	mul.wide.s32 	%rd67, %r40, 4;
	add.s64 	%rd68, %rd2, %rd67;
	ld.global.f32 	%f105, [%rd68+4];
	st.global.f32 	[%rd2], %f105;
	bra.uni 	$L__BB2_31;
$L__BB2_3:
	setp.lt.s32 	%p3, %r1, 1;
	@%p3 bra 	$L__BB2_31;
	setp.lt.s32 	%p4, %r41, 0;
	mov.f32 	%f115, 0f00000000;
	@%p4 bra 	$L__BB2_30;
	add.s32 	%r2, %r40, 1;
	add.s32 	%r3, %r1, -1;
	add.s32 	%r4, %r41, 1;
	and.b32  	%r5, %r4, 15;
	setp.lt.u32 	%p5, %r41, 15;
	mov.b32 	%r53, 0;
	@%p5 bra 	$L__BB2_8;
	and.b32  	%r53, %r4, -16;
	neg.s32 	%r59, %r53;
	shl.b32 	%r47, %r40, 4;
	add.s32 	%r8, %r47, 16;
	add.s64 	%rd70, %rd3, 32;
	mul.wide.s32 	%rd21, %r2, 4;
	mov.u32 	%r58, %r1;
$L__BB2_7:
	.pragma "nounroll";
	add.s32 	%r48, %r58, -1;
	mul.wide.s32 	%rd19, %r48, 4;
	add.s64 	%rd20, %rd1, %rd19;
	ld.global.f32 	%f17, [%rd20];
	st.local.f32 	[%rd70+-32], %f17;
	add.s64 	%rd22, %rd20, %rd21;
	ld.global.f32 	%f18, [%rd22];
	st.local.f32 	[%rd70+-28], %f18;
	add.s64 	%rd23, %rd22, %rd21;
	ld.global.f32 	%f19, [%rd23];
	st.local.f32 	[%rd70+-24], %f19;
	add.s64 	%rd24, %rd23, %rd21;
	ld.global.f32 	%f20, [%rd24];
	st.local.f32 	[%rd70+-20], %f20;
	add.s64 	%rd25, %rd24, %rd21;
	ld.global.f32 	%f21, [%rd25];
	st.local.f32 	[%rd70+-16], %f21;
	add.s64 	%rd26, %rd25, %rd21;
	ld.global.f32 	%f22, [%rd26];
	st.local.f32 	[%rd70+-12], %f22;
	add.s64 	%rd27, %rd26, %rd21;
	ld.global.f32 	%f23, [%rd27];
	st.local.f32 	[%rd70+-8], %f23;
	add.s64 	%rd28, %rd27, %rd21;
	ld.global.f32 	%f24, [%rd28];
	st.local.f32 	[%rd70+-4], %f24;
	add.s64 	%rd29, %rd28, %rd21;
	ld.global.f32 	%f25, [%rd29];
	st.local.f32 	[%rd70], %f25;
	add.s64 	%rd30, %rd29, %rd21;
	ld.global.f32 	%f26, [%rd30];
	st.local.f32 	[%rd70+4], %f26;
	add.s64 	%rd31, %rd30, %rd21;
	ld.global.f32 	%f27, [%rd31];
	st.local.f32 	[%rd70+8], %f27;
	add.s64 	%rd32, %rd31, %rd21;
	ld.global.f32 	%f28, [%rd32];
	st.local.f32 	[%rd70+12], %f28;
	add.s64 	%rd33, %rd32, %rd21;
	ld.global.f32 	%f29, [%rd33];
	st.local.f32 	[%rd70+16], %f29;
	add.s64 	%rd34, %rd33, %rd21;
	ld.global.f32 	%f30, [%rd34];
	st.local.f32 	[%rd70+20], %f30;
	add.s64 	%rd35, %rd34, %rd21;
	ld.global.f32 	%f31, [%rd35];
	st.local.f32 	[%rd70+24], %f31;
	add.s64 	%rd36, %rd35, %rd21;
	ld.global.f32 	%f32, [%rd36];
	st.local.f32 	[%rd70+28], %f32;
	add.s32 	%r59, %r59, 16;
	add.s32 	%r58, %r58, %r8;
	add.s64 	%rd70, %rd70, 64;
	setp.eq.s32 	%p6, %r59, 0;
	@%p6 bra 	$L__BB2_8;
	bra.uni 	$L__BB2_7;
$L__BB2_8:
	setp.eq.s32 	%p7, %r5, 0;
	@%p7 bra 	$L__BB2_17;
	and.b32  	%r10, %r4, 7;
	setp.lt.u32 	%p8, %r5, 8;
	@%p8 bra 	$L__BB2_11;
	mad.lo.s32 	%r49, %r53, %r2, %r3;
	mul.wide.s32 	%rd37, %r49, 4;
	add.s64 	%rd38, %rd1, %rd37;
	ld.global.f32 	%f33, [%rd38];
	mul.wide.u32 	%rd39, %r53, 4;
	add.s64 	%rd40, %rd3, %rd39;
	st.local.f32 	[%rd40], %f33;
	mul.wide.s32 	%rd41, %r2, 4;
	add.s64 	%rd42, %rd38, %rd41;
	ld.global.f32 	%f34, [%rd42];
	st.local.f32 	[%rd40+4], %f34;
	add.s64 	%rd43, %rd42, %rd41;
	ld.global.f32 	%f35, [%rd43];
	st.local.f32 	[%rd40+8], %f35;
	add.s64 	%rd44, %rd43, %rd41;
	ld.global.f32 	%f36, [%rd44];
	st.local.f32 	[%rd40+12], %f36;
	add.s64 	%rd45, %rd44, %rd41;
	ld.global.f32 	%f37, [%rd45];
	st.local.f32 	[%rd40+16], %f37;
	add.s64 	%rd46, %rd45, %rd41;
	ld.global.f32 	%f38, [%rd46];
	st.local.f32 	[%rd40+20], %f38;
	add.s64 	%rd47, %rd46, %rd41;
	ld.global.f32 	%f39, [%rd47];
	st.local.f32 	[%rd40+24], %f39;
	add.s64 	%rd48, %rd47, %rd41;
	ld.global.f32 	%f40, [%rd48];
	st.local.f32 	[%rd40+28], %f40;
	add.s32 	%r53, %r53, 8;
$L__BB2_11:
	setp.eq.s32 	%p9, %r10, 0;
	@%p9 bra 	$L__BB2_17;
	and.b32  	%r13, %r4, 3;
	setp.lt.u32 	%p10, %r10, 4;
	@%p10 bra 	$L__BB2_14;
	mad.lo.s32 	%r50, %r53, %r2, %r3;
	mul.wide.s32 	%rd49, %r50, 4;
	add.s64 	%rd50, %rd1, %rd49;
	ld.global.f32 	%f41, [%rd50];
	mul.wide.u32 	%rd51, %r53, 4;
	add.s64 	%rd52, %rd3, %rd51;
	st.local.f32 	[%rd52], %f41;
	mul.wide.s32 	%rd53, %r2, 4;
	add.s64 	%rd54, %rd50, %rd53;
	ld.global.f32 	%f42, [%rd54];
	st.local.f32 	[%rd52+4], %f42;
	add.s64 	%rd55, %rd54, %rd53;
	ld.global.f32 	%f43, [%rd55];
	st.local.f32 	[%rd52+8], %f43;
	add.s64 	%rd56, %rd55, %rd53;
	ld.global.f32 	%f44, [%rd56];
	st.local.f32 	[%rd52+12], %f44;
	add.s32 	%r53, %r53, 4;
$L__BB2_14:
	setp.eq.s32 	%p11, %r13, 0;
	@%p11 bra 	$L__BB2_17;
	mul.wide.u32 	%rd57, %r53, 4;
	add.s64 	%rd69, %rd3, %rd57;
	mad.lo.s32 	%r57, %r53, %r2, %r1;
	neg.s32 	%r56, %r13;
$L__BB2_16:
	.pragma "nounroll";
	add.s32 	%r51, %r57, -1;
	mul.wide.s32 	%rd58, %r51, 4;
	add.s64 	%rd59, %rd1, %rd58;
	ld.global.f32 	%f45, [%rd59];
	st.local.f32 	[%rd69], %f45;
	add.s64 	%rd69, %rd69, 4;
	add.s32 	%r57, %r57, %r2;
	add.s32 	%r56, %r56, 1;
	setp.ne.s32 	%p12, %r56, 0;
	@%p12 bra 	$L__BB2_16;
$L__BB2_17:
	setp.lt.u32 	%p13, %r41, 15;
	mov.b32 	%r61, 0;
	mov.f32 	%f114, 0f00000000;
	@%p13 bra 	$L__BB2_20;
	and.b32  	%r61, %r4, -16;
	neg.s32 	%r60, %r61;
	add.s64 	%rd71, %rd3, 32;
	mov.f32 	%f114, 0f00000000;
$L__BB2_19:
	.pragma "nounroll";
	ld.local.f32 	%f49, [%rd71+-32];
	add.f32 	%f50, %f114, %f49;
	ld.local.f32 	%f51, [%rd71+-28];
	add.f32 	%f52, %f50, %f51;
	ld.local.f32 	%f53, [%rd71+-24];
	add.f32 	%f54, %f52, %f53;
	ld.local.f32 	%f55, [%rd71+-20];
	add.f32 	%f56, %f54, %f55;
	ld.local.f32 	%f57, [%rd71+-16];
	add.f32 	%f58, %f56, %f57;
	ld.local.f32 	%f59, [%rd71+-12];
	add.f32 	%f60, %f58, %f59;
	ld.local.f32 	%f61, [%rd71+-8];
	add.f32 	%f62, %f60, %f61;
	ld.local.f32 	%f63, [%rd71+-4];
	add.f32 	%f64, %f62, %f63;
	ld.local.f32 	%f65, [%rd71];
	add.f32 	%f66, %f64, %f65;
	ld.local.f32 	%f67, [%rd71+4];
	add.f32 	%f68, %f66, %f67;
	ld.local.f32 	%f69, [%rd71+8];
	add.f32 	%f70, %f68, %f69;
	ld.local.f32 	%f71, [%rd71+12];
	add.f32 	%f72, %f70, %f71;
	ld.local.f32 	%f73, [%rd71+16];
	add.f32 	%f74, %f72, %f73;
	ld.local.f32 	%f75, [%rd71+20];
	add.f32 	%f76, %f74, %f75;
	ld.local.f32 	%f77, [%rd71+24];
	add.f32 	%f78, %f76, %f77;
	ld.local.f32 	%f79, [%rd71+28];
	add.f32 	%f114, %f78, %f79;
	add.s32 	%r60, %r60, 16;
	add.s64 	%rd71, %rd71, 64;
	setp.ne.s32 	%p14, %r60, 0;
	@%p14 bra 	$L__BB2_19;
$L__BB2_20:
	setp.eq.s32 	%p15, %r5, 0;
	@%p15 bra 	$L__BB2_29;
	and.b32  	%r31, %r4, 7;
	setp.lt.u32 	%p16, %r5, 8;
	@%p16 bra 	$L__BB2_23;
	mul.wide.u32 	%rd60, %r61, 4;
	add.s64 	%rd61, %rd3, %rd60;
	ld.local.f32 	%f81, [%rd61];
	add.f32 	%f82, %f114, %f81;
	ld.local.f32 	%f83, [%rd61+4];
	add.f32 	%f84, %f82, %f83;
	ld.local.f32 	%f85, [%rd61+8];
	add.f32 	%f86, %f84, %f85;
	ld.local.f32 	%f87, [%rd61+12];
	add.f32 	%f88, %f86, %f87;
	ld.local.f32 	%f89, [%rd61+16];
	add.f32 	%f90, %f88, %f89;
	ld.local.f32 	%f91, [%rd61+20];
	add.f32 	%f92, %f90, %f91;
	ld.local.f32 	%f93, [%rd61+24];
	add.f32 	%f94, %f92, %f93;
	ld.local.f32 	%f95, [%rd61+28];
	add.f32 	%f114, %f94, %f95;
	add.s32 	%r61, %r61, 8;
$L__BB2_23:
	setp.eq.s32 	%p17, %r31, 0;
	@%p17 bra 	$L__BB2_29;
	and.b32  	%r34, %r4, 3;
	setp.lt.u32 	%p18, %r31, 4;
	@%p18 bra 	$L__BB2_26;
	mul.wide.u32 	%rd62, %r61, 4;
	add.s64 	%rd63, %rd3, %rd62;
	ld.local.f32 	%f97, [%rd63];
	add.f32 	%f98, %f114, %f97;
	ld.local.f32 	%f99, [%rd63+4];
	add.f32 	%f100, %f98, %f99;
	ld.local.f32 	%f101, [%rd63+8];
	add.f32 	%f102, %f100, %f101;
	ld.local.f32 	%f103, [%rd63+12];
	add.f32 	%f114, %f102, %f103;
	add.s32 	%r61, %r61, 4;
$L__BB2_26:
	setp.eq.s32 	%p19, %r34, 0;
	@%p19 bra 	$L__BB2_29;
	mul.wide.u32 	%rd64, %r61, 4;
	add.s64 	%rd72, %rd3, %rd64;
	neg.s32 	%r64, %r34;
$L__BB2_28:
	.pragma "nounroll";
	ld.local.f32 	%f104, [%rd72];
	add.f32 	%f114, %f114, %f104;
	add.s64 	%rd72, %rd72, 4;
	add.s32 	%r64, %r64, 1;
	setp.ne.s32 	%p20, %r64, 0;
	@%p20 bra 	$L__BB2_28;
$L__BB2_29:
	mul.f32 	%f115, %f114, 0f40C90FD0;
$L__BB2_30:
	mul.wide.u32 	%rd65, %r1, 4;
	add.s64 	%rd66, %rd2, %rd65;
	st.global.f32 	[%rd66], %f115;
$L__BB2_31:
	ret;

}
	// .globl	_Z13initUPeriodicPfii
.visible .entry _Z13initUPeriodicPfii(
	.param .u64 .ptr .align 1 _Z13initUPeriodicPfii_param_0,
	.param .u32 _Z13initUPeriodicPfii_param_1,
	.param .u32 _Z13initUPeriodicPfii_param_2
)
{
	.reg .pred 	%p<9>;
	.reg .b32 	%r<34>;
	.reg .b64 	%rd<25>;

	ld.param.u64 	%rd2, [_Z13initUPeriodicPfii_param_0];
	ld.param.u32 	%r16, [_Z13initUPeriodicPfii_param_1];
	ld.param.u32 	%r17, [_Z13initUPeriodicPfii_param_2];
	cvta.to.global.u64 	%rd1, %rd2;
	setp.lt.s32 	%p1, %r17, 0;
	@%p1 bra 	$L__BB3_12;
	add.s32 	%r1, %r16, 1;
	add.s32 	%r2, %r17, 1;
	and.b32  	%r3, %r2, 7;
	setp.lt.u32 	%p2, %r17, 7;
	mov.b32 	%r32, 0;
	@%p2 bra 	$L__BB3_4;
	and.b32  	%r32, %r2, -8;
	neg.s32 	%r30, %r32;
	shl.b32 	%r19, %r16, 3;
	add.s32 	%r6, %r19, 8;
	mul.wide.s32 	%rd5, %r1, 4;
	mov.u32 	%r29, %r16;
$L__BB3_3:
	.pragma "nounroll";
	mul.wide.s32 	%rd3, %r29, 4;
	add.s64 	%rd4, %rd1, %rd3;
	mov.b32 	%r20, 0;
	st.global.u32 	[%rd4], %r20;
	add.s64 	%rd6, %rd4, %rd5;
	st.global.u32 	[%rd6], %r20;
	add.s64 	%rd7, %rd6, %rd5;
	st.global.u32 	[%rd7], %r20;
	add.s64 	%rd8, %rd7, %rd5;
	st.global.u32 	[%rd8], %r20;
	add.s64 	%rd9, %rd8, %rd5;
	st.global.u32 	[%rd9], %r20;
	add.s64 	%rd10, %rd9, %rd5;
	st.global.u32 	[%rd10], %r20;
	add.s64 	%rd11, %rd10, %rd5;
	st.global.u32 	[%rd11], %r20;
	add.s64 	%rd12, %rd11, %rd5;
	st.global.u32 	[%rd12], %r20;
	add.s32 	%r30, %r30, 8;
	add.s32 	%r29, %r29, %r6;
	setp.ne.s32 	%p3, %r30, 0;
	@%p3 bra 	$L__BB3_3;
$L__BB3_4:
	setp.eq.s32 	%p4, %r3, 0;
	@%p4 bra 	$L__BB3_12;
	setp.lt.u32 	%p5, %r3, 4;
	@%p5 bra 	$L__BB3_7;
	mad.lo.s32 	%r21, %r32, %r1, %r16;
	mul.wide.s32 	%rd13, %r21, 4;
	add.s64 	%rd14, %rd1, %rd13;
	mov.b32 	%r22, 0;
	st.global.u32 	[%rd14], %r22;
	mul.wide.s32 	%rd15, %r1, 4;
	add.s64 	%rd16, %rd14, %rd15;
	st.global.u32 	[%rd16], %r22;
	add.s64 	%rd17, %rd16, %rd15;
	st.global.u32 	[%rd17], %r22;
	add.s64 	%rd18, %rd17, %rd15;
	st.global.u32 	[%rd18], %r22;
	add.s32 	%r32, %r32, 4;
$L__BB3_7:
	and.b32  	%r23, %r2, 3;
	setp.eq.s32 	%p6, %r23, 0;
	@%p6 bra 	$L__BB3_12;
	setp.eq.s32 	%p7, %r23, 1;
	@%p7 bra 	$L__BB3_10;
	mad.lo.s32 	%r24, %r32, %r1, %r16;
	mul.wide.s32 	%rd19, %r24, 4;
	add.s64 	%rd20, %rd1, %rd19;
	mov.b32 	%r25, 0;
	st.global.u32 	[%rd20], %r25;
	mul.wide.s32 	%rd21, %r1, 4;
	add.s64 	%rd22, %rd20, %rd21;
	st.global.u32 	[%rd22], %r25;
	add.s32 	%r32, %r32, 2;
$L__BB3_10:
	and.b32  	%r26, %r17, 1;
	setp.eq.b32 	%p8, %r26, 1;
	@%p8 bra 	$L__BB3_12;
	mad.lo.s32 	%r27, %r32, %r1, %r16;
	mul.wide.s32 	%rd23, %r27, 4;
	add.s64 	%rd24, %rd1, %rd23;
	mov.b32 	%r28, 0;
	st.global.u32 	[%rd24], %r28;
$L__BB3_12:
	ret;

}
	// .globl	_Z5initUPfS_S_S_fii
.visible .entry _Z5initUPfS_S_S_fii(
	.param .u64 .ptr .align 1 _Z5initUPfS_S_S_fii_param_0,
	.param .u64 .ptr .align 1 _Z5initUPfS_S_S_fii_param_1,
	.param .u64 .ptr .align 1 _Z5initUPfS_S_S_fii_param_2,
	.param .u64 .ptr .align 1 _Z5initUPfS_S_S_fii_param_3,
	.param .f32 _Z5initUPfS_S_S_fii_param_4,
	.param .u32 _Z5initUPfS_S_S_fii_param_5,
	.param .u32 _Z5initUPfS_S_S_fii_param_6
)
{
	.reg .pred 	%p<240>;
	.reg .b32 	%r<210>;
	.reg .b32 	%f<1043>;
	.reg .b64 	%rd<22>;
	.reg .b64 	%fd<78>;

	ld.param.u64 	%rd9, [_Z5initUPfS_S_S_fii_param_1];
	ld.param.f32 	%f148, [_Z5initUPfS_S_S_fii_param_4];
	ld.param.u32 	%r8, [_Z5initUPfS_S_S_fii_param_5];
	ld.param.u32 	%r9, [_Z5initUPfS_S_S_fii_param_6];
	mov.u32 	%r10, %ntid.x;
	mov.u32 	%r11, %ctaid.x;
	mov.u32 	%r12, %tid.x;
	mad.lo.s32 	%r1, %r10, %r11, %r12;
	setp.ge.s32 	%p1, %r1, %r8;
	setp.lt.s32 	%p2, %r9, 0;
	or.pred  	%p3, %p1, %p2;
	@%p3 bra 	$L__BB4_174;
	cvta.to.global.u64 	%rd12, %rd9;
	mul.wide.s32 	%rd13, %r1, 4;
	add.s64 	%rd1, %rd12, %rd13;
	cvt.f64.f32 	%fd1, %f148;
	add.s32 	%r2, %r8, 1;
	neg.s32 	%r3, %r9;
	mov.b32 	%r208, 0;
$L__BB4_2:
	ld.param.u64 	%rd19, [_Z5initUPfS_S_S_fii_param_3];
	ld.param.u64 	%rd18, [_Z5initUPfS_S_S_fii_param_2];
	cvta.to.global.u64 	%rd21, %rd18;
	cvta.to.global.u64 	%rd20, %rd19;
	ld.global.f32 	%f150, [%rd1];
	cvt.f64.f32 	%fd2, %f150;
	mov.f32 	%f1016, 0f00000000;
	mov.u32 	%r209, %r3;
$L__BB4_3:
	ld.global.f32 	%f2, [%rd20];
	cvt.f64.f32 	%fd3, %f2;
	add.f64 	%fd20, %fd3, 0d3FF0000000000000;
	mul.f64 	%fd21, %fd20, %fd1;
	fma.rn.f64 	%fd22, %fd21, 0d3FE0000000000000, %fd2;
	cvt.rn.f32.f64 	%f152, %fd22;
	ld.global.f32 	%f153, [%rd21];
	abs.f32 	%f154, %f152;
	setp.lt.f32 	%p4, %f154, 0f3E800000;
	selp.f32 	%f155, 0f3F800000, 0f00000000, %p4;
	mul.f32 	%f3, %f153, %f155;
	mov.f32 	%f1042, 0f3F800000;
	setp.gt.s32 	%p5, %r208, 4;
	@%p5 bra 	$L__BB4_13;
	setp.gt.s32 	%p13, %r208, 1;
	@%p13 bra 	$L__BB4_7;
	setp.eq.s32 	%p17, %r208, 0;
	@%p17 bra 	$L__BB4_172;
	setp.eq.s32 	%p18, %r208, 1;
	mov.f32 	%f1042, %f2;
	@%p18 bra 	$L__BB4_172;
	bra.uni 	$L__BB4_23;
$L__BB4_7:
	setp.eq.s32 	%p14, %r208, 2;
	@%p14 bra 	$L__BB4_24;
	setp.eq.s32 	%p15, %r208, 3;
	@%p15 bra 	$L__BB4_30;
	setp.eq.s32 	%p16, %r208, 4;
	@%p16 bra 	$L__BB4_10;
	bra.uni 	$L__BB4_23;
$L__BB4_10:
	abs.f32 	%f17, %f2;
	setp.lt.f32 	%p202, %f17, 0f00800000;
	mul.f32 	%f824, %f17, 0f4B800000;
	selp.f32 	%f825, %f824, %f17, %p202;
	selp.f32 	%f826, 0fC1C00000, 0f00000000, %p202;
	mov.b32 	%r167, %f825;
	add.s32 	%r168, %r167, -1060439283;
	and.b32  	%r169, %r168, -8388608;
	sub.s32 	%r170, %r167, %r169;
	mov.b32 	%f827, %r170;
	cvt.rn.f32.s32 	%f828, %r169;
	fma.rn.f32 	%f829, %f828, 0f34000000, %f826;
	add.f32 	%f830, %f827, 0fBF800000;
	add.f32 	%f831, %f827, 0f3F800000;
	rcp.approx.ftz.f32 	%f832, %f831;
	add.f32 	%f833, %f830, %f830;
	mul.f32 	%f834, %f833, %f832;
	mul.f32 	%f835, %f834, %f834;
	sub.f32 	%f836, %f830, %f834;
	add.f32 	%f837, %f836, %f836;
	neg.f32 	%f838, %f834;
	fma.rn.f32 	%f839, %f838, %f830, %f837;
	mul.rn.f32 	%f840, %f832, %f839;
	fma.rn.f32 	%f841, %f835, 0f3A2C32E4, 0f3B52E7DB;
	fma.rn.f32 	%f842, %f841, %f835, 0f3C93BB73;
	fma.rn.f32 	%f843, %f842, %f835, 0f3DF6384F;
	mul.rn.f32 	%f844, %f843, %f835;
	fma.rn.f32 	%f845, %f834, 0f3FB8AA3B, %f829;
	sub.f32 	%f846, %f829, %f845;
	fma.rn.f32 	%f847, %f834, 0f3FB8AA3B, %f846;
	fma.rn.f32 	%f848, %f840, 0f3FB8AA3B, %f847;
	fma.rn.f32 	%f849, %f834, 0f32A55E34, %f848;
	mul.f32 	%f850, %f844, 0f40400000;
	fma.rn.f32 	%f851, %f850, %f840, %f849;
	fma.rn.f32 	%f852, %f844, %f834, %f851;
	add.rn.f32 	%f18, %f845, %f852;
	neg.f32 	%f853, %f845;
	add.rn.f32 	%f854, %f18, %f853;
	neg.f32 	%f855, %f854;
	add.rn.f32 	%f19, %f852, %f855;
	setp.eq.f32 	%p203, %f2, 0f3F800000;
	mov.f32 	%f1019, 0f3F800000;
	@%p203 bra 	$L__BB4_40;
	setp.num.f32 	%p204, %f17, %f17;
	@%p204 bra 	$L__BB4_38;
	mov.f32 	%f877, 0f40800000;
	add.rn.f32 	%f1019, %f2, %f877;
	bra.uni 	$L__BB4_40;
$L__BB4_13:
	setp.gt.s32 	%p6, %r208, 7;
	@%p6 bra 	$L__BB4_20;
	setp.eq.s32 	%p10, %r208, 5;
	@%p10 bra 	$L__BB4_46;
	setp.eq.s32 	%p11, %r208, 6;
	@%p11 bra 	$L__BB4_61;
	setp.eq.s32 	%p12, %r208, 7;
	@%p12 bra 	$L__BB4_17;
	bra.uni 	$L__BB4_23;
$L__BB4_17:
	abs.f32 	%f59, %f2;
	setp.lt.f32 	%p130, %f59, 0f00800000;
	mul.f32 	%f549, %f59, 0f4B800000;
	selp.f32 	%f550, %f549, %f59, %p130;
	selp.f32 	%f551, 0fC1C00000, 0f00000000, %p130;
	mov.b32 	%r109, %f550;
	add.s32 	%r110, %r109, -1060439283;
	and.b32  	%r111, %r110, -8388608;
	sub.s32 	%r112, %r109, %r111;
	mov.b32 	%f552, %r112;
	cvt.rn.f32.s32 	%f553, %r111;
	fma.rn.f32 	%f554, %f553, 0f34000000, %f551;
	add.f32 	%f555, %f552, 0fBF800000;
	add.f32 	%f556, %f552, 0f3F800000;
	rcp.approx.ftz.f32 	%f557, %f556;
	add.f32 	%f558, %f555, %f555;
	mul.f32 	%f559, %f558, %f557;
	mul.f32 	%f560, %f559, %f559;
	sub.f32 	%f561, %f555, %f559;
	add.f32 	%f562, %f561, %f561;
	neg.f32 	%f563, %f559;
	fma.rn.f32 	%f564, %f563, %f555, %f562;
	mul.rn.f32 	%f565, %f557, %f564;
	fma.rn.f32 	%f566, %f560, 0f3A2C32E4, 0f3B52E7DB;
	fma.rn.f32 	%f567, %f566, %f560, 0f3C93BB73;
	fma.rn.f32 	%f568, %f567, %f560, 0f3DF6384F;
	mul.rn.f32 	%f569, %f568, %f560;
	fma.rn.f32 	%f570, %f559, 0f3FB8AA3B, %f554;
	sub.f32 	%f571, %f554, %f570;
	fma.rn.f32 	%f572, %f559, 0f3FB8AA3B, %f571;
	fma.rn.f32 	%f573, %f565, 0f3FB8AA3B, %f572;
	fma.rn.f32 	%f574, %f559, 0f32A55E34, %f573;
	mul.f32 	%f575, %f569, 0f40400000;
	fma.rn.f32 	%f576, %f575, %f565, %f574;
	fma.rn.f32 	%f577, %f569, %f559, %f576;
	add.rn.f32 	%f60, %f570, %f577;
	neg.f32 	%f578, %f570;
	add.rn.f32 	%f579, %f60, %f578;
	neg.f32 	%f580, %f579;
	add.rn.f32 	%f61, %f577, %f580;
	mov.f32 	%f581, 0f40E00000;
	mul.rn.f32 	%f582, %f60, %f581;
	neg.f32 	%f583, %f582;
	fma.rn.f32 	%f584, %f60, 0f40E00000, %f583;
	fma.rn.f32 	%f585, %f61, 0f40E00000, %f584;
	cvt.rni.f32.f32 	%f586, %f582;
	sub.f32 	%f587, %f582, %f586;
	add.f32 	%f588, %f587, %f585;
	fma.rn.f32 	%f589, %f588, 0f391FCB8E, 0f3AAF85ED;
	fma.rn.f32 	%f590, %f589, %f588, 0f3C1D9856;
	fma.rn.f32 	%f591, %f590, %f588, 0f3D6357BB;
	fma.rn.f32 	%f592, %f591, %f588, 0f3E75FDEC;
	fma.rn.f32 	%f593, %f592, %f588, 0f3F317218;
	fma.rn.f32 	%f594, %f593, %f588, 0f3F800000;
	cvt.rzi.s32.f32 	%r113, %f586;
	setp.gt.f32 	%p131, %f586, 0f00000000;
	selp.b32 	%r114, 0, -2097152000, %p131;
	add.s32 	%r115, %r114, 2130706432;
	mov.b32 	%f595, %r115;
	mul.f32 	%f596, %f594, %f595;
	shl.b32 	%r116, %r113, 23;
	sub.s32 	%r117, %r116, %r114;
	mov.b32 	%f597, %r117;
	mul.f32 	%f598, %f596, %f597;
	abs.f32 	%f599, %f582;
	setp.gt.f32 	%p132, %f599, 0f43180000;
	setp.lt.f32 	%p133, %f582, 0f00000000;
	selp.f32 	%f600, 0f00000000, 0f7F800000, %p133;
	selp.f32 	%f62, %f600, %f598, %p132;
	setp.eq.f32 	%p134, %f2, 0f3F800000;
	mov.f32 	%f1026, 0f3F800000;
	@%p134 bra 	$L__BB4_81;
	setp.num.f32 	%p135, %f59, %f59;
	@%p135 bra 	$L__BB4_77;
	mov.f32 	%f601, 0f40E00000;
	add.rn.f32 	%f1026, %f2, %f601;
	bra.uni 	$L__BB4_81;
$L__BB4_20:
	setp.eq.s32 	%p7, %r208, 8;
	@%p7 bra 	$L__BB4_96;
	setp.eq.s32 	%p8, %r208, 9;
	@%p8 bra 	$L__BB4_117;
	setp.eq.s32 	%p9, %r208, 10;
	@%p9 bra 	$L__BB4_146;
$L__BB4_23:
	mov.f32 	%f1042, 0fBF800000;
	bra.uni 	$L__BB4_172;
$L__BB4_24:
	abs.f32 	%f4, %f2;
	setp.eq.f32 	%p229, %f2, 0f3F800000;
	mov.f32 	%f1017, 0f3F800000;
	@%p229 bra 	$L__BB4_29;
	setp.num.f32 	%p230, %f4, %f4;
	@%p230 bra 	$L__BB4_27;
	mov.f32 	%f1013, 0f40000000;
	add.rn.f32 	%f1017, %f2, %f1013;
	bra.uni 	$L__BB4_29;
$L__BB4_27:
	setp.lt.f32 	%p231, %f4, 0f00800000;
	mul.f32 	%f958, %f4, 0f4B800000;
	selp.f32 	%f959, %f958, %f4, %p231;
	mov.b32 	%r194, %f959;
	add.s32 	%r195, %r194, -1060439283;
	and.b32  	%r196, %r195, -8388608;
	sub.s32 	%r197, %r194, %r196;
	mov.b32 	%f960, %r197;
	cvt.rn.f32.s32 	%f961, %r196;
	selp.f32 	%f962, 0fC1C00000, 0f00000000, %p231;
	fma.rn.f32 	%f963, %f961, 0f34000000, %f962;
	add.f32 	%f964, %f960, 0fBF800000;
	add.f32 	%f965, %f960, 0f3F800000;
	rcp.approx.ftz.f32 	%f966, %f965;
	add.f32 	%f967, %f964, %f964;
	mul.f32 	%f968, %f967, %f966;
	mul.f32 	%f969, %f968, %f968;
	neg.f32 	%f970, %f968;
	sub.f32 	%f971, %f964, %f968;
	add.f32 	%f972, %f971, %f971;
	fma.rn.f32 	%f973, %f970, %f964, %f972;
	mul.rn.f32 	%f974, %f966, %f973;
	fma.rn.f32 	%f975, %f969, 0f3A2C32E4, 0f3B52E7DB;
	fma.rn.f32 	%f976, %f975, %f969, 0f3C93BB73;
	fma.rn.f32 	%f977, %f976, %f969, 0f3DF6384F;
	mul.rn.f32 	%f978, %f977, %f969;
	fma.rn.f32 	%f979, %f968, 0f3FB8AA3B, %f963;
	mul.f32 	%f980, %f978, 0f40400000;
	sub.f32 	%f981, %f963, %f979;
	fma.rn.f32 	%f982, %f968, 0f3FB8AA3B, %f981;
	fma.rn.f32 	%f983, %f974, 0f3FB8AA3B, %f982;
	fma.rn.f32 	%f984, %f968, 0f32A55E34, %f983;
	fma.rn.f32 	%f985, %f980, %f974, %f984;
	fma.rn.f32 	%f986, %f978, %f968, %f985;
	add.rn.f32 	%f987, %f979, %f986;
	mov.f32 	%f988, 0f40000000;
	mul.rn.f32 	%f989, %f987, %f988;
	cvt.rni.f32.f32 	%f990, %f989;
	sub.f32 	%f991, %f989, %f990;
	neg.f32 	%f992, %f989;
	fma.rn.f32 	%f993, %f987, 0f40000000, %f992;
	neg.f32 	%f994, %f979;
	add.rn.f32 	%f995, %f987, %f994;
	neg.f32 	%f996, %f995;
	add.rn.f32 	%f997, %f986, %f996;
	fma.rn.f32 	%f998, %f997, 0f40000000, %f993;
	add.f32 	%f999, %f991, %f998;
	setp.gt.f32 	%p232, %f990, 0f00000000;
	selp.b32 	%r198, 0, -2097152000, %p232;
	setp.neu.f32 	%p233, %f2, 0f00000000;
	setp.neu.f32 	%p234, %f4, 0f7F800000;
	setp.lt.f32 	%p235, %f989, 0f00000000;
	selp.f32 	%f1000, 0f00000000, 0f7F800000, %p235;
	abs.f32 	%f1001, %f989;
	setp.gt.f32 	%p236, %f1001, 0f43180000;
	cvt.rzi.s32.f32 	%r199, %f990;
	shl.b32 	%r200, %r199, 23;
	sub.s32 	%r201, %r200, %r198;
	mov.b32 	%f1002, %r201;
	add.s32 	%r202, %r198, 2130706432;
	mov.b32 	%f1003, %r202;
	fma.rn.f32 	%f1004, %f999, 0f391FCB8E, 0f3AAF85ED;
	fma.rn.f32 	%f1005, %f1004, %f999, 0f3C1D9856;
	fma.rn.f32 	%f1006, %f1005, %f999, 0f3D6357BB;
	fma.rn.f32 	%f1007, %f1006, %f999, 0f3E75FDEC;
	fma.rn.f32 	%f1008, %f1007, %f999, 0f3F317218;
	fma.rn.f32 	%f1009, %f1008, %f999, 0f3F800000;
	mul.f32 	%f1010, %f1009, %f1003;
	mul.f32 	%f1011, %f1010, %f1002;
	selp.f32 	%f1017, %f1000, %f1011, %p236;
	and.pred  	%p237, %p233, %p234;
	@%p237 bra 	$L__BB4_29;
	add.f32 	%f1012, %f2, %f2;
	mov.b32 	%r203, %f1012;
	and.b32  	%r204, %r203, 2147483647;
	mov.b32 	%f1017, %r204;
$L__BB4_29:
	cvt.f64.f32 	%fd71, %f1017;
	fma.rn.f64 	%fd72, %fd71, 0d4008000000000000, 0dBFF0000000000000;
	mul.f64 	%fd73, %fd72, 0d3FE0000000000000;
	cvt.rn.f32.f64 	%f1042, %fd73;
	bra.uni 	$L__BB4_172;
$L__BB4_30:
	abs.f32 	%f10, %f2;
	setp.lt.f32 	%p219, %f10, 0f00800000;
	mul.f32 	%f902, %f10, 0f4B800000;
	selp.f32 	%f903, %f902, %f10, %p219;
	selp.f32 	%f904, 0fC1C00000, 0f00000000, %p219;
	mov.b32 	%r185, %f903;
	add.s32 	%r186, %r185, -1060439283;
	and.b32  	%r187, %r186, -8388608;
	sub.s32 	%r188, %r185, %r187;
	mov.b32 	%f905, %r188;
	cvt.rn.f32.s32 	%f906, %r187;
	fma.rn.f32 	%f907, %f906, 0f34000000, %f904;
	add.f32 	%f908, %f905, 0fBF800000;
	add.f32 	%f909, %f905, 0f3F800000;
	rcp.approx.ftz.f32 	%f910, %f909;
	add.f32 	%f911, %f908, %f908;
	mul.f32 	%f912, %f911, %f910;
	mul.f32 	%f913, %f912, %f912;
	sub.f32 	%f914, %f908, %f912;
	add.f32 	%f915, %f914, %f914;
	neg.f32 	%f916, %f912;
	fma.rn.f32 	%f917, %f916, %f908, %f915;
	mul.rn.f32 	%f918, %f910, %f917;
	fma.rn.f32 	%f919, %f913, 0f3A2C32E4, 0f3B52E7DB;
	fma.rn.f32 	%f920, %f919, %f913, 0f3C93BB73;
	fma.rn.f32 	%f921, %f920, %f913, 0f3DF6384F;
	mul.rn.f32 	%f922, %f921, %f913;
	fma.rn.f32 	%f923, %f912, 0f3FB8AA3B, %f907;
	sub.f32 	%f924, %f907, %f923;
	fma.rn.f32 	%f925, %f912, 0f3FB8AA3B, %f924;
	fma.rn.f32 	%f926, %f918, 0f3FB8AA3B, %f925;
	fma.rn.f32 	%f927, %f912, 0f32A55E34, %f926;
	mul.f32 	%f928, %f922, 0f40400000;
	fma.rn.f32 	%f929, %f928, %f918, %f927;
	fma.rn.f32 	%f930, %f922, %f912, %f929;
	add.rn.f32 	%f931, %f923, %f930;
	neg.f32 	%f932, %f923;
	add.rn.f32 	%f933, %f931, %f932;
	neg.f32 	%f934, %f933;
	add.rn.f32 	%f935, %f930, %f934;
	mov.f32 	%f936, 0f40400000;
	mul.rn.f32 	%f937, %f931, %f936;
	neg.f32 	%f938, %f937;
	fma.rn.f32 	%f939, %f931, 0f40400000, %f938;
	fma.rn.f32 	%f940, %f935, 0f40400000, %f939;
	cvt.rni.f32.f32 	%f941, %f937;
	sub.f32 	%f942, %f937, %f941;
	add.f32 	%f943, %f942, %f940;
	fma.rn.f32 	%f944, %f943, 0f391FCB8E, 0f3AAF85ED;
	fma.rn.f32 	%f945, %f944, %f943, 0f3C1D9856;
	fma.rn.f32 	%f946, %f945, %f943, 0f3D6357BB;
	fma.rn.f32 	%f947, %f946, %f943, 0f3E75FDEC;
	fma.rn.f32 	%f948, %f947, %f943, 0f3F317218;
	fma.rn.f32 	%f949, %f948, %f943, 0f3F800000;
	cvt.rzi.s32.f32 	%r189, %f941;
	setp.gt.f32 	%p220, %f941, 0f00000000;
	selp.b32 	%r190, 0, -2097152000, %p220;
	add.s32 	%r191, %r190, 2130706432;
	mov.b32 	%f950, %r191;
	mul.f32 	%f951, %f949, %f950;
	shl.b32 	%r192, %r189, 23;
	sub.s32 	%r193, %r192, %r190;
	mov.b32 	%f952, %r193;
	mul.f32 	%f953, %f951, %f952;
	abs.f32 	%f954, %f937;
	setp.gt.f32 	%p221, %f954, 0f43180000;
	setp.lt.f32 	%p222, %f937, 0f00000000;
	selp.f32 	%f955, 0f00000000, 0f7F800000, %p222;
	selp.f32 	%f11, %f955, %f953, %p221;
	setp.eq.f32 	%p223, %f2, 0f3F800000;
	mov.f32 	%f1018, 0f3F800000;
	@%p223 bra 	$L__BB4_37;
	setp.num.f32 	%p224, %f10, %f10;
	@%p224 bra 	$L__BB4_33;
	mov.f32 	%f956, 0f40400000;
	add.rn.f32 	%f1018, %f2, %f956;
	bra.uni 	$L__BB4_37;
$L__BB4_33:
	setp.neu.f32 	%p225, %f2, 0f00000000;
	setp.neu.f32 	%p226, %f10, 0f7F800000;
	and.pred  	%p227, %p225, %p226;
	@%p227 bra 	$L__BB4_35;
	add.f32 	%f1018, %f2, %f2;
	bra.uni 	$L__BB4_37;
$L__BB4_35:
	setp.geu.f32 	%p228, %f2, 0f00000000;
	mov.f32 	%f1018, %f11;
	@%p228 bra 	$L__BB4_37;
	neg.f32 	%f1018, %f11;
$L__BB4_37:
	cvt.f64.f32 	%fd67, %f1018;
	mul.f64 	%fd68, %fd3, 0dC008000000000000;
	fma.rn.f64 	%fd69, %fd67, 0d4014000000000000, %fd68;
	mul.f64 	%fd70, %fd69, 0d3FE0000000000000;
	cvt.rn.f32.f64 	%f1042, %fd70;
	bra.uni 	$L__BB4_172;
$L__BB4_38:
	mov.f32 	%f856, 0f40800000;
	mul.rn.f32 	%f857, %f18, %f856;
	cvt.rni.f32.f32 	%f858, %f857;
	sub.f32 	%f859, %f857, %f858;
	neg.f32 	%f860, %f857;
	fma.rn.f32 	%f861, %f18, 0f40800000, %f860;
	fma.rn.f32 	%f862, %f19, 0f40800000, %f861;
	add.f32 	%f863, %f859, %f862;
	setp.gt.f32 	%p205, %f858, 0f00000000;
	selp.b32 	%r171, 0, -2097152000, %p205;
	setp.neu.f32 	%p206, %f2, 0f00000000;
	setp.neu.f32 	%p207, %f17, 0f7F800000;
	setp.lt.f32 	%p208, %f857, 0f00000000;
	selp.f32 	%f864, 0f00000000, 0f7F800000, %p208;
	abs.f32 	%f865, %f857;
	setp.gt.f32 	%p209, %f865, 0f43180000;
	cvt.rzi.s32.f32 	%r172, %f858;
	shl.b32 	%r173, %r172, 23;
	sub.s32 	%r174, %r173, %r171;
	mov.b32 	%f866, %r174;
	add.s32 	%r175, %r171, 2130706432;
	mov.b32 	%f867, %r175;
	fma.rn.f32 	%f868, %f863, 0f391FCB8E, 0f3AAF85ED;
	fma.rn.f32 	%f869, %f868, %f863, 0f3C1D9856;
	fma.rn.f32 	%f870, %f869, %f863, 0f3D6357BB;
	fma.rn.f32 	%f871, %f870, %f863, 0f3E75FDEC;
	fma.rn.f32 	%f872, %f871, %f863, 0f3F317218;
	fma.rn.f32 	%f873, %f872, %f863, 0f3F800000;
	mul.f32 	%f874, %f873, %f867;
	mul.f32 	%f875, %f874, %f866;
	selp.f32 	%f1019, %f864, %f875, %p209;
	and.pred  	%p210, %p206, %p207;
	@%p210 bra 	$L__BB4_40;
	add.f32 	%f876, %f2, %f2;
	mov.b32 	%r176, %f876;
	and.b32  	%r177, %r176, 2147483647;
	mov.b32 	%f1019, %r177;
$L__BB4_40:
	setp.eq.f32 	%p211, %f2, 0f3F800000;
	cvt.f64.f32 	%fd4, %f1019;
	mov.f32 	%f879, 0f40000000;
	mul.rn.f32 	%f880, %f18, %f879;
	neg.f32 	%f881, %f880;
	fma.rn.f32 	%f882, %f18, 0f40000000, %f881;
	fma.rn.f32 	%f883, %f19, 0f40000000, %f882;
	cvt.rni.f32.f32 	%f884, %f880;
	sub.f32 	%f885, %f880, %f884;
	add.f32 	%f886, %f885, %f883;
	fma.rn.f32 	%f887, %f886, 0f391FCB8E, 0f3AAF85ED;
	fma.rn.f32 	%f888, %f887, %f886, 0f3C1D9856;
	fma.rn.f32 	%f889, %f888, %f886, 0f3D6357BB;
	fma.rn.f32 	%f890, %f889, %f886, 0f3E75FDEC;
	fma.rn.f32 	%f891, %f890, %f886, 0f3F317218;
	fma.rn.f32 	%f892, %f891, %f886, 0f3F800000;
	cvt.rzi.s32.f32 	%r178, %f884;
	setp.gt.f32 	%p212, %f884, 0f00000000;
	selp.b32 	%r179, 0, -2097152000, %p212;
	add.s32 	%r180, %r179, 2130706432;
	mov.b32 	%f893, %r180;
	mul.f32 	%f894, %f892, %f893;
	shl.b32 	%r181, %r178, 23;
	sub.s32 	%r182, %r181, %r179;
	mov.b32 	%f895, %r182;
	mul.f32 	%f896, %f894, %f895;
	abs.f32 	%f897, %f880;
	setp.gt.f32 	%p213, %f897, 0f43180000;
	setp.lt.f32 	%p214, %f880, 0f00000000;
	selp.f32 	%f898, 0f00000000, 0f7F800000, %p214;
	selp.f32 	%f24, %f898, %f896, %p213;
	mov.f32 	%f1020, 0f3F800000;
	@%p211 bra 	$L__BB4_45;
	setp.num.f32 	%p215, %f17, %f17;
	@%p215 bra 	$L__BB4_43;
	mov.f32 	%f900, 0f40000000;
	add.rn.f32 	%f1020, %f2, %f900;
	bra.uni 	$L__BB4_45;
$L__BB4_43:
	setp.neu.f32 	%p216, %f2, 0f00000000;
	setp.neu.f32 	%p217, %f17, 0f7F800000;
	and.pred  	%p218, %p216, %p217;
	mov.f32 	%f1020, %f24;
	@%p218 bra 	$L__BB4_45;
	add.f32 	%f899, %f2, %f2;
	mov.b32 	%r183, %f899;
	and.b32  	%r184, %r183, 2147483647;
	mov.b32 	%f1020, %r184;
$L__BB4_45:
	cvt.f64.f32 	%fd62, %f1020;
	mul.f64 	%fd63, %fd62, 0dC03E000000000000;
	fma.rn.f64 	%fd64, %fd4, 0d4041800000000000, %fd63;
	add.f64 	%fd65, %fd64, 0d4008000000000000;
	mul.f64 	%fd66, %fd65, 0d3FC0000000000000;
	cvt.rn.f32.f64 	%f1042, %fd66;
	bra.uni 	$L__BB4_172;
$L__BB4_46:
	abs.f32 	%f29, %f2;
	setp.lt.f32 	%p183, %f29, 0f00800000;
	mul.f32 	%f748, %f29, 0f4B800000;
	selp.f32 	%f749, %f748, %f29, %p183;
	selp.f32 	%f750, 0fC1C00000, 0f00000000, %p183;
	mov.b32 	%r153, %f749;
	add.s32 	%r154, %r153, -1060439283;
	and.b32  	%r155, %r154, -8388608;
	sub.s32 	%r156, %r153, %r155;
	mov.b32 	%f751, %r156;
	cvt.rn.f32.s32 	%f752, %r155;
	fma.rn.f32 	%f753, %f752, 0f34000000, %f750;
	add.f32 	%f754, %f751, 0fBF800000;
	add.f32 	%f755, %f751, 0f3F800000;
	rcp.approx.ftz.f32 	%f756, %f755;
	add.f32 	%f757, %f754, %f754;
	mul.f32 	%f758, %f757, %f756;
	mul.f32 	%f759, %f758, %f758;
	sub.f32 	%f760, %f754, %f758;
	add.f32 	%f761, %f760, %f760;
	neg.f32 	%f762, %f758;
	fma.rn.f32 	%f763, %f762, %f754, %f761;
	mul.rn.f32 	%f764, %f756, %f763;
	fma.rn.f32 	%f765, %f759, 0f3A2C32E4, 0f3B52E7DB;
	fma.rn.f32 	%f766, %f765, %f759, 0f3C93BB73;
	fma.rn.f32 	%f767, %f766, %f759, 0f3DF6384F;
	mul.rn.f32 	%f768, %f767, %f759;
	fma.rn.f32 	%f769, %f758, 0f3FB8AA3B, %f753;
	sub.f32 	%f770, %f753, %f769;
	fma.rn.f32 	%f771, %f758, 0f3FB8AA3B, %f770;
	fma.rn.f32 	%f772, %f764, 0f3FB8AA3B, %f771;
	fma.rn.f32 	%f773, %f758, 0f32A55E34, %f772;
	mul.f32 	%f774, %f768, 0f40400000;
	fma.rn.f32 	%f775, %f774, %f764, %f773;
	fma.rn.f32 	%f776, %f768, %f758, %f775;
	add.rn.f32 	%f30, %f769, %f776;
	neg.f32 	%f777, %f769;
	add.rn.f32 	%f778, %f30, %f777;
	neg.f32 	%f779, %f778;
	add.rn.f32 	%f31, %f776, %f779;
	mov.f32 	%f780, 0f40A00000;
	mul.rn.f32 	%f781, %f30, %f780;
	neg.f32 	%f782, %f781;
	fma.rn.f32 	%f783, %f30, 0f40A00000, %f782;
	fma.rn.f32 	%f784, %f31, 0f40A00000, %f783;
	cvt.rni.f32.f32 	%f785, %f781;
	sub.f32 	%f786, %f781, %f785;
	add.f32 	%f787, %f786, %f784;
	fma.rn.f32 	%f788, %f787, 0f391FCB8E, 0f3AAF85ED;
	fma.rn.f32 	%f789, %f788, %f787, 0f3C1D9856;
	fma.rn.f32 	%f790, %f789, %f787, 0f3D6357BB;
	fma.rn.f32 	%f791, %f790, %f787, 0f3E75FDEC;
	fma.rn.f32 	%f792, %f791, %f787, 0f3F317218;
	fma.rn.f32 	%f793, %f792, %f787, 0f3F800000;
	cvt.rzi.s32.f32 	%r157, %f785;
	setp.gt.f32 	%p184, %f785, 0f00000000;
	selp.b32 	%r158, 0, -2097152000, %p184;
	add.s32 	%r159, %r158, 2130706432;
	mov.b32 	%f794, %r159;
	mul.f32 	%f795, %f793, %f794;
	shl.b32 	%r160, %r157, 23;
	sub.s32 	%r161, %r160, %r158;
	mov.b32 	%f796, %r161;
	mul.f32 	%f797, %f795, %f796;
	abs.f32 	%f798, %f781;
	setp.gt.f32 	%p185, %f798, 0f43180000;
	setp.lt.f32 	%p186, %f781, 0f00000000;
	selp.f32 	%f799, 0f00000000, 0f7F800000, %p186;
	selp.f32 	%f32, %f799, %f797, %p185;
	setp.eq.f32 	%p187, %f2, 0f3F800000;
	mov.f32 	%f1021, 0f3F800000;
	@%p187 bra 	$L__BB4_53;
	setp.num.f32 	%p188, %f29, %f29;
	@%p188 bra 	$L__BB4_49;
	mov.f32 	%f800, 0f40A00000;
	add.rn.f32 	%f1021, %f2, %f800;
	bra.uni 	$L__BB4_53;
$L__BB4_49:
	setp.neu.f32 	%p189, %f2, 0f00000000;
	setp.neu.f32 	%p190, %f29, 0f7F800000;
	and.pred  	%p191, %p189, %p190;
	@%p191 bra 	$L__BB4_51;
	add.f32 	%f1021, %f2, %f2;
	bra.uni 	$L__BB4_53;
$L__BB4_51:
	setp.geu.f32 	%p192, %f2, 0f00000000;
	mov.f32 	%f1021, %f32;
	@%p192 bra 	$L__BB4_53;
	neg.f32 	%f1021, %f32;
$L__BB4_53:
	setp.eq.f32 	%p193, %f2, 0f3F800000;
	cvt.f64.f32 	%fd5, %f1021;
	mov.f32 	%f802, 0f40400000;
	mul.rn.f32 	%f803, %f30, %f802;
	neg.f32 	%f804, %f803;
	fma.rn.f32 	%f805, %f30, 0f40400000, %f804;
	fma.rn.f32 	%f806, %f31, 0f40400000, %f805;
	cvt.rni.f32.f32 	%f807, %f803;
	sub.f32 	%f808, %f803, %f807;
	add.f32 	%f809, %f808, %f806;
	fma.rn.f32 	%f810, %f809, 0f391FCB8E, 0f3AAF85ED;
	fma.rn.f32 	%f811, %f810, %f809, 0f3C1D9856;
	fma.rn.f32 	%f812, %f811, %f809, 0f3D6357BB;
	fma.rn.f32 	%f813, %f812, %f809, 0f3E75FDEC;
	fma.rn.f32 	%f814, %f813, %f809, 0f3F317218;
	fma.rn.f32 	%f815, %f814, %f809, 0f3F800000;
	cvt.rzi.s32.f32 	%r162, %f807;
	setp.gt.f32 	%p194, %f807, 0f00000000;
	selp.b32 	%r163, 0, -2097152000, %p194;
	add.s32 	%r164, %r163, 2130706432;
	mov.b32 	%f816, %r164;
	mul.f32 	%f817, %f815, %f816;
	shl.b32 	%r165, %r162, 23;
	sub.s32 	%r166, %r165, %r163;
	mov.b32 	%f818, %r166;
	mul.f32 	%f819, %f817, %f818;
	abs.f32 	%f820, %f803;
	setp.gt.f32 	%p195, %f820, 0f43180000;
	setp.lt.f32 	%p196, %f803, 0f00000000;
	selp.f32 	%f821, 0f00000000, 0f7F800000, %p196;
	selp.f32 	%f37, %f821, %f819, %p195;
	mov.f32 	%f1022, 0f3F800000;
	@%p193 bra 	$L__BB4_60;
	setp.num.f32 	%p197, %f29, %f29;
	@%p197 bra 	$L__BB4_56;
	mov.f32 	%f822, 0f40400000;
	add.rn.f32 	%f1022, %f2, %f822;
	bra.uni 	$L__BB4_60;
$L__BB4_56:
	setp.neu.f32 	%p198, %f2, 0f00000000;
	setp.neu.f32 	%p199, %f29, 0f7F800000;
	and.pred  	%p200, %p198, %p199;
	@%p200 bra 	$L__BB4_58;
	add.f32 	%f1022, %f2, %f2;
	bra.uni 	$L__BB4_60;
$L__BB4_58:
	setp.geu.f32 	%p201, %f2, 0f00000000;
	mov.f32 	%f1022, %f37;
	@%p201 bra 	$L__BB4_60;
	neg.f32 	%f1022, %f37;
$L__BB4_60:
	cvt.f64.f32 	%fd57, %f1022;
	mul.f64 	%fd58, %fd57, 0dC051800000000000;
	fma.rn.f64 	%fd59, %fd5, 0d404F800000000000, %fd58;
	fma.rn.f64 	%fd60, %fd3, 0d402E000000000000, %fd59;
	mul.f64 	%fd61, %fd60, 0d3FC0000000000000;
	cvt.rn.f32.f64 	%f1042, %fd61;
	bra.uni 	$L__BB4_172;
$L__BB4_61:
	abs.f32 	%f43, %f2;
	setp.lt.f32 	%p158, %f43, 0f00800000;
	mul.f32 	%f647, %f43, 0f4B800000;
	selp.f32 	%f648, %f647, %f43, %p158;
	selp.f32 	%f649, 0fC1C00000, 0f00000000, %p158;
	mov.b32 	%r128, %f648;
	add.s32 	%r129, %r128, -1060439283;
	and.b32  	%r130, %r129, -8388608;
	sub.s32 	%r131, %r128, %r130;
	mov.b32 	%f650, %r131;
	cvt.rn.f32.s32 	%f651, %r130;
	fma.rn.f32 	%f652, %f651, 0f34000000, %f649;
	add.f32 	%f653, %f650, 0fBF800000;
	add.f32 	%f654, %f650, 0f3F800000;
	rcp.approx.ftz.f32 	%f655, %f654;
	add.f32 	%f656, %f653, %f653;
	mul.f32 	%f657, %f656, %f655;
	mul.f32 	%f658, %f657, %f657;
	sub.f32 	%f659, %f653, %f657;
	add.f32 	%f660, %f659, %f659;
	neg.f32 	%f661, %f657;
	fma.rn.f32 	%f662, %f661, %f653, %f660;
	mul.rn.f32 	%f663, %f655, %f662;
	fma.rn.f32 	%f664, %f658, 0f3A2C32E4, 0f3B52E7DB;
	fma.rn.f32 	%f665, %f664, %f658, 0f3C93BB73;
	fma.rn.f32 	%f666, %f665, %f658, 0f3DF6384F;
	mul.rn.f32 	%f667, %f666, %f658;
	fma.rn.f32 	%f668, %f657, 0f3FB8AA3B, %f652;
	sub.f32 	%f669, %f652, %f668;
	fma.rn.f32 	%f670, %f657, 0f3FB8AA3B, %f669;
	fma.rn.f32 	%f671, %f663, 0f3FB8AA3B, %f670;
	fma.rn.f32 	%f672, %f657, 0f32A55E34, %f671;
	mul.f32 	%f673, %f667, 0f40400000;
	fma.rn.f32 	%f674, %f673, %f663, %f672;
	fma.rn.f32 	%f675, %f667, %f657, %f674;
	add.rn.f32 	%f44, %f668, %f675;
	neg.f32 	%f676, %f668;
	add.rn.f32 	%f677, %f44, %f676;
	neg.f32 	%f678, %f677;
	add.rn.f32 	%f45, %f675, %f678;
	setp.eq.f32 	%p159, %f2, 0f3F800000;
	mov.f32 	%f1023, 0f3F800000;
	@%p159 bra 	$L__BB4_66;
	setp.num.f32 	%p160, %f43, %f43;
	@%p160 bra 	$L__BB4_64;
	mov.f32 	%f700, 0f40C00000;
	add.rn.f32 	%f1023, %f2, %f700;
	bra.uni 	$L__BB4_66;
$L__BB4_64:
	mov.f32 	%f679, 0f40C00000;
	mul.rn.f32 	%f680, %f44, %f679;
	cvt.rni.f32.f32 	%f681, %f680;
	sub.f32 	%f682, %f680, %f681;
	neg.f32 	%f683, %f680;
	fma.rn.f32 	%f684, %f44, 0f40C00000, %f683;
	fma.rn.f32 	%f685, %f45, 0f40C00000, %f684;
	add.f32 	%f686, %f682, %f685;
	setp.gt.f32 	%p161, %f681, 0f00000000;
	selp.b32 	%r132, 0, -2097152000, %p161;
	setp.neu.f32 	%p162, %f2, 0f00000000;
	setp.neu.f32 	%p163, %f43, 0f7F800000;
	setp.lt.f32 	%p164, %f680, 0f00000000;
	selp.f32 	%f687, 0f00000000, 0f7F800000, %p164;
	abs.f32 	%f688, %f680;
	setp.gt.f32 	%p165, %f688, 0f43180000;
	cvt.rzi.s32.f32 	%r133, %f681;
	shl.b32 	%r134, %r133, 23;
	sub.s32 	%r135, %r134, %r132;
	mov.b32 	%f689, %r135;
	add.s32 	%r136, %r132, 2130706432;
	mov.b32 	%f690, %r136;
	fma.rn.f32 	%f691, %f686, 0f391FCB8E, 0f3AAF85ED;
	fma.rn.f32 	%f692, %f691, %f686, 0f3C1D9856;
	fma.rn.f32 	%f693, %f692, %f686, 0f3D6357BB;
	fma.rn.f32 	%f694, %f693, %f686, 0f3E75FDEC;
	fma.rn.f32 	%f695, %f694, %f686, 0f3F317218;
	fma.rn.f32 	%f696, %f695, %f686, 0f3F800000;
	mul.f32 	%f697, %f696, %f690;
	mul.f32 	%f698, %f697, %f689;
	selp.f32 	%f1023, %f687, %f698, %p165;
	and.pred  	%p166, %p162, %p163;
	@%p166 bra 	$L__BB4_66;
	add.f32 	%f699, %f2, %f2;
	mov.b32 	%r137, %f699;
	and.b32  	%r138, %r137, 2147483647;
	mov.b32 	%f1023, %r138;
$L__BB4_66:
	setp.eq.f32 	%p167, %f2, 0f3F800000;
	cvt.f64.f32 	%fd6, %f1023;
	mov.f32 	%f1024, 0f3F800000;
	@%p167 bra 	$L__BB4_71;
	setp.num.f32 	%p168, %f43, %f43;
	@%p168 bra 	$L__BB4_69;
	mov.f32 	%f723, 0f40800000;
	add.rn.f32 	%f1024, %f2, %f723;
	bra.uni 	$L__BB4_71;
$L__BB4_69:
	mov.f32 	%f702, 0f40800000;
	mul.rn.f32 	%f703, %f44, %f702;
	cvt.rni.f32.f32 	%f704, %f703;
	sub.f32 	%f705, %f703, %f704;
	neg.f32 	%f706, %f703;
	fma.rn.f32 	%f707, %f44, 0f40800000, %f706;
	fma.rn.f32 	%f708, %f45, 0f40800000, %f707;
	add.f32 	%f709, %f705, %f708;
	setp.gt.f32 	%p169, %f704, 0f00000000;
	selp.b32 	%r139, 0, -2097152000, %p169;
	setp.neu.f32 	%p170, %f2, 0f00000000;
	setp.neu.f32 	%p171, %f43, 0f7F800000;
	setp.lt.f32 	%p172, %f703, 0f00000000;
	selp.f32 	%f710, 0f00000000, 0f7F800000, %p172;
	abs.f32 	%f711, %f703;
	setp.gt.f32 	%p173, %f711, 0f43180000;
	cvt.rzi.s32.f32 	%r140, %f704;
	shl.b32 	%r141, %r140, 23;
	sub.s32 	%r142, %r141, %r139;
	mov.b32 	%f712, %r142;
	add.s32 	%r143, %r139, 2130706432;
	mov.b32 	%f713, %r143;
	fma.rn.f32 	%f714, %f709, 0f391FCB8E, 0f3AAF85ED;
	fma.rn.f32 	%f715, %f714, %f709, 0f3C1D9856;
	fma.rn.f32 	%f716, %f715, %f709, 0f3D6357BB;
	fma.rn.f32 	%f717, %f716, %f709, 0f3E75FDEC;
	fma.rn.f32 	%f718, %f717, %f709, 0f3F317218;
	fma.rn.f32 	%f719, %f718, %f709, 0f3F800000;
	mul.f32 	%f720, %f719, %f713;
	mul.f32 	%f721, %f720, %f712;
	selp.f32 	%f1024, %f710, %f721, %p173;
	and.pred  	%p174, %p170, %p171;
	@%p174 bra 	$L__BB4_71;
	add.f32 	%f722, %f2, %f2;
	mov.b32 	%r144, %f722;
	and.b32  	%r145, %r144, 2147483647;
	mov.b32 	%f1024, %r145;
$L__BB4_71:
	setp.eq.f32 	%p175, %f2, 0f3F800000;
	cvt.f64.f32 	%fd51, %f1024;
	mul.f64 	%fd52, %fd51, 0dC073B00000000000;
	fma.rn.f64 	%fd7, %fd6, 0d406CE00000000000, %fd52;
	mov.f32 	%f725, 0f40000000;
	mul.rn.f32 	%f726, %f44, %f725;
	neg.f32 	%f727, %f726;
	fma.rn.f32 	%f728, %f44, 0f40000000, %f727;
	fma.rn.f32 	%f729, %f45, 0f40000000, %f728;
	cvt.rni.f32.f32 	%f730, %f726;
	sub.f32 	%f731, %f726, %f730;
	add.f32 	%f732, %f731, %f729;
	fma.rn.f32 	%f733, %f732, 0f391FCB8E, 0f3AAF85ED;
	fma.rn.f32 	%f734, %f733, %f732, 0f3C1D9856;
	fma.rn.f32 	%f735, %f734, %f732, 0f3D6357BB;
	fma.rn.f32 	%f736, %f735, %f732, 0f3E75FDEC;
	fma.rn.f32 	%f737, %f736, %f732, 0f3F317218;
	fma.rn.f32 	%f738, %f737, %f732, 0f3F800000;
	cvt.rzi.s32.f32 	%r146, %f730;
	setp.gt.f32 	%p176, %f730, 0f00000000;
	selp.b32 	%r147, 0, -2097152000, %p176;
	add.s32 	%r148, %r147, 2130706432;
	mov.b32 	%f739, %r148;
	mul.f32 	%f740, %f738, %f739;
	shl.b32 	%r149, %r146, 23;
	sub.s32 	%r150, %r149, %r147;
	mov.b32 	%f741, %r150;
	mul.f32 	%f742, %f740, %f741;
	abs.f32 	%f743, %f726;
	setp.gt.f32 	%p177, %f743, 0f43180000;
	setp.lt.f32 	%p178, %f726, 0f00000000;
	selp.f32 	%f744, 0f00000000, 0f7F800000, %p178;
	selp.f32 	%f54, %f744, %f742, %p177;
	mov.f32 	%f1025, 0f3F800000;
	@%p175 bra 	$L__BB4_76;
	setp.num.f32 	%p179, %f43, %f43;
	@%p179 bra 	$L__BB4_74;
	mov.f32 	%f746, 0f40000000;
	add.rn.f32 	%f1025, %f2, %f746;
	bra.uni 	$L__BB4_76;
$L__BB4_74:
	setp.neu.f32 	%p180, %f2, 0f00000000;
	setp.neu.f32 	%p181, %f43, 0f7F800000;
	and.pred  	%p182, %p180, %p181;
	mov.f32 	%f1025, %f54;
	@%p182 bra 	$L__BB4_76;
	add.f32 	%f745, %f2, %f2;
	mov.b32 	%r151, %f745;
	and.b32  	%r152, %r151, 2147483647;
	mov.b32 	%f1025, %r152;
$L__BB4_76:
	cvt.f64.f32 	%fd53, %f1025;
	fma.rn.f64 	%fd54, %fd53, 0d405A400000000000, %fd7;
	add.f64 	%fd55, %fd54, 0dC014000000000000;
	mul.f64 	%fd56, %fd55, 0d3FB0000000000000;
	cvt.rn.f32.f64 	%f1042, %fd56;
	bra.uni 	$L__BB4_172;
$L__BB4_77:
	setp.neu.f32 	%p136, %f2, 0f00000000;
	setp.neu.f32 	%p137, %f59, 0f7F800000;
	and.pred  	%p138, %p136, %p137;
	@%p138 bra 	$L__BB4_79;
	add.f32 	%f1026, %f2, %f2;
	bra.uni 	$L__BB4_81;
$L__BB4_79:
	setp.geu.f32 	%p139, %f2, 0f00000000;
	mov.f32 	%f1026, %f62;
	@%p139 bra 	$L__BB4_81;
	neg.f32 	%f1026, %f62;
$L__BB4_81:
	setp.eq.f32 	%p140, %f2, 0f3F800000;
	cvt.f64.f32 	%fd8, %f1026;
	mov.f32 	%f603, 0f40A00000;
	mul.rn.f32 	%f604, %f60, %f603;
	neg.f32 	%f605, %f604;
	fma.rn.f32 	%f606, %f60, 0f40A00000, %f605;
	fma.rn.f32 	%f607, %f61, 0f40A00000, %f606;
	cvt.rni.f32.f32 	%f608, %f604;
	sub.f32 	%f609, %f604, %f608;
	add.f32 	%f610, %f609, %f607;
	fma.rn.f32 	%f611, %f610, 0f391FCB8E, 0f3AAF85ED;
	fma.rn.f32 	%f612, %f611, %f610, 0f3C1D9856;
	fma.rn.f32 	%f613, %f612, %f610, 0f3D6357BB;
	fma.rn.f32 	%f614, %f613, %f610, 0f3E75FDEC;
	fma.rn.f32 	%f615, %f614, %f610, 0f3F317218;
	fma.rn.f32 	%f616, %f615, %f610, 0f3F800000;
	cvt.rzi.s32.f32 	%r118, %f608;
	setp.gt.f32 	%p141, %f608, 0f00000000;
	selp.b32 	%r119, 0, -2097152000, %p141;
	add.s32 	%r120, %r119, 2130706432;
	mov.b32 	%f617, %r120;
	mul.f32 	%f618, %f616, %f617;
	shl.b32 	%r121, %r118, 23;
	sub.s32 	%r122, %r121, %r119;
	mov.b32 	%f619, %r122;
	mul.f32 	%f620, %f618, %f619;
	abs.f32 	%f621, %f604;
	setp.gt.f32 	%p142, %f621, 0f43180000;
	setp.lt.f32 	%p143, %f604, 0f00000000;
	selp.f32 	%f622, 0f00000000, 0f7F800000, %p143;
	selp.f32 	%f67, %f622, %f620, %p142;
	mov.f32 	%f1027, 0f3F800000;
	@%p140 bra 	$L__BB4_88;
	setp.num.f32 	%p144, %f59, %f59;
	@%p144 bra 	$L__BB4_84;
	mov.f32 	%f623, 0f40A00000;
	add.rn.f32 	%f1027, %f2, %f623;
	bra.uni 	$L__BB4_88;
$L__BB4_84:
	setp.neu.f32 	%p145, %f2, 0f00000000;
	setp.neu.f32 	%p146, %f59, 0f7F800000;
	and.pred  	%p147, %p145, %p146;
	@%p147 bra 	$L__BB4_86;
	add.f32 	%f1027, %f2, %f2;
	bra.uni 	$L__BB4_88;
$L__BB4_86:
	setp.geu.f32 	%p148, %f2, 0f00000000;
	mov.f32 	%f1027, %f67;
	@%p148 bra 	$L__BB4_88;
	neg.f32 	%f1027, %f67;
$L__BB4_88:
	cvt.f64.f32 	%fd45, %f1027;
	mul.f64 	%fd46, %fd45, 0dC085A80000000000;
	fma.rn.f64 	%fd9, %fd8, 0d407AD00000000000, %fd46;
	mov.f32 	%f625, 0f40400000;
	mul.rn.f32 	%f626, %f60, %f625;
	neg.f32 	%f627, %f626;
	fma.rn.f32 	%f628, %f60, 0f40400000, %f627;
	fma.rn.f32 	%f629, %f61, 0f40400000, %f628;
	cvt.rni.f32.f32 	%f630, %f626;
	sub.f32 	%f631, %f626, %f630;
	add.f32 	%f632, %f631, %f629;
	fma.rn.f32 	%f633, %f632, 0f391FCB8E, 0f3AAF85ED;
	fma.rn.f32 	%f634, %f633, %f632, 0f3C1D9856;
	fma.rn.f32 	%f635, %f634, %f632, 0f3D6357BB;
	fma.rn.f32 	%f636, %f635, %f632, 0f3E75FDEC;
	fma.rn.f32 	%f637, %f636, %f632, 0f3F317218;
	fma.rn.f32 	%f638, %f637, %f632, 0f3F800000;
	cvt.rzi.s32.f32 	%r123, %f630;
	setp.gt.f32 	%p150, %f630, 0f00000000;
	selp.b32 	%r124, 0, -2097152000, %p150;
	add.s32 	%r125, %r124, 2130706432;
	mov.b32 	%f639, %r125;
	mul.f32 	%f640, %f638, %f639;
	shl.b32 	%r126, %r123, 23;
	sub.s32 	%r127, %r126, %r124;
	mov.b32 	%f641, %r127;
	mul.f32 	%f642, %f640, %f641;
	abs.f32 	%f643, %f626;
	setp.gt.f32 	%p151, %f643, 0f43180000;
	setp.lt.f32 	%p152, %f626, 0f00000000;
	selp.f32 	%f644, 0f00000000, 0f7F800000, %p152;
	selp.f32 	%f72, %f644, %f642, %p151;
	mov.f32 	%f1028, 0f3F800000;
	@%p140 bra 	$L__BB4_95;
	setp.num.f32 	%p153, %f59, %f59;
	@%p153 bra 	$L__BB4_91;
	mov.f32 	%f645, 0f40400000;
	add.rn.f32 	%f1028, %f2, %f645;
	bra.uni 	$L__BB4_95;
$L__BB4_91:
	setp.neu.f32 	%p154, %f2, 0f00000000;
	setp.neu.f32 	%p155, %f59, 0f7F800000;
	and.pred  	%p156, %p154, %p155;
	@%p156 bra 	$L__BB4_93;
	add.f32 	%f1028, %f2, %f2;
	bra.uni 	$L__BB4_95;
$L__BB4_93:
	setp.geu.f32 	%p157, %f2, 0f00000000;
	mov.f32 	%f1028, %f72;
	@%p157 bra 	$L__BB4_95;
	neg.f32 	%f1028, %f72;
$L__BB4_95:
	cvt.f64.f32 	%fd47, %f1028;
	fma.rn.f64 	%fd48, %fd47, 0d4073B00000000000, %fd9;
	fma.rn.f64 	%fd49, %fd3, 0dC041800000000000, %fd48;
	mul.f64 	%fd50, %fd49, 0d3FB0000000000000;
	cvt.rn.f32.f64 	%f1042, %fd50;
	bra.uni 	$L__BB4_172;
$L__BB4_96:
	abs.f32 	%f78, %f2;
	setp.lt.f32 	%p97, %f78, 0f00800000;
	mul.f32 	%f425, %f78, 0f4B800000;
	selp.f32 	%f426, %f425, %f78, %p97;
	selp.f32 	%f427, 0fC1C00000, 0f00000000, %p97;
	mov.b32 	%r77, %f426;
	add.s32 	%r78, %r77, -1060439283;
	and.b32  	%r79, %r78, -8388608;
	sub.s32 	%r80, %r77, %r79;
	mov.b32 	%f428, %r80;
	cvt.rn.f32.s32 	%f429, %r79;
	fma.rn.f32 	%f430, %f429, 0f34000000, %f427;
	add.f32 	%f431, %f428, 0fBF800000;
	add.f32 	%f432, %f428, 0f3F800000;
	rcp.approx.ftz.f32 	%f433, %f432;
	add.f32 	%f434, %f431, %f431;
	mul.f32 	%f435, %f434, %f433;
	mul.f32 	%f436, %f435, %f435;
	sub.f32 	%f437, %f431, %f435;
	add.f32 	%f438, %f437, %f437;
	neg.f32 	%f439, %f435;
	fma.rn.f32 	%f440, %f439, %f431, %f438;
	mul.rn.f32 	%f441, %f433, %f440;
	fma.rn.f32 	%f442, %f436, 0f3A2C32E4, 0f3B52E7DB;
	fma.rn.f32 	%f443, %f442, %f436, 0f3C93BB73;
	fma.rn.f32 	%f444, %f443, %f436, 0f3DF6384F;
	mul.rn.f32 	%f445, %f444, %f436;
	fma.rn.f32 	%f446, %f435, 0f3FB8AA3B, %f430;
	sub.f32 	%f447, %f430, %f446;
	fma.rn.f32 	%f448, %f435, 0f3FB8AA3B, %f447;
	fma.rn.f32 	%f449, %f441, 0f3FB8AA3B, %f448;
	fma.rn.f32 	%f450, %f435, 0f32A55E34, %f449;
	mul.f32 	%f451, %f445, 0f40400000;
	fma.rn.f32 	%f452, %f451, %f441, %f450;
	fma.rn.f32 	%f453, %f445, %f435, %f452;
	add.rn.f32 	%f79, %f446, %f453;
	neg.f32 	%f454, %f446;
	add.rn.f32 	%f455, %f79, %f454;
	neg.f32 	%f456, %f455;
	add.rn.f32 	%f80, %f453, %f456;
	setp.eq.f32 	%p98, %f2, 0f3F800000;
	mov.f32 	%f1029, 0f3F800000;
	@%p98 bra 	$L__BB4_101;
	setp.num.f32 	%p99, %f78, %f78;
	@%p99 bra 	$L__BB4_99;
	mov.f32 	%f478, 0f41000000;
	add.rn.f32 	%f1029, %f2, %f478;
	bra.uni 	$L__BB4_101;
$L__BB4_99:
	mov.f32 	%f457, 0f41000000;
	mul.rn.f32 	%f458, %f79, %f457;
	cvt.rni.f32.f32 	%f459, %f458;
	sub.f32 	%f460, %f458, %f459;
	neg.f32 	%f461, %f458;
	fma.rn.f32 	%f462, %f79, 0f41000000, %f461;
	fma.rn.f32 	%f463, %f80, 0f41000000, %f462;
	add.f32 	%f464, %f460, %f463;
	setp.gt.f32 	%p100, %f459, 0f00000000;
	selp.b32 	%r81, 0, -2097152000, %p100;
	setp.neu.f32 	%p101, %f2, 0f00000000;
	setp.neu.f32 	%p102, %f78, 0f7F800000;
	setp.lt.f32 	%p103, %f458, 0f00000000;
	selp.f32 	%f465, 0f00000000, 0f7F800000, %p103;
	abs.f32 	%f466, %f458;
	setp.gt.f32 	%p104, %f466, 0f43180000;
	cvt.rzi.s32.f32 	%r82, %f459;
	shl.b32 	%r83, %r82, 23;
	sub.s32 	%r84, %r83, %r81;
	mov.b32 	%f467, %r84;
	add.s32 	%r85, %r81, 2130706432;
	mov.b32 	%f468, %r85;
	fma.rn.f32 	%f469, %f464, 0f391FCB8E, 0f3AAF85ED;
	fma.rn.f32 	%f470, %f469, %f464, 0f3C1D9856;
	fma.rn.f32 	%f471, %f470, %f464, 0f3D6357BB;
	fma.rn.f32 	%f472, %f471, %f464, 0f3E75FDEC;
	fma.rn.f32 	%f473, %f472, %f464, 0f3F317218;
	fma.rn.f32 	%f474, %f473, %f464, 0f3F800000;
	mul.f32 	%f475, %f474, %f468;
	mul.f32 	%f476, %f475, %f467;
	selp.f32 	%f1029, %f465, %f476, %p104;
	and.pred  	%p105, %p101, %p102;
	@%p105 bra 	$L__BB4_101;
	add.f32 	%f477, %f2, %f2;
	mov.b32 	%r86, %f477;
	and.b32  	%r87, %r86, 2147483647;
	mov.b32 	%f1029, %r87;
$L__BB4_101:
	setp.eq.f32 	%p106, %f2, 0f3F800000;
	cvt.f64.f32 	%fd10, %f1029;
	mov.f32 	%f1030, 0f3F800000;
	@%p106 bra 	$L__BB4_106;
	setp.num.f32 	%p107, %f78, %f78;
	@%p107 bra 	$L__BB4_104;
	mov.f32 	%f501, 0f40C00000;
	add.rn.f32 	%f1030, %f2, %f501;
	bra.uni 	$L__BB4_106;
$L__BB4_104:
	mov.f32 	%f480, 0f40C00000;
	mul.rn.f32 	%f481, %f79, %f480;
	cvt.rni.f32.f32 	%f482, %f481;
	sub.f32 	%f483, %f481, %f482;
	neg.f32 	%f484, %f481;
	fma.rn.f32 	%f485, %f79, 0f40C00000, %f484;
	fma.rn.f32 	%f486, %f80, 0f40C00000, %f485;
	add.f32 	%f487, %f483, %f486;
	setp.gt.f32 	%p108, %f482, 0f00000000;
	selp.b32 	%r88, 0, -2097152000, %p108;
	setp.neu.f32 	%p109, %f2, 0f00000000;
	setp.neu.f32 	%p110, %f78, 0f7F800000;
	setp.lt.f32 	%p111, %f481, 0f00000000;
	selp.f32 	%f488, 0f00000000, 0f7F800000, %p111;
	abs.f32 	%f489, %f481;
	setp.gt.f32 	%p112, %f489, 0f43180000;
	cvt.rzi.s32.f32 	%r89, %f482;
	shl.b32 	%r90, %r89, 23;
	sub.s32 	%r91, %r90, %r88;
	mov.b32 	%f490, %r91;
	add.s32 	%r92, %r88, 2130706432;
	mov.b32 	%f491, %r92;
	fma.rn.f32 	%f492, %f487, 0f391FCB8E, 0f3AAF85ED;
	fma.rn.f32 	%f493, %f492, %f487, 0f3C1D9856;
	fma.rn.f32 	%f494, %f493, %f487, 0f3D6357BB;
	fma.rn.f32 	%f495, %f494, %f487, 0f3E75FDEC;
	fma.rn.f32 	%f496, %f495, %f487, 0f3F317218;
	fma.rn.f32 	%f497, %f496, %f487, 0f3F800000;
	mul.f32 	%f498, %f497, %f491;
	mul.f32 	%f499, %f498, %f490;
	selp.f32 	%f1030, %f488, %f499, %p112;
	and.pred  	%p113, %p109, %p110;
	@%p113 bra 	$L__BB4_106;
	add.f32 	%f500, %f2, %f2;
	mov.b32 	%r93, %f500;
	and.b32  	%r94, %r93, 2147483647;
	mov.b32 	%f1030, %r94;
$L__BB4_106:
	setp.eq.f32 	%p114, %f2, 0f3F800000;
	cvt.f64.f32 	%fd38, %f1030;
	mul.f64 	%fd39, %fd38, 0dC0C7760000000000;
	fma.rn.f64 	%fd11, %fd10, 0d40B9230000000000, %fd39;
	mov.f32 	%f1031, 0f3F800000;
	@%p114 bra 	$L__BB4_111;
	setp.num.f32 	%p115, %f78, %f78;
	@%p115 bra 	$L__BB4_109;
	mov.f32 	%f524, 0f40800000;
	add.rn.f32 	%f1031, %f2, %f524;
	bra.uni 	$L__BB4_111;
$L__BB4_109:
	mov.f32 	%f503, 0f40800000;
	mul.rn.f32 	%f504, %f79, %f503;
	cvt.rni.f32.f32 	%f505, %f504;
	sub.f32 	%f506, %f504, %f505;
	neg.f32 	%f507, %f504;
	fma.rn.f32 	%f508, %f79, 0f40800000, %f507;
	fma.rn.f32 	%f509, %f80, 0f40800000, %f508;
	add.f32 	%f510, %f506, %f509;
	setp.gt.f32 	%p116, %f505, 0f00000000;
	selp.b32 	%r95, 0, -2097152000, %p116;
	setp.neu.f32 	%p117, %f2, 0f00000000;
	setp.neu.f32 	%p118, %f78, 0f7F800000;
	setp.lt.f32 	%p119, %f504, 0f00000000;
	selp.f32 	%f511, 0f00000000, 0f7F800000, %p119;
	abs.f32 	%f512, %f504;
	setp.gt.f32 	%p120, %f512, 0f43180000;
	cvt.rzi.s32.f32 	%r96, %f505;
	shl.b32 	%r97, %r96, 23;
	sub.s32 	%r98, %r97, %r95;
	mov.b32 	%f513, %r98;
	add.s32 	%r99, %r95, 2130706432;
	mov.b32 	%f514, %r99;
	fma.rn.f32 	%f515, %f510, 0f391FCB8E, 0f3AAF85ED;
	fma.rn.f32 	%f516, %f515, %f510, 0f3C1D9856;
	fma.rn.f32 	%f517, %f516, %f510, 0f3D6357BB;
	fma.rn.f32 	%f518, %f517, %f510, 0f3E75FDEC;
	fma.rn.f32 	%f519, %f518, %f510, 0f3F317218;
	fma.rn.f32 	%f520, %f519, %f510, 0f3F800000;
	mul.f32 	%f521, %f520, %f514;
	mul.f32 	%f522, %f521, %f513;
	selp.f32 	%f1031, %f511, %f522, %p120;
	and.pred  	%p121, %p117, %p118;
	@%p121 bra 	$L__BB4_111;
	add.f32 	%f523, %f2, %f2;
	mov.b32 	%r100, %f523;
	and.b32  	%r101, %r100, 2147483647;
	mov.b32 	%f1031, %r101;
$L__BB4_111:
	setp.eq.f32 	%p122, %f2, 0f3F800000;
	cvt.f64.f32 	%fd40, %f1031;
	fma.rn.f64 	%fd12, %fd40, 0d40BB120000000000, %fd11;
	mov.f32 	%f526, 0f40000000;
	mul.rn.f32 	%f527, %f79, %f526;
	neg.f32 	%f528, %f527;
	fma.rn.f32 	%f529, %f79, 0f40000000, %f528;
	fma.rn.f32 	%f530, %f80, 0f40000000, %f529;
	cvt.rni.f32.f32 	%f531, %f527;
	sub.f32 	%f532, %f527, %f531;
	add.f32 	%f533, %f532, %f530;
	fma.rn.f32 	%f534, %f533, 0f391FCB8E, 0f3AAF85ED;
	fma.rn.f32 	%f535, %f534, %f533, 0f3C1D9856;
	fma.rn.f32 	%f536, %f535, %f533, 0f3D6357BB;
	fma.rn.f32 	%f537, %f536, %f533, 0f3E75FDEC;
	fma.rn.f32 	%f538, %f537, %f533, 0f3F317218;
	fma.rn.f32 	%f539, %f538, %f533, 0f3F800000;
	cvt.rzi.s32.f32 	%r102, %f531;
	setp.gt.f32 	%p123, %f531, 0f00000000;
	selp.b32 	%r103, 0, -2097152000, %p123;
	add.s32 	%r104, %r103, 2130706432;
	mov.b32 	%f540, %r104;
	mul.f32 	%f541, %f539, %f540;
	shl.b32 	%r105, %r102, 23;
	sub.s32 	%r106, %r105, %r103;
	mov.b32 	%f542, %r106;
	mul.f32 	%f543, %f541, %f542;
	abs.f32 	%f544, %f527;
	setp.gt.f32 	%p124, %f544, 0f43180000;
	setp.lt.f32 	%p125, %f527, 0f00000000;
	selp.f32 	%f545, 0f00000000, 0f7F800000, %p125;
	selp.f32 	%f93, %f545, %f543, %p124;
	mov.f32 	%f1032, 0f3F800000;
	@%p122 bra 	$L__BB4_116;
	setp.num.f32 	%p126, %f78, %f78;
	@%p126 bra 	$L__BB4_114;
	mov.f32 	%f547, 0f40000000;
	add.rn.f32 	%f1032, %f2, %f547;
	bra.uni 	$L__BB4_116;
$L__BB4_114:
	setp.neu.f32 	%p127, %f2, 0f00000000;
	setp.neu.f32 	%p128, %f78, 0f7F800000;
	and.pred  	%p129, %p127, %p128;
	mov.f32 	%f1032, %f93;
	@%p129 bra 	$L__BB4_116;
	add.f32 	%f546, %f2, %f2;
	mov.b32 	%r107, %f546;
	and.b32  	%r108, %r107, 2147483647;
	mov.b32 	%f1032, %r108;
$L__BB4_116:
	cvt.f64.f32 	%fd41, %f1032;
	fma.rn.f64 	%fd42, %fd41, 0dC093B00000000000, %fd12;
	add.f64 	%fd43, %fd42, 0d4041800000000000;
	mul.f64 	%fd44, %fd43, 0d3F80000000000000;
	cvt.rn.f32.f64 	%f1042, %fd44;
	bra.uni 	$L__BB4_172;
$L__BB4_117:
	abs.f32 	%f98, %f2;
	setp.lt.f32 	%p60, %f98, 0f00800000;
	mul.f32 	%f304, %f98, 0f4B800000;
	selp.f32 	%f305, %f304, %f98, %p60;
	selp.f32 	%f306, 0fC1C00000, 0f00000000, %p60;
	mov.b32 	%r53, %f305;
	add.s32 	%r54, %r53, -1060439283;
	and.b32  	%r55, %r54, -8388608;
	sub.s32 	%r56, %r53, %r55;
	mov.b32 	%f307, %r56;
	cvt.rn.f32.s32 	%f308, %r55;
	fma.rn.f32 	%f309, %f308, 0f34000000, %f306;
	add.f32 	%f310, %f307, 0fBF800000;
	add.f32 	%f311, %f307, 0f3F800000;
	rcp.approx.ftz.f32 	%f312, %f311;
	add.f32 	%f313, %f310, %f310;
	mul.f32 	%f314, %f313, %f312;
	mul.f32 	%f315, %f314, %f314;
	sub.f32 	%f316, %f310, %f314;
	add.f32 	%f317, %f316, %f316;
	neg.f32 	%f318, %f314;
	fma.rn.f32 	%f319, %f318, %f310, %f317;
	mul.rn.f32 	%f320, %f312, %f319;
	fma.rn.f32 	%f321, %f315, 0f3A2C32E4, 0f3B52E7DB;
	fma.rn.f32 	%f322, %f321, %f315, 0f3C93BB73;
	fma.rn.f32 	%f323, %f322, %f315, 0f3DF6384F;
	mul.rn.f32 	%f324, %f323, %f315;
	fma.rn.f32 	%f325, %f314, 0f3FB8AA3B, %f309;
	sub.f32 	%f326, %f309, %f325;
	fma.rn.f32 	%f327, %f314, 0f3FB8AA3B, %f326;
	fma.rn.f32 	%f328, %f320, 0f3FB8AA3B, %f327;
	fma.rn.f32 	%f329, %f314, 0f32A55E34, %f328;
	mul.f32 	%f330, %f324, 0f40400000;
	fma.rn.f32 	%f331, %f330, %f320, %f329;
	fma.rn.f32 	%f332, %f324, %f314, %f331;
	add.rn.f32 	%f99, %f325, %f332;
	neg.f32 	%f333, %f325;
	add.rn.f32 	%f334, %f99, %f333;
	neg.f32 	%f335, %f334;
	add.rn.f32 	%f100, %f332, %f335;
	mov.f32 	%f336, 0f41100000;
	mul.rn.f32 	%f337, %f99, %f336;
	neg.f32 	%f338, %f337;
	fma.rn.f32 	%f339, %f99, 0f41100000, %f338;
	fma.rn.f32 	%f340, %f100, 0f41100000, %f339;
	cvt.rni.f32.f32 	%f341, %f337;
	sub.f32 	%f342, %f337, %f341;
	add.f32 	%f343, %f342, %f340;
	fma.rn.f32 	%f344, %f343, 0f391FCB8E, 0f3AAF85ED;
	fma.rn.f32 	%f345, %f344, %f343, 0f3C1D9856;
	fma.rn.f32 	%f346, %f345, %f343, 0f3D6357BB;
	fma.rn.f32 	%f347, %f346, %f343, 0f3E75FDEC;
	fma.rn.f32 	%f348, %f347, %f343, 0f3F317218;
	fma.rn.f32 	%f349, %f348, %f343, 0f3F800000;
	cvt.rzi.s32.f32 	%r57, %f341;
	setp.gt.f32 	%p61, %f341, 0f00000000;
	selp.b32 	%r58, 0, -2097152000, %p61;
	add.s32 	%r59, %r58, 2130706432;
	mov.b32 	%f350, %r59;
	mul.f32 	%f351, %f349, %f350;
	shl.b32 	%r60, %r57, 23;
	sub.s32 	%r61, %r60, %r58;
	mov.b32 	%f352, %r61;
	mul.f32 	%f353, %f351, %f352;
	abs.f32 	%f354, %f337;
	setp.gt.f32 	%p62, %f354, 0f43180000;
	setp.lt.f32 	%p63, %f337, 0f00000000;
	selp.f32 	%f355, 0f00000000, 0f7F800000, %p63;
	selp.f32 	%f101, %f355, %f353, %p62;
	setp.eq.f32 	%p64, %f2, 0f3F800000;
	mov.f32 	%f1033, 0f3F800000;
	@%p64 bra 	$L__BB4_124;
	setp.num.f32 	%p65, %f98, %f98;
	@%p65 bra 	$L__BB4_120;
	mov.f32 	%f356, 0f41100000;
	add.rn.f32 	%f1033, %f2, %f356;
	bra.uni 	$L__BB4_124;
$L__BB4_120:
	setp.neu.f32 	%p66, %f2, 0f00000000;
	setp.neu.f32 	%p67, %f98, 0f7F800000;
	and.pred  	%p68, %p66, %p67;
	@%p68 bra 	$L__BB4_122;
	add.f32 	%f1033, %f2, %f2;
	bra.uni 	$L__BB4_124;
$L__BB4_122:
	setp.geu.f32 	%p69, %f2, 0f00000000;
	mov.f32 	%f1033, %f101;
	@%p69 bra 	$L__BB4_124;
	neg.f32 	%f1033, %f101;
$L__BB4_124:
	setp.eq.f32 	%p70, %f2, 0f3F800000;
	cvt.f64.f32 	%fd13, %f1033;
	mov.f32 	%f358, 0f40E00000;
	mul.rn.f32 	%f359, %f99, %f358;
	neg.f32 	%f360, %f359;
	fma.rn.f32 	%f361, %f99, 0f40E00000, %f360;
	fma.rn.f32 	%f362, %f100, 0f40E00000, %f361;
	cvt.rni.f32.f32 	%f363, %f359;
	sub.f32 	%f364, %f359, %f363;
	add.f32 	%f365, %f364, %f362;
	fma.rn.f32 	%f366, %f365, 0f391FCB8E, 0f3AAF85ED;
	fma.rn.f32 	%f367, %f366, %f365, 0f3C1D9856;
	fma.rn.f32 	%f368, %f367, %f365, 0f3D6357BB;
	fma.rn.f32 	%f369, %f368, %f365, 0f3E75FDEC;
	fma.rn.f32 	%f370, %f369, %f365, 0f3F317218;
	fma.rn.f32 	%f371, %f370, %f365, 0f3F800000;
	cvt.rzi.s32.f32 	%r62, %f363;
	setp.gt.f32 	%p71, %f363, 0f00000000;
	selp.b32 	%r63, 0, -2097152000, %p71;
	add.s32 	%r64, %r63, 2130706432;
	mov.b32 	%f372, %r64;
	mul.f32 	%f373, %f371, %f372;
	shl.b32 	%r65, %r62, 23;
	sub.s32 	%r66, %r65, %r63;
	mov.b32 	%f374, %r66;
	mul.f32 	%f375, %f373, %f374;
	abs.f32 	%f376, %f359;
	setp.gt.f32 	%p72, %f376, 0f43180000;
	setp.lt.f32 	%p73, %f359, 0f00000000;
	selp.f32 	%f377, 0f00000000, 0f7F800000, %p73;
	selp.f32 	%f106, %f377, %f375, %p72;
	mov.f32 	%f1034, 0f3F800000;
	@%p70 bra 	$L__BB4_131;
	setp.num.f32 	%p74, %f98, %f98;
	@%p74 bra 	$L__BB4_127;
	mov.f32 	%f378, 0f40E00000;
	add.rn.f32 	%f1034, %f2, %f378;
	bra.uni 	$L__BB4_131;
$L__BB4_127:
	setp.neu.f32 	%p75, %f2, 0f00000000;
	setp.neu.f32 	%p76, %f98, 0f7F800000;
	and.pred  	%p77, %p75, %p76;
	@%p77 bra 	$L__BB4_129;
	add.f32 	%f1034, %f2, %f2;
	bra.uni 	$L__BB4_131;
$L__BB4_129:
	setp.geu.f32 	%p78, %f2, 0f00000000;
	mov.f32 	%f1034, %f106;
	@%p78 bra 	$L__BB4_131;
	neg.f32 	%f1034, %f106;
$L__BB4_131:
	cvt.f64.f32 	%fd31, %f1034;
	mul.f64 	%fd32, %fd31, 0dC0D9230000000000;
	fma.rn.f64 	%fd14, %fd13, 0d40C7BD8000000000, %fd32;
	mov.f32 	%f380, 0f40A00000;
	mul.rn.f32 	%f381, %f99, %f380;
	neg.f32 	%f382, %f381;
	fma.rn.f32 	%f383, %f99, 0f40A00000, %f382;
	fma.rn.f32 	%f384, %f100, 0f40A00000, %f383;
	cvt.rni.f32.f32 	%f385, %f381;
	sub.f32 	%f386, %f381, %f385;
	add.f32 	%f387, %f386, %f384;
	fma.rn.f32 	%f388, %f387, 0f391FCB8E, 0f3AAF85ED;
	fma.rn.f32 	%f389, %f388, %f387, 0f3C1D9856;
	fma.rn.f32 	%f390, %f389, %f387, 0f3D6357BB;
	fma.rn.f32 	%f391, %f390, %f387, 0f3E75FDEC;
	fma.rn.f32 	%f392, %f391, %f387, 0f3F317218;
	fma.rn.f32 	%f393, %f392, %f387, 0f3F800000;
	cvt.rzi.s32.f32 	%r67, %f385;
	setp.gt.f32 	%p80, %f385, 0f00000000;
	selp.b32 	%r68, 0, -2097152000, %p80;
	add.s32 	%r69, %r68, 2130706432;
	mov.b32 	%f394, %r69;
	mul.f32 	%f395, %f393, %f394;
	shl.b32 	%r70, %r67, 23;
	sub.s32 	%r71, %r70, %r68;
	mov.b32 	%f396, %r71;
	mul.f32 	%f397, %f395, %f396;
	abs.f32 	%f398, %f381;
	setp.gt.f32 	%p81, %f398, 0f43180000;
	setp.lt.f32 	%p82, %f381, 0f00000000;
	selp.f32 	%f399, 0f00000000, 0f7F800000, %p82;
	selp.f32 	%f111, %f399, %f397, %p81;
	mov.f32 	%f1035, 0f3F800000;
	@%p70 bra 	$L__BB4_138;
	setp.num.f32 	%p83, %f98, %f98;
	@%p83 bra 	$L__BB4_134;
	mov.f32 	%f400, 0f40A00000;
	add.rn.f32 	%f1035, %f2, %f400;
	bra.uni 	$L__BB4_138;
$L__BB4_134:
	setp.neu.f32 	%p84, %f2, 0f00000000;
	setp.neu.f32 	%p85, %f98, 0f7F800000;
	and.pred  	%p86, %p84, %p85;
	@%p86 bra 	$L__BB4_136;
	add.f32 	%f1035, %f2, %f2;
	bra.uni 	$L__BB4_138;
$L__BB4_136:
	setp.geu.f32 	%p87, %f2, 0f00000000;
	mov.f32 	%f1035, %f111;
	@%p87 bra 	$L__BB4_138;
	neg.f32 	%f1035, %f111;
$L__BB4_138:
	mul.f32 	%f402, %f1035, 0f468CC400;
	cvt.f64.f32 	%fd33, %f402;
	add.f64 	%fd15, %fd14, %fd33;
	mov.f32 	%f403, 0f40400000;
	mul.rn.f32 	%f404, %f99, %f403;
	neg.f32 	%f405, %f404;
	fma.rn.f32 	%f406, %f99, 0f40400000, %f405;
	fma.rn.f32 	%f407, %f100, 0f40400000, %f406;
	cvt.rni.f32.f32 	%f408, %f404;
	sub.f32 	%f409, %f404, %f408;
	add.f32 	%f410, %f409, %f407;
	fma.rn.f32 	%f411, %f410, 0f391FCB8E, 0f3AAF85ED;
	fma.rn.f32 	%f412, %f411, %f410, 0f3C1D9856;
	fma.rn.f32 	%f413, %f412, %f410, 0f3D6357BB;
	fma.rn.f32 	%f414, %f413, %f410, 0f3E75FDEC;
	fma.rn.f32 	%f415, %f414, %f410, 0f3F317218;
	fma.rn.f32 	%f416, %f415, %f410, 0f3F800000;
	cvt.rzi.s32.f32 	%r72, %f408;
	setp.gt.f32 	%p89, %f408, 0f00000000;
	selp.b32 	%r73, 0, -2097152000, %p89;
	add.s32 	%r74, %r73, 2130706432;
	mov.b32 	%f417, %r74;
	mul.f32 	%f418, %f416, %f417;
	shl.b32 	%r75, %r72, 23;
	sub.s32 	%r76, %r75, %r73;
	mov.b32 	%f419, %r76;
	mul.f32 	%f420, %f418, %f419;
	abs.f32 	%f421, %f404;
	setp.gt.f32 	%p90, %f421, 0f43180000;
	setp.lt.f32 	%p91, %f404, 0f00000000;
	selp.f32 	%f422, 0f00000000, 0f7F800000, %p91;
	selp.f32 	%f116, %f422, %f420, %p90;
	mov.f32 	%f1036, 0f3F800000;
	@%p70 bra 	$L__BB4_145;
	setp.num.f32 	%p92, %f98, %f98;
	@%p92 bra 	$L__BB4_141;
	mov.f32 	%f423, 0f40400000;
	add.rn.f32 	%f1036, %f2, %f423;
	bra.uni 	$L__BB4_145;
$L__BB4_141:
	setp.neu.f32 	%p93, %f2, 0f00000000;
	setp.neu.f32 	%p94, %f98, 0f7F800000;
	and.pred  	%p95, %p93, %p94;
	@%p95 bra 	$L__BB4_143;
	add.f32 	%f1036, %f2, %f2;
	bra.uni 	$L__BB4_145;
$L__BB4_143:
	setp.geu.f32 	%p96, %f2, 0f00000000;
	mov.f32 	%f1036, %f116;
	@%p96 bra 	$L__BB4_145;
	neg.f32 	%f1036, %f116;
$L__BB4_145:
	cvt.f64.f32 	%fd34, %f1036;
	fma.rn.f64 	%fd35, %fd34, 0dC0B20C0000000000, %fd15;
	fma.rn.f64 	%fd36, %fd3, 0d4073B00000000000, %fd35;
	mul.f64 	%fd37, %fd36, 0d3F80000000000000;
	cvt.rn.f32.f64 	%f1042, %fd37;
	bra.uni 	$L__BB4_172;
$L__BB4_146:
	abs.f32 	%f122, %f2;
	setp.lt.f32 	%p19, %f122, 0f00800000;
	mul.f32 	%f157, %f122, 0f4B800000;
	selp.f32 	%f158, %f157, %f122, %p19;
	selp.f32 	%f159, 0fC1C00000, 0f00000000, %p19;
	mov.b32 	%r14, %f158;
	add.s32 	%r15, %r14, -1060439283;
	and.b32  	%r16, %r15, -8388608;
	sub.s32 	%r17, %r14, %r16;
	mov.b32 	%f160, %r17;
	cvt.rn.f32.s32 	%f161, %r16;
	fma.rn.f32 	%f162, %f161, 0f34000000, %f159;
	add.f32 	%f163, %f160, 0fBF800000;
	add.f32 	%f164, %f160, 0f3F800000;
	rcp.approx.ftz.f32 	%f165, %f164;
	add.f32 	%f166, %f163, %f163;
	mul.f32 	%f167, %f166, %f165;
	mul.f32 	%f168, %f167, %f167;
	sub.f32 	%f169, %f163, %f167;
	add.f32 	%f170, %f169, %f169;
	neg.f32 	%f171, %f167;
	fma.rn.f32 	%f172, %f171, %f163, %f170;
	mul.rn.f32 	%f173, %f165, %f172;
	fma.rn.f32 	%f174, %f168, 0f3A2C32E4, 0f3B52E7DB;
	fma.rn.f32 	%f175, %f174, %f168, 0f3C93BB73;
	fma.rn.f32 	%f176, %f175, %f168, 0f3DF6384F;
	mul.rn.f32 	%f177, %f176, %f168;
	fma.rn.f32 	%f178, %f167, 0f3FB8AA3B, %f162;
	sub.f32 	%f179, %f162, %f178;
	fma.rn.f32 	%f180, %f167, 0f3FB8AA3B, %f179;
	fma.rn.f32 	%f181, %f173, 0f3FB8AA3B, %f180;
	fma.rn.f32 	%f182, %f167, 0f32A55E34, %f181;
	mul.f32 	%f183, %f177, 0f40400000;
	fma.rn.f32 	%f184, %f183, %f173, %f182;
	fma.rn.f32 	%f185, %f177, %f167, %f184;
	add.rn.f32 	%f123, %f178, %f185;
	neg.f32 	%f186, %f178;
	add.rn.f32 	%f187, %f123, %f186;
	neg.f32 	%f188, %f187;
	add.rn.f32 	%f124, %f185, %f188;
	setp.eq.f32 	%p20, %f2, 0f3F800000;
	mov.f32 	%f1037, 0f3F800000;
	@%p20 bra 	$L__BB4_151;
	setp.num.f32 	%p21, %f122, %f122;
	@%p21 bra 	$L__BB4_149;
	mov.f32 	%f210, 0f41200000;
	add.rn.f32 	%f1037, %f2, %f210;
	bra.uni 	$L__BB4_151;
$L__BB4_149:
	mov.f32 	%f189, 0f41200000;
	mul.rn.f32 	%f190, %f123, %f189;
	cvt.rni.f32.f32 	%f191, %f190;
	sub.f32 	%f192, %f190, %f191;
	neg.f32 	%f193, %f190;
	fma.rn.f32 	%f194, %f123, 0f41200000, %f193;
	fma.rn.f32 	%f195, %f124, 0f41200000, %f194;
	add.f32 	%f196, %f192, %f195;
	setp.gt.f32 	%p22, %f191, 0f00000000;
	selp.b32 	%r18, 0, -2097152000, %p22;
	setp.neu.f32 	%p23, %f2, 0f00000000;
	setp.neu.f32 	%p24, %f122, 0f7F800000;
	setp.lt.f32 	%p25, %f190, 0f00000000;
	selp.f32 	%f197, 0f00000000, 0f7F800000, %p25;
	abs.f32 	%f198, %f190;
	setp.gt.f32 	%p26, %f198, 0f43180000;
	cvt.rzi.s32.f32 	%r19, %f191;
	shl.b32 	%r20, %r19, 23;
	sub.s32 	%r21, %r20, %r18;
	mov.b32 	%f199, %r21;
	add.s32 	%r22, %r18, 2130706432;
	mov.b32 	%f200, %r22;
	fma.rn.f32 	%f201, %f196, 0f391FCB8E, 0f3AAF85ED;
	fma.rn.f32 	%f202, %f201, %f196, 0f3C1D9856;
	fma.rn.f32 	%f203, %f202, %f196, 0f3D6357BB;
	fma.rn.f32 	%f204, %f203, %f196, 0f3E75FDEC;
	fma.rn.f32 	%f205, %f204, %f196, 0f3F317218;
	fma.rn.f32 	%f206, %f205, %f196, 0f3F800000;
	mul.f32 	%f207, %f206, %f200;
	mul.f32 	%f208, %f207, %f199;
	selp.f32 	%f1037, %f197, %f208, %p26;
	and.pred  	%p27, %p23, %p24;
	@%p27 bra 	$L__BB4_151;
	add.f32 	%f209, %f2, %f2;
	mov.b32 	%r23, %f209;
	and.b32  	%r24, %r23, 2147483647;
	mov.b32 	%f1037, %r24;
$L__BB4_151:
	setp.eq.f32 	%p28, %f2, 0f3F800000;
	cvt.f64.f32 	%fd16, %f1037;
	mov.f32 	%f1038, 0f3F800000;
	@%p28 bra 	$L__BB4_156;
	setp.num.f32 	%p29, %f122, %f122;
	@%p29 bra 	$L__BB4_154;
	mov.f32 	%f233, 0f41000000;
	add.rn.f32 	%f1038, %f2, %f233;
	bra.uni 	$L__BB4_156;
$L__BB4_154:
	mov.f32 	%f212, 0f41000000;
	mul.rn.f32 	%f213, %f123, %f212;
	cvt.rni.f32.f32 	%f214, %f213;
	sub.f32 	%f215, %f213, %f214;
	neg.f32 	%f216, %f213;
	fma.rn.f32 	%f217, %f123, 0f41000000, %f216;
	fma.rn.f32 	%f218, %f124, 0f41000000, %f217;
	add.f32 	%f219, %f215, %f218;
	setp.gt.f32 	%p30, %f214, 0f00000000;
	selp.b32 	%r25, 0, -2097152000, %p30;
	setp.neu.f32 	%p31, %f2, 0f00000000;
	setp.neu.f32 	%p32, %f122, 0f7F800000;
	setp.lt.f32 	%p33, %f213, 0f00000000;
	selp.f32 	%f220, 0f00000000, 0f7F800000, %p33;
	abs.f32 	%f221, %f213;
	setp.gt.f32 	%p34, %f221, 0f43180000;
	cvt.rzi.s32.f32 	%r26, %f214;
	shl.b32 	%r27, %r26, 23;
	sub.s32 	%r28, %r27, %r25;
	mov.b32 	%f222, %r28;
	add.s32 	%r29, %r25, 2130706432;
	mov.b32 	%f223, %r29;
	fma.rn.f32 	%f224, %f219, 0f391FCB8E, 0f3AAF85ED;
	fma.rn.f32 	%f225, %f224, %f219, 0f3C1D9856;
	fma.rn.f32 	%f226, %f225, %f219, 0f3D6357BB;
	fma.rn.f32 	%f227, %f226, %f219, 0f3E75FDEC;
	fma.rn.f32 	%f228, %f227, %f219, 0f3F317218;
	fma.rn.f32 	%f229, %f228, %f219, 0f3F800000;
	mul.f32 	%f230, %f229, %f223;
	mul.f32 	%f231, %f230, %f222;
	selp.f32 	%f1038, %f220, %f231, %p34;
	and.pred  	%p35, %p31, %p32;
	@%p35 bra 	$L__BB4_156;
	add.f32 	%f232, %f2, %f2;
	mov.b32 	%r30, %f232;
	and.b32  	%r31, %r30, 2147483647;
	mov.b32 	%f1038, %r31;
$L__BB4_156:
	setp.eq.f32 	%p36, %f2, 0f3F800000;
	cvt.f64.f32 	%fd23, %f1038;
	mul.f64 	%fd24, %fd23, 0dC0FAB53000000000;
	fma.rn.f64 	%fd17, %fd16, 0d40E68DA000000000, %fd24;
	mov.f32 	%f1039, 0f3F800000;
	@%p36 bra 	$L__BB4_161;
	setp.num.f32 	%p37, %f122, %f122;
	@%p37 bra 	$L__BB4_159;
	mov.f32 	%f256, 0f40C00000;
	add.rn.f32 	%f1039, %f2, %f256;
	bra.uni 	$L__BB4_161;
$L__BB4_159:
	mov.f32 	%f235, 0f40C00000;
	mul.rn.f32 	%f236, %f123, %f235;
	cvt.rni.f32.f32 	%f237, %f236;
	sub.f32 	%f238, %f236, %f237;
	neg.f32 	%f239, %f236;
	fma.rn.f32 	%f240, %f123, 0f40C00000, %f239;
	fma.rn.f32 	%f241, %f124, 0f40C00000, %f240;
	add.f32 	%f242, %f238, %f241;
	setp.gt.f32 	%p38, %f237, 0f00000000;
	selp.b32 	%r32, 0, -2097152000, %p38;
	setp.neu.f32 	%p39, %f2, 0f00000000;
	setp.neu.f32 	%p40, %f122, 0f7F800000;
	setp.lt.f32 	%p41, %f236, 0f00000000;
	selp.f32 	%f243, 0f00000000, 0f7F800000, %p41;
	abs.f32 	%f244, %f236;
	setp.gt.f32 	%p42, %f244, 0f43180000;
	cvt.rzi.s32.f32 	%r33, %f237;
	shl.b32 	%r34, %r33, 23;
	sub.s32 	%r35, %r34, %r32;
	mov.b32 	%f245, %r35;
	add.s32 	%r36, %r32, 2130706432;
	mov.b32 	%f246, %r36;
	fma.rn.f32 	%f247, %f242, 0f391FCB8E, 0f3AAF85ED;
	fma.rn.f32 	%f248, %f247, %f242, 0f3C1D9856;
	fma.rn.f32 	%f249, %f248, %f242, 0f3D6357BB;
	fma.rn.f32 	%f250, %f249, %f242, 0f3E75FDEC;
	fma.rn.f32 	%f251, %f250, %f242, 0f3F317218;
	fma.rn.f32 	%f252, %f251, %f242, 0f3F800000;
	mul.f32 	%f253, %f252, %f246;
	mul.f32 	%f254, %f253, %f245;
	selp.f32 	%f1039, %f243, %f254, %p42;
	and.pred  	%p43, %p39, %p40;
	@%p43 bra 	$L__BB4_161;
	add.f32 	%f255, %f2, %f2;
	mov.b32 	%r37, %f255;
	and.b32  	%r38, %r37, 2147483647;
	mov.b32 	%f1039, %r38;
$L__BB4_161:
	setp.eq.f32 	%p44, %f2, 0f3F800000;
	cvt.f64.f32 	%fd25, %f1039;
	fma.rn.f64 	%fd18, %fd25, 0d40F5FEA000000000, %fd17;
	mov.f32 	%f1040, 0f3F800000;
	@%p44 bra 	$L__BB4_166;
	setp.num.f32 	%p45, %f122, %f122;
	@%p45 bra 	$L__BB4_164;
	mov.f32 	%f279, 0f40800000;
	add.rn.f32 	%f1040, %f2, %f279;
	bra.uni 	$L__BB4_166;
$L__BB4_164:
	mov.f32 	%f258, 0f40800000;
	mul.rn.f32 	%f259, %f123, %f258;
	cvt.rni.f32.f32 	%f260, %f259;
	sub.f32 	%f261, %f259, %f260;
	neg.f32 	%f262, %f259;
	fma.rn.f32 	%f263, %f123, 0f40800000, %f262;
	fma.rn.f32 	%f264, %f124, 0f40800000, %f263;
	add.f32 	%f265, %f261, %f264;
	setp.gt.f32 	%p46, %f260, 0f00000000;
	selp.b32 	%r39, 0, -2097152000, %p46;
	setp.neu.f32 	%p47, %f2, 0f00000000;
	setp.neu.f32 	%p48, %f122, 0f7F800000;
	setp.lt.f32 	%p49, %f259, 0f00000000;
	selp.f32 	%f266, 0f00000000, 0f7F800000, %p49;
	abs.f32 	%f267, %f259;
	setp.gt.f32 	%p50, %f267, 0f43180000;
	cvt.rzi.s32.f32 	%r40, %f260;
	shl.b32 	%r41, %r40, 23;
	sub.s32 	%r42, %r41, %r39;
	mov.b32 	%f268, %r42;
	add.s32 	%r43, %r39, 2130706432;
	mov.b32 	%f269, %r43;
	fma.rn.f32 	%f270, %f265, 0f391FCB8E, 0f3AAF85ED;
	fma.rn.f32 	%f271, %f270, %f265, 0f3C1D9856;
	fma.rn.f32 	%f272, %f271, %f265, 0f3D6357BB;
	fma.rn.f32 	%f273, %f272, %f265, 0f3E75FDEC;
	fma.rn.f32 	%f274, %f273, %f265, 0f3F317218;
	fma.rn.f32 	%f275, %f274, %f265, 0f3F800000;
	mul.f32 	%f276, %f275, %f269;
	mul.f32 	%f277, %f276, %f268;
	selp.f32 	%f1040, %f266, %f277, %p50;
	and.pred  	%p51, %p47, %p48;
	@%p51 bra 	$L__BB4_166;
	add.f32 	%f278, %f2, %f2;
	mov.b32 	%r44, %f278;
	and.b32  	%r45, %r44, 2147483647;
	mov.b32 	%f1040, %r45;
$L__BB4_166:
	setp.eq.f32 	%p52, %f2, 0f3F800000;
	cvt.f64.f32 	%fd26, %f1040;
	fma.rn.f64 	%fd19, %fd26, 0dC0DD538000000000, %fd18;
	mov.f32 	%f281, 0f40000000;
	mul.rn.f32 	%f282, %f123, %f281;
	neg.f32 	%f283, %f282;
	fma.rn.f32 	%f284, %f123, 0f40000000, %f283;
	fma.rn.f32 	%f285, %f124, 0f40000000, %f284;
	cvt.rni.f32.f32 	%f286, %f282;
	sub.f32 	%f287, %f282, %f286;
	add.f32 	%f288, %f287, %f285;
	fma.rn.f32 	%f289, %f288, 0f391FCB8E, 0f3AAF85ED;
	fma.rn.f32 	%f290, %f289, %f288, 0f3C1D9856;
	fma.rn.f32 	%f291, %f290, %f288, 0f3D6357BB;
	fma.rn.f32 	%f292, %f291, %f288, 0f3E75FDEC;
	fma.rn.f32 	%f293, %f292, %f288, 0f3F317218;
	fma.rn.f32 	%f294, %f293, %f288, 0f3F800000;
	cvt.rzi.s32.f32 	%r46, %f286;
	setp.gt.f32 	%p53, %f286, 0f00000000;
	selp.b32 	%r47, 0, -2097152000, %p53;
	add.s32 	%r48, %r47, 2130706432;
	mov.b32 	%f295, %r48;
	mul.f32 	%f296, %f294, %f295;
	shl.b32 	%r49, %r46, 23;
	sub.s32 	%r50, %r49, %r47;
	mov.b32 	%f297, %r50;
	mul.f32 	%f298, %f296, %f297;
	abs.f32 	%f299, %f282;
	setp.gt.f32 	%p54, %f299, 0f43180000;
	setp.lt.f32 	%p55, %f282, 0f00000000;
	selp.f32 	%f300, 0f00000000, 0f7F800000, %p55;
	selp.f32 	%f141, %f300, %f298, %p54;
	mov.f32 	%f1041, 0f3F800000;
	@%p52 bra 	$L__BB4_171;
	setp.num.f32 	%p56, %f122, %f122;
	@%p56 bra 	$L__BB4_169;
	mov.f32 	%f302, 0f40000000;
	add.rn.f32 	%f1041, %f2, %f302;
	bra.uni 	$L__BB4_171;
$L__BB4_169:
	setp.neu.f32 	%p57, %f2, 0f00000000;
	setp.neu.f32 	%p58, %f122, 0f7F800000;
	and.pred  	%p59, %p57, %p58;
	mov.f32 	%f1041, %f141;
	@%p59 bra 	$L__BB4_171;
	add.f32 	%f301, %f2, %f2;
	mov.b32 	%r51, %f301;
	and.b32  	%r52, %r51, 2147483647;
	mov.b32 	%f1041, %r52;
$L__BB4_171:
	cvt.f64.f32 	%fd27, %f1041;
	fma.rn.f64 	%fd28, %fd27, 0d40AB120000000000, %fd19;
	add.f64 	%fd29, %fd28, 0dC04F800000000000;
	mul.f64 	%fd30, %fd29, 0d3F70000000000000;
	cvt.rn.f32.f64 	%f1042, %fd30;
$L__BB4_172:
	fma.rn.f32 	%f1016, %f3, %f1042, %f1016;
	add.s32 	%r209, %r209, 1;
	add.s64 	%rd21, %rd21, 4;
	add.s64 	%rd20, %rd20, 4;
	setp.ne.s32 	%p238, %r209, 1;
	@%p238 bra 	$L__BB4_3;
	ld.param.u64 	%rd17, [_Z5initUPfS_S_S_fii_param_0];
	cvt.f64.f32 	%fd74, %f1016;
	shl.b32 	%r205, %r208, 1;
	or.b32  	%r206, %r205, 1;
	cvt.rn.f64.u32 	%fd75, %r206;
	mul.f64 	%fd76, %fd75, 0d3FE0000000000000;
	mul.f64 	%fd77, %fd76, %fd74;
	cvt.rn.f32.f64 	%f1015, %fd77;
	mad.lo.s32 	%r207, %r208, %r2, %r1;
	cvta.to.global.u64 	%rd14, %rd17;
	mul.wide.s32 	%rd15, %r207, 4;
	add.s64 	%rd16, %rd14, %rd15;
	st.global.f32 	[%rd16], %f1015;
	sub.s32 	%r7, %r206, %r208;
	setp.ne.s32 	%p239, %r208, %r9;
	mov.u32 	%r208, %r7;
	@%p239 bra 	$L__BB4_2;
$L__BB4_174:
	ret;

}
	// .globl	_Z3rhsPfS_S_S_S_fffii
.visible .entry _Z3rhsPfS_S_S_S_fffii(
	.param .u64 .ptr .align 1 _Z3rhsPfS_S_S_S_fffii_param_0,
	.param .u64 .ptr .align 1 _Z3rhsPfS_S_S_S_fffii_param_1,
	.param .u64 .ptr .align 1 _Z3rhsPfS_S_S_S_fffii_param_2,
	.param .u64 .ptr .align 1 _Z3rhsPfS_S_S_S_fffii_param_3,
	.param .u64 .ptr .align 1 _Z3rhsPfS_S_S_S_fffii_param_4,
	.param .f32 _Z3rhsPfS_S_S_S_fffii_param_5,
	.param .f32 _Z3rhsPfS_S_S_S_fffii_param_6,
	.param .f32 _Z3rhsPfS_S_S_S_fffii_param_7,
	.param .u32 _Z3rhsPfS_S_S_S_fffii_param_8,
	.param .u32 _Z3rhsPfS_S_S_S_fffii_param_9
)
{
	.local .align 4 .b8 	__local_depot5[56];
	.reg .b64 	%SP;
	.reg .b64 	%SPL;
	.reg .pred 	%p<138>;
	.reg .b32 	%r<144>;
	.reg .b32 	%f<525>;
	.reg .b64 	%rd<83>;
	.reg .b64 	%fd<118>;

	mov.u64 	%SPL, __local_depot5;
	ld.param.u64 	%rd17, [_Z3rhsPfS_S_S_S_fffii_param_0];
	ld.param.u64 	%rd14, [_Z3rhsPfS_S_S_S_fffii_param_2];
	ld.param.u64 	%rd15, [_Z3rhsPfS_S_S_S_fffii_param_3];
	ld.param.u64 	%rd16, [_Z3rhsPfS_S_S_S_fffii_param_4];
	ld.param.u32 	%r39, [_Z3rhsPfS_S_S_S_fffii_param_8];
	ld.param.u32 	%r40, [_Z3rhsPfS_S_S_S_fffii_param_9];
	cvta.to.global.u64 	%rd1, %rd17;
	add.u64 	%rd2, %SPL, 0;
	add.u64 	%rd3, %SPL, 28;
	mov.u32 	%r41, %ntid.x;
	mov.u32 	%r42, %ctaid.x;
	mov.u32 	%r43, %tid.x;
	mad.lo.s32 	%r1, %r41, %r42, %r43;
	setp.gt.s32 	%p5, %r1, %r39;
	@%p5 bra 	$L__BB5_110;
	setp.lt.s32 	%p6, %r40, 0;
	@%p6 bra 	$L__BB5_14;
	add.s32 	%r2, %r39, 1;
	add.s32 	%r3, %r40, 1;
	and.b32  	%r4, %r3, 15;
	setp.lt.u32 	%p7, %r40, 15;
	mov.b32 	%r132, 0;
	@%p7 bra 	$L__BB5_5;
	and.b32  	%r132, %r3, -16;
	mov.b32 	%r130, 0;
	mul.wide.s32 	%rd24, %r2, 4;
$L__BB5_4:
	.pragma "nounroll";
	mad.lo.s32 	%r46, %r130, %r2, %r1;
	mul.wide.s32 	%rd20, %r46, 4;
	add.s64 	%rd21, %rd1, %rd20;
	ld.global.f32 	%f82, [%rd21];
	mul.wide.u32 	%rd22, %r130, 4;
	add.s64 	%rd23, %rd3, %rd22;
	st.local.f32 	[%rd23], %f82;
	add.s64 	%rd25, %rd21, %rd24;
	ld.global.f32 	%f83, [%rd25];
	st.local.f32 	[%rd23+4], %f83;
	add.s64 	%rd26, %rd25, %rd24;
	ld.global.f32 	%f84, [%rd26];
	st.local.f32 	[%rd23+8], %f84;
	add.s64 	%rd27, %rd26, %rd24;
	ld.global.f32 	%f85, [%rd27];
	st.local.f32 	[%rd23+12], %f85;
	add.s64 	%rd28, %rd27, %rd24;
	ld.global.f32 	%f86, [%rd28];
	st.local.f32 	[%rd23+16], %f86;
	add.s64 	%rd29, %rd28, %rd24;
	ld.global.f32 	%f87, [%rd29];
	st.local.f32 	[%rd23+20], %f87;
	add.s64 	%rd30, %rd29, %rd24;
	ld.global.f32 	%f88, [%rd30];
	st.local.f32 	[%rd23+24], %f88;
	add.s64 	%rd31, %rd30, %rd24;
	ld.global.f32 	%f89, [%rd31];
	st.local.f32 	[%rd23+28], %f89;
	add.s64 	%rd32, %rd31, %rd24;
	ld.global.f32 	%f90, [%rd32];
	st.local.f32 	[%rd23+32], %f90;
	add.s64 	%rd33, %rd32, %rd24;
	ld.global.f32 	%f91, [%rd33];
	st.local.f32 	[%rd23+36], %f91;
	add.s64 	%rd34, %rd33, %rd24;
	ld.global.f32 	%f92, [%rd34];
	st.local.f32 	[%rd23+40], %f92;
	add.s64 	%rd35, %rd34, %rd24;
	ld.global.f32 	%f93, [%rd35];
	st.local.f32 	[%rd23+44], %f93;
	add.s64 	%rd36, %rd35, %rd24;
	ld.global.f32 	%f94, [%rd36];
	st.local.f32 	[%rd23+48], %f94;
	add.s64 	%rd37, %rd36, %rd24;
	ld.global.f32 	%f95, [%rd37];
	st.local.f32 	[%rd23+52], %f95;
	add.s64 	%rd38, %rd37, %rd24;
	ld.global.f32 	%f96, [%rd38];
	st.local.f32 	[%rd23+56], %f96;
	add.s64 	%rd39, %rd38, %rd24;
	ld.global.f32 	%f97, [%rd39];
	st.local.f32 	[%rd23+60], %f97;
	add.s32 	%r130, %r130, 16;
	setp.ne.s32 	%p8, %r130, %r132;
	@%p8 bra 	$L__BB5_4;
$L__BB5_5:
	setp.eq.s32 	%p9, %r4, 0;
	@%p9 bra 	$L__BB5_14;
	and.b32  	%r9, %r3, 7;
	setp.lt.u32 	%p10, %r4, 8;
	@%p10 bra 	$L__BB5_8;
	mad.lo.s32 	%r47, %r132, %r2, %r1;
	mul.wide.s32 	%rd40, %r47, 4;
	add.s64 	%rd41, %rd1, %rd40;
	ld.global.f32 	%f98, [%rd41];
	mul.wide.u32 	%rd42, %r132, 4;
	add.s64 	%rd43, %rd3, %rd42;
	st.local.f32 	[%rd43], %f98;
	mul.wide.s32 	%rd44, %r2, 4;
	add.s64 	%rd45, %rd41, %rd44;
	ld.global.f32 	%f99, [%rd45];
	st.local.f32 	[%rd43+4], %f99;
	add.s64 	%rd46, %rd45, %rd44;
	ld.global.f32 	%f100, [%rd46];
	st.local.f32 	[%rd43+8], %f100;
	add.s64 	%rd47, %rd46, %rd44;
	ld.global.f32 	%f101, [%rd47];
	st.local.f32 	[%rd43+12], %f101;
	add.s64 	%rd48, %rd47, %rd44;
	ld.global.f32 	%f102, [%rd48];
	st.local.f32 	[%rd43+16], %f102;
	add.s64 	%rd49, %rd48, %rd44;
	ld.global.f32 	%f103, [%rd49];
	st.local.f32 	[%rd43+20], %f103;
	add.s64 	%rd50, %rd49, %rd44;
	ld.global.f32 	%f104, [%rd50];
	st.local.f32 	[%rd43+24], %f104;
	add.s64 	%rd51, %rd50, %rd44;
	ld.global.f32 	%f105, [%rd51];
	st.local.f32 	[%rd43+28], %f105;
	add.s32 	%r132, %r132, 8;
$L__BB5_8:
	setp.eq.s32 	%p11, %r9, 0;
	@%p11 bra 	$L__BB5_14;
	and.b32  	%r12, %r3, 3;
	setp.lt.u32 	%p12, %r9, 4;
	@%p12 bra 	$L__BB5_11;
	mad.lo.s32 	%r48, %r132, %r2, %r1;
	mul.wide.s32 	%rd52, %r48, 4;
	add.s64 	%rd53, %rd1, %rd52;
	ld.global.f32 	%f106, [%rd53];
	mul.wide.u32 	%rd54, %r132, 4;
	add.s64 	%rd55, %rd3, %rd54;
	st.local.f32 	[%rd55], %f106;
	mul.wide.s32 	%rd56, %r2, 4;
	add.s64 	%rd57, %rd53, %rd56;
	ld.global.f32 	%f107, [%rd57];
	st.local.f32 	[%rd55+4], %f107;
	add.s64 	%rd58, %rd57, %rd56;
	ld.global.f32 	%f108, [%rd58];
	st.local.f32 	[%rd55+8], %f108;
	add.s64 	%rd59, %rd58, %rd56;
	ld.global.f32 	%f109, [%rd59];
	st.local.f32 	[%rd55+12], %f109;
	add.s32 	%r132, %r132, 4;
$L__BB5_11:
	setp.eq.s32 	%p13, %r12, 0;
	@%p13 bra 	$L__BB5_14;
	mov.b32 	%r135, 0;
$L__BB5_13:
	.pragma "nounroll";
	mad.lo.s32 	%r50, %r132, %r2, %r1;
	mul.wide.s32 	%rd60, %r50, 4;
	add.s64 	%rd61, %rd1, %rd60;
	ld.global.f32 	%f110, [%rd61];
	mul.wide.u32 	%rd62, %r132, 4;
	add.s64 	%rd63, %rd3, %rd62;
	st.local.f32 	[%rd63], %f110;
	add.s32 	%r132, %r132, 1;
	add.s32 	%r135, %r135, 1;
	setp.ne.s32 	%p14, %r135, %r12;
	@%p14 bra 	$L__BB5_13;
$L__BB5_14:
	setp.lt.s32 	%p15, %r40, 0;
	cvta.to.global.u64 	%rd64, %rd14;
	mul.wide.s32 	%rd65, %r1, 4;
	add.s64 	%rd66, %rd64, %rd65;
	ld.global.f32 	%f1, [%rd66];
	ld.global.f32 	%f2, [%rd66+4];
	@%p15 bra 	$L__BB5_110;
	neg.s32 	%r19, %r40;
	cvta.to.global.u64 	%rd4, %rd16;
	cvta.to.global.u64 	%rd5, %rd15;
	mov.b32 	%r136, 0;
$L__BB5_16:
	mov.b32 	%r137, 0;
	mov.f32 	%f508, 0f00000000;
$L__BB5_17:
	mov.u32 	%r24, %r137;
	mul.wide.u32 	%rd67, %r24, 4;
	add.s64 	%rd68, %rd4, %rd67;
	ld.global.f32 	%f6, [%rd68];
	abs.f32 	%f113, %f6;
	setp.lt.f32 	%p16, %f113, 0f00800000;
	mul.f32 	%f114, %f113, 0f4B800000;
	selp.f32 	%f115, %f114, %f113, %p16;
	selp.f32 	%f116, 0fC1C00000, 0f00000000, %p16;
	mov.b32 	%r54, %f115;
	add.s32 	%r55, %r54, -1060439283;
	and.b32  	%r56, %r55, -8388608;
	sub.s32 	%r57, %r54, %r56;
	mov.b32 	%f117, %r57;
	cvt.rn.f32.s32 	%f118, %r56;
	fma.rn.f32 	%f119, %f118, 0f34000000, %f116;
	add.f32 	%f120, %f117, 0fBF800000;
	add.f32 	%f121, %f117, 0f3F800000;
	rcp.approx.ftz.f32 	%f122, %f121;
	add.f32 	%f123, %f120, %f120;
	mul.f32 	%f124, %f123, %f122;
	mul.f32 	%f125, %f124, %f124;
	sub.f32 	%f126, %f120, %f124;
	add.f32 	%f127, %f126, %f126;
	neg.f32 	%f128, %f124;
	fma.rn.f32 	%f129, %f128, %f120, %f127;
	mul.rn.f32 	%f130, %f122, %f129;
	fma.rn.f32 	%f131, %f125, 0f3A2C32E4, 0f3B52E7DB;
	fma.rn.f32 	%f132, %f131, %f125, 0f3C93BB73;
	fma.rn.f32 	%f133, %f132, %f125, 0f3DF6384F;
	mul.rn.f32 	%f134, %f133, %f125;
	fma.rn.f32 	%f135, %f124, 0f3FB8AA3B, %f119;
	sub.f32 	%f136, %f119, %f135;
	fma.rn.f32 	%f137, %f124, 0f3FB8AA3B, %f136;
	fma.rn.f32 	%f138, %f130, 0f3FB8AA3B, %f137;
	fma.rn.f32 	%f139, %f124, 0f32A55E34, %f138;
	mul.f32 	%f140, %f134, 0f40400000;
	fma.rn.f32 	%f141, %f140, %f130, %f139;
	fma.rn.f32 	%f142, %f134, %f124, %f141;
	add.rn.f32 	%f143, %f135, %f142;
	neg.f32 	%f144, %f135;
	add.rn.f32 	%f145, %f143, %f144;
	neg.f32 	%f146, %f145;
	add.rn.f32 	%f147, %f142, %f146;
	mov.f32 	%f148, 0f41200000;
	mul.rn.f32 	%f149, %f143, %f148;
	neg.f32 	%f150, %f149;
	fma.rn.f32 	%f151, %f143, 0f41200000, %f150;
	fma.rn.f32 	%f152, %f147, 0f41200000, %f151;
	cvt.rni.f32.f32 	%f153, %f149;
	sub.f32 	%f154, %f149, %f153;
	add.f32 	%f155, %f154, %f152;
	fma.rn.f32 	%f156, %f155, 0f391FCB8E, 0f3AAF85ED;
	fma.rn.f32 	%f157, %f156, %f155, 0f3C1D9856;
	fma.rn.f32 	%f158, %f157, %f155, 0f3D6357BB;
	fma.rn.f32 	%f159, %f158, %f155, 0f3E75FDEC;
	fma.rn.f32 	%f160, %f159, %f155, 0f3F317218;
	fma.rn.f32 	%f161, %f160, %f155, 0f3F800000;
	cvt.rzi.s32.f32 	%r58, %f153;
	setp.gt.f32 	%p17, %f153, 0f00000000;
	selp.b32 	%r59, 0, -2097152000, %p17;
	add.s32 	%r60, %r59, 2130706432;
	mov.b32 	%f162, %r60;
	mul.f32 	%f163, %f161, %f162;
	shl.b32 	%r61, %r58, 23;
	sub.s32 	%r62, %r61, %r59;
	mov.b32 	%f164, %r62;
	mul.f32 	%f165, %f163, %f164;
	abs.f32 	%f166, %f149;
	setp.gt.f32 	%p18, %f166, 0f43180000;
	setp.lt.f32 	%p19, %f149, 0f00000000;
	selp.f32 	%f167, 0f00000000, 0f7F800000, %p19;
	selp.f32 	%f168, %f167, %f165, %p18;
	setp.eq.f32 	%p20, %f6, 0f3F800000;
	setp.nan.f32 	%p21, %f113, %f113;
	setp.eq.f32 	%p22, %f6, 0f00000000;
	setp.eq.f32 	%p23, %f113, 0f7F800000;
	or.pred  	%p1, %p22, %p23;
	add.f32 	%f8, %f6, %f6;
	mov.b32 	%r63, %f8;
	and.b32  	%r64, %r63, 2147483647;
	mov.b32 	%f169, %r64;
	add.rn.f32 	%f170, %f6, %f148;
	mov.f32 	%f171, 0f41000000;
	mul.rn.f32 	%f172, %f143, %f171;
	neg.f32 	%f173, %f172;
	fma.rn.f32 	%f174, %f143, 0f41000000, %f173;
	fma.rn.f32 	%f175, %f147, 0f41000000, %f174;
	cvt.rni.f32.f32 	%f176, %f172;
	sub.f32 	%f177, %f172, %f176;
	add.f32 	%f178, %f177, %f175;
	fma.rn.f32 	%f179, %f178, 0f391FCB8E, 0f3AAF85ED;
	fma.rn.f32 	%f180, %f179, %f178, 0f3C1D9856;
	fma.rn.f32 	%f181, %f180, %f178, 0f3D6357BB;
	fma.rn.f32 	%f182, %f181, %f178, 0f3E75FDEC;
	fma.rn.f32 	%f183, %f182, %f178, 0f3F317218;
	fma.rn.f32 	%f184, %f183, %f178, 0f3F800000;
	cvt.rzi.s32.f32 	%r65, %f176;
	setp.gt.f32 	%p24, %f176, 0f00000000;
	selp.b32 	%r66, 0, -2097152000, %p24;
	add.s32 	%r67, %r66, 2130706432;
	mov.b32 	%f185, %r67;
	mul.f32 	%f186, %f184, %f185;
	shl.b32 	%r68, %r65, 23;
	sub.s32 	%r69, %r68, %r66;
	mov.b32 	%f187, %r69;
	mul.f32 	%f188, %f186, %f187;
	abs.f32 	%f189, %f172;
	setp.gt.f32 	%p25, %f189, 0f43180000;
	setp.lt.f32 	%p26, %f172, 0f00000000;
	selp.f32 	%f190, 0f00000000, 0f7F800000, %p26;
	selp.f32 	%f191, %f190, %f188, %p25;
	add.rn.f32 	%f192, %f6, %f171;
	mov.f32 	%f193, 0f40C00000;
	mul.rn.f32 	%f194, %f143, %f193;
	neg.f32 	%f195, %f194;
	fma.rn.f32 	%f196, %f143, 0f40C00000, %f195;
	fma.rn.f32 	%f197, %f147, 0f40C00000, %f196;
	cvt.rni.f32.f32 	%f198, %f194;
	sub.f32 	%f199, %f194, %f198;
	add.f32 	%f200, %f199, %f197;
	fma.rn.f32 	%f201, %f200, 0f391FCB8E, 0f3AAF85ED;
	fma.rn.f32 	%f202, %f201, %f200, 0f3C1D9856;
	fma.rn.f32 	%f203, %f202, %f200, 0f3D6357BB;
	fma.rn.f32 	%f204, %f203, %f200, 0f3E75FDEC;
	fma.rn.f32 	%f205, %f204, %f200, 0f3F317218;
	fma.rn.f32 	%f206, %f205, %f200, 0f3F800000;
	cvt.rzi.s32.f32 	%r70, %f198;
	setp.gt.f32 	%p27, %f198, 0f00000000;
	selp.b32 	%r71, 0, -2097152000, %p27;
	add.s32 	%r72, %r71, 2130706432;
	mov.b32 	%f207, %r72;
	mul.f32 	%f208, %f206, %f207;
	shl.b32 	%r73, %r70, 23;
	sub.s32 	%r74, %r73, %r71;
	mov.b32 	%f209, %r74;
	mul.f32 	%f210, %f208, %f209;
	abs.f32 	%f211, %f194;
	setp.gt.f32 	%p28, %f211, 0f43180000;
	setp.lt.f32 	%p29, %f194, 0f00000000;
	selp.f32 	%f212, 0f00000000, 0f7F800000, %p29;
	selp.f32 	%f213, %f212, %f210, %p28;
	add.rn.f32 	%f214, %f6, %f193;
	mov.f32 	%f215, 0f40800000;
	mul.rn.f32 	%f216, %f143, %f215;
	neg.f32 	%f217, %f216;
	fma.rn.f32 	%f218, %f143, 0f40800000, %f217;
	fma.rn.f32 	%f219, %f147, 0f40800000, %f218;
	cvt.rni.f32.f32 	%f220, %f216;
	sub.f32 	%f221, %f216, %f220;
	add.f32 	%f222, %f221, %f219;
	fma.rn.f32 	%f223, %f222, 0f391FCB8E, 0f3AAF85ED;
	fma.rn.f32 	%f224, %f223, %f222, 0f3C1D9856;
	fma.rn.f32 	%f225, %f224, %f222, 0f3D6357BB;
	fma.rn.f32 	%f226, %f225, %f222, 0f3E75FDEC;
	fma.rn.f32 	%f227, %f226, %f222, 0f3F317218;
	fma.rn.f32 	%f228, %f227, %f222, 0f3F800000;
	cvt.rzi.s32.f32 	%r75, %f220;
	setp.gt.f32 	%p30, %f220, 0f00000000;
	selp.b32 	%r76, 0, -2097152000, %p30;
	add.s32 	%r77, %r76, 2130706432;
	mov.b32 	%f229, %r77;
	mul.f32 	%f230, %f228, %f229;
	shl.b32 	%r78, %r75, 23;
	sub.s32 	%r79, %r78, %r76;
	mov.b32 	%f231, %r79;
	mul.f32 	%f232, %f230, %f231;
	abs.f32 	%f233, %f216;
	setp.gt.f32 	%p31, %f233, 0f43180000;
	setp.lt.f32 	%p32, %f216, 0f00000000;
	selp.f32 	%f234, 0f00000000, 0f7F800000, %p32;
	selp.f32 	%f235, %f234, %f232, %p31;
	add.rn.f32 	%f236, %f6, %f215;
	mov.f32 	%f237, 0f40000000;
	mul.rn.f32 	%f238, %f143, %f237;
	neg.f32 	%f239, %f238;
	fma.rn.f32 	%f240, %f143, 0f40000000, %f239;
	fma.rn.f32 	%f241, %f147, 0f40000000, %f240;
	cvt.rni.f32.f32 	%f242, %f238;
	sub.f32 	%f243, %f238, %f242;
	add.f32 	%f244, %f243, %f241;
	fma.rn.f32 	%f245, %f244, 0f391FCB8E, 0f3AAF85ED;
	fma.rn.f32 	%f246, %f245, %f244, 0f3C1D9856;
	fma.rn.f32 	%f247, %f246, %f244, 0f3D6357BB;
	fma.rn.f32 	%f248, %f247, %f244, 0f3E75FDEC;
	fma.rn.f32 	%f249, %f248, %f244, 0f3F317218;
	fma.rn.f32 	%f250, %f249, %f244, 0f3F800000;
	cvt.rzi.s32.f32 	%r80, %f242;
	setp.gt.f32 	%p33, %f242, 0f00000000;
	selp.b32 	%r81, 0, -2097152000, %p33;
	add.s32 	%r82, %r81, 2130706432;
	mov.b32 	%f251, %r82;
	mul.f32 	%f252, %f250, %f251;
	shl.b32 	%r83, %r80, 23;
	sub.s32 	%r84, %r83, %r81;
	mov.b32 	%f253, %r84;
	mul.f32 	%f254, %f252, %f253;
	abs.f32 	%f255, %f238;
	setp.gt.f32 	%p34, %f255, 0f43180000;
	setp.lt.f32 	%p35, %f238, 0f00000000;
	selp.f32 	%f256, 0f00000000, 0f7F800000, %p35;
	selp.f32 	%f257, %f256, %f254, %p34;
	add.rn.f32 	%f258, %f6, %f237;
	mov.f32 	%f259, 0f41100000;
	mul.rn.f32 	%f260, %f143, %f259;
	neg.f32 	%f261, %f260;
	fma.rn.f32 	%f262, %f143, 0f41100000, %f261;
	fma.rn.f32 	%f263, %f147, 0f41100000, %f262;
	cvt.rni.f32.f32 	%f264, %f260;
	sub.f32 	%f265, %f260, %f264;
	add.f32 	%f266, %f265, %f263;
	fma.rn.f32 	%f267, %f266, 0f391FCB8E, 0f3AAF85ED;
	fma.rn.f32 	%f268, %f267, %f266, 0f3C1D9856;
	fma.rn.f32 	%f269, %f268, %f266, 0f3D6357BB;
	fma.rn.f32 	%f270, %f269, %f266, 0f3E75FDEC;
	fma.rn.f32 	%f271, %f270, %f266, 0f3F317218;
	fma.rn.f32 	%f272, %f271, %f266, 0f3F800000;
	cvt.rzi.s32.f32 	%r85, %f264;
	setp.gt.f32 	%p36, %f264, 0f00000000;
	selp.b32 	%r86, 0, -2097152000, %p36;
	add.s32 	%r87, %r86, 2130706432;
	mov.b32 	%f273, %r87;
	mul.f32 	%f274, %f272, %f273;
	shl.b32 	%r88, %r85, 23;
	sub.s32 	%r89, %r88, %r86;
	mov.b32 	%f275, %r89;
	mul.f32 	%f276, %f274, %f275;
	abs.f32 	%f277, %f260;
	setp.gt.f32 	%p37, %f277, 0f43180000;
	setp.lt.f32 	%p38, %f260, 0f00000000;
	selp.f32 	%f278, 0f00000000, 0f7F800000, %p38;
	selp.f32 	%f9, %f278, %f276, %p37;
	setp.geu.f32 	%p39, %f6, 0f00000000;
	neg.f32 	%f10, %f9;
	add.rn.f32 	%f11, %f6, %f259;
	mov.f32 	%f279, 0f40E00000;
	mul.rn.f32 	%f280, %f143, %f279;
	neg.f32 	%f281, %f280;
	fma.rn.f32 	%f282, %f143, 0f40E00000, %f281;
	fma.rn.f32 	%f283, %f147, 0f40E00000, %f282;
	cvt.rni.f32.f32 	%f284, %f280;
	sub.f32 	%f285, %f280, %f284;
	add.f32 	%f286, %f285, %f283;
	fma.rn.f32 	%f287, %f286, 0f391FCB8E, 0f3AAF85ED;
	fma.rn.f32 	%f288, %f287, %f286, 0f3C1D9856;
	fma.rn.f32 	%f289, %f288, %f286, 0f3D6357BB;
	fma.rn.f32 	%f290, %f289, %f286, 0f3E75FDEC;
	fma.rn.f32 	%f291, %f290, %f286, 0f3F317218;
	fma.rn.f32 	%f292, %f291, %f286, 0f3F800000;
	cvt.rzi.s32.f32 	%r90, %f284;
	setp.gt.f32 	%p40, %f284, 0f00000000;
	selp.b32 	%r91, 0, -2097152000, %p40;
	add.s32 	%r92, %r91, 2130706432;
	mov.b32 	%f293, %r92;
	mul.f32 	%f294, %f292, %f293;
	shl.b32 	%r93, %r90, 23;
	sub.s32 	%r94, %r93, %r91;
	mov.b32 	%f295, %r94;
	mul.f32 	%f296, %f294, %f295;
	abs.f32 	%f297, %f280;
	setp.gt.f32 	%p41, %f297, 0f43180000;
	setp.lt.f32 	%p42, %f280, 0f00000000;
	selp.f32 	%f298, 0f00000000, 0f7F800000, %p42;
	selp.f32 	%f12, %f298, %f296, %p41;
	neg.f32 	%f13, %f12;
	add.rn.f32 	%f14, %f6, %f279;
	mov.f32 	%f299, 0f40A00000;
	mul.rn.f32 	%f300, %f143, %f299;
	neg.f32 	%f301, %f300;
	fma.rn.f32 	%f302, %f143, 0f40A00000, %f301;
	fma.rn.f32 	%f303, %f147, 0f40A00000, %f302;
	cvt.rni.f32.f32 	%f304, %f300;
	sub.f32 	%f305, %f300, %f304;
	add.f32 	%f306, %f305, %f303;
	fma.rn.f32 	%f307, %f306, 0f391FCB8E, 0f3AAF85ED;
	fma.rn.f32 	%f308, %f307, %f306, 0f3C1D9856;
	fma.rn.f32 	%f309, %f308, %f306, 0f3D6357BB;
	fma.rn.f32 	%f310, %f309, %f306, 0f3E75FDEC;
	fma.rn.f32 	%f311, %f310, %f306, 0f3F317218;
	fma.rn.f32 	%f312, %f311, %f306, 0f3F800000;
	cvt.rzi.s32.f32 	%r95, %f304;
	setp.gt.f32 	%p43, %f304, 0f00000000;
	selp.b32 	%r96, 0, -2097152000, %p43;
	add.s32 	%r97, %r96, 2130706432;
	mov.b32 	%f313, %r97;
	mul.f32 	%f314, %f312, %f313;
	shl.b32 	%r98, %r95, 23;
	sub.s32 	%r99, %r98, %r96;
	mov.b32 	%f315, %r99;
	mul.f32 	%f316, %f314, %f315;
	abs.f32 	%f317, %f300;
	setp.gt.f32 	%p44, %f317, 0f43180000;
	setp.lt.f32 	%p45, %f300, 0f00000000;
	selp.f32 	%f318, 0f00000000, 0f7F800000, %p45;
	selp.f32 	%f15, %f318, %f316, %p44;
	neg.f32 	%f16, %f15;
	add.rn.f32 	%f17, %f6, %f299;
	mov.f32 	%f319, 0f40400000;
	mul.rn.f32 	%f320, %f143, %f319;
	neg.f32 	%f321, %f320;
	fma.rn.f32 	%f322, %f143, 0f40400000, %f321;
	fma.rn.f32 	%f323, %f147, 0f40400000, %f322;
	cvt.rni.f32.f32 	%f324, %f320;
	sub.f32 	%f325, %f320, %f324;
	add.f32 	%f326, %f325, %f323;
	fma.rn.f32 	%f327, %f326, 0f391FCB8E, 0f3AAF85ED;
	fma.rn.f32 	%f328, %f327, %f326, 0f3C1D9856;
	fma.rn.f32 	%f329, %f328, %f326, 0f3D6357BB;
	fma.rn.f32 	%f330, %f329, %f326, 0f3E75FDEC;
	fma.rn.f32 	%f331, %f330, %f326, 0f3F317218;
	fma.rn.f32 	%f332, %f331, %f326, 0f3F800000;
	cvt.rzi.s32.f32 	%r100, %f324;
	setp.gt.f32 	%p46, %f324, 0f00000000;
	selp.b32 	%r101, 0, -2097152000, %p46;
	add.s32 	%r102, %r101, 2130706432;
	mov.b32 	%f333, %r102;
	mul.f32 	%f334, %f332, %f333;
	shl.b32 	%r103, %r100, 23;
	sub.s32 	%r104, %r103, %r101;
	mov.b32 	%f335, %r104;
	mul.f32 	%f336, %f334, %f335;
	abs.f32 	%f337, %f320;
	setp.gt.f32 	%p47, %f337, 0f43180000;
	setp.lt.f32 	%p48, %f320, 0f00000000;
	selp.f32 	%f338, 0f00000000, 0f7F800000, %p48;
	selp.f32 	%f18, %f338, %f336, %p47;
	neg.f32 	%f19, %f18;
	add.rn.f32 	%f20, %f6, %f319;
	cvt.f64.f32 	%fd3, %f6;
	mul.f64 	%fd15, %fd3, 0d4041800000000000;
	mul.f64 	%fd16, %fd3, 0d4008000000000000;
	selp.f32 	%f339, %f169, %f168, %p1;
	selp.f32 	%f340, %f170, %f339, %p21;
	selp.f32 	%f341, 0f3F800000, %f340, %p20;
	cvt.f64.f32 	%fd17, %f341;
	mul.f64 	%fd18, %fd17, 0d40E68DA000000000;
	selp.f32 	%f342, %f169, %f191, %p1;
	selp.f32 	%f343, %f192, %f342, %p21;
	selp.f32 	%f344, 0f3F800000, %f343, %p20;
	cvt.f64.f32 	%fd19, %f344;
	mul.f64 	%fd4, %fd19, 0d40FAB53000000000;
	sub.f64 	%fd20, %fd18, %fd4;
	selp.f32 	%f345, %f169, %f213, %p1;
	selp.f32 	%f346, %f214, %f345, %p21;
	selp.f32 	%f347, 0f3F800000, %f346, %p20;
	cvt.f64.f32 	%fd5, %f347;
	fma.rn.f64 	%fd21, %fd5, 0d40F5FEA000000000, %fd20;
	selp.f32 	%f348, %f169, %f235, %p1;
	selp.f32 	%f349, %f236, %f348, %p21;
	selp.f32 	%f350, 0f3F800000, %f349, %p20;
	cvt.f64.f32 	%fd6, %f350;
	fma.rn.f64 	%fd22, %fd6, 0dC0DD538000000000, %fd21;
	selp.f32 	%f351, %f169, %f257, %p1;
	selp.f32 	%f352, %f258, %f351, %p21;
	selp.f32 	%f353, 0f3F800000, %f352, %p20;
	cvt.f64.f32 	%fd7, %f353;
	fma.rn.f64 	%fd23, %fd7, 0d40AB120000000000, %fd22;
	add.f64 	%fd24, %fd23, 0dC04F800000000000;
	mul.f64 	%fd25, %fd24, 0d3F70000000000000;
	cvt.rn.f32.f64 	%f21, %fd25;
	selp.f32 	%f354, %f9, %f10, %p39;
	selp.f32 	%f355, %f8, %f354, %p1;
	selp.f32 	%f356, %f11, %f355, %p21;
	selp.f32 	%f357, 0f3F800000, %f356, %p20;
	cvt.f64.f32 	%fd26, %f357;
	selp.f32 	%f358, %f12, %f13, %p39;
	selp.f32 	%f359, %f8, %f358, %p1;
	selp.f32 	%f360, %f14, %f359, %p21;
	selp.f32 	%f361, 0f3F800000, %f360, %p20;
	cvt.f64.f32 	%fd27, %f361;
	mul.f64 	%fd28, %fd27, 0dC0D9230000000000;
	fma.rn.f64 	%fd29, %fd26, 0d40C7BD8000000000, %fd28;
	selp.f32 	%f362, %f15, %f16, %p39;
	selp.f32 	%f363, %f8, %f362, %p1;
	selp.f32 	%f364, %f17, %f363, %p21;
	mul.f32 	%f365, %f364, 0f468CC400;
	selp.f32 	%f366, 0f468CC400, %f365, %p20;
	cvt.f64.f32 	%fd30, %f366;
	add.f64 	%fd31, %fd29, %fd30;
	selp.f32 	%f367, %f18, %f19, %p39;
	selp.f32 	%f368, %f8, %f367, %p1;
	selp.f32 	%f369, %f20, %f368, %p21;
	selp.f32 	%f370, 0f3F800000, %f369, %p20;
	cvt.f64.f32 	%fd32, %f370;
	fma.rn.f64 	%fd33, %fd32, 0dC0B20C0000000000, %fd31;
	fma.rn.f64 	%fd34, %fd3, 0d4073B00000000000, %fd33;
	mul.f64 	%fd35, %fd34, 0d3F80000000000000;
	cvt.rn.f32.f64 	%f22, %fd35;
	mul.f64 	%fd36, %fd5, 0dC0C7760000000000;
	fma.rn.f64 	%fd37, %fd19, 0d40B9230000000000, %fd36;
	fma.rn.f64 	%fd38, %fd6, 0d40BB120000000000, %fd37;
	fma.rn.f64 	%fd39, %fd7, 0dC093B00000000000, %fd38;
	add.f64 	%fd40, %fd39, 0d4041800000000000;
	mul.f64 	%fd41, %fd40, 0d3F80000000000000;
	cvt.rn.f32.f64 	%f23, %fd41;
	selp.f32 	%f371, 0f3F800000, %f364, %p20;
	cvt.f64.f32 	%fd42, %f371;
	mul.f64 	%fd43, %fd42, 0dC085A80000000000;
	fma.rn.f64 	%fd44, %fd27, 0d407AD00000000000, %fd43;
	fma.rn.f64 	%fd45, %fd32, 0d4073B00000000000, %fd44;
	sub.f64 	%fd46, %fd45, %fd15;
	mul.f64 	%fd47, %fd46, 0d3FB0000000000000;
	cvt.rn.f32.f64 	%f24, %fd47;
	mul.f64 	%fd48, %fd5, 0d406CE00000000000;
	mul.f64 	%fd8, %fd6, 0d4073B00000000000;
	sub.f64 	%fd49, %fd48, %fd8;
	fma.rn.f64 	%fd50, %fd7, 0d405A400000000000, %fd49;
	add.f64 	%fd51, %fd50, 0dC014000000000000;
	mul.f64 	%fd52, %fd51, 0d3FB0000000000000;
	cvt.rn.f32.f64 	%f25, %fd52;
	mul.f64 	%fd53, %fd32, 0dC051800000000000;
	fma.rn.f64 	%fd54, %fd42, 0d404F800000000000, %fd53;
	fma.rn.f64 	%fd55, %fd3, 0d402E000000000000, %fd54;
	mul.f64 	%fd56, %fd55, 0d3FC0000000000000;
	cvt.rn.f32.f64 	%f26, %fd56;
	mul.f64 	%fd57, %fd7, 0dC03E000000000000;
	fma.rn.f64 	%fd58, %fd6, 0d4041800000000000, %fd57;
	add.f64 	%fd59, %fd58, 0d4008000000000000;
	mul.f64 	%fd60, %fd59, 0d3FC0000000000000;
	cvt.rn.f32.f64 	%f27, %fd60;
	mul.f64 	%fd61, %fd32, 0d4014000000000000;
	sub.f64 	%fd62, %fd61, %fd16;
	mul.f64 	%fd63, %fd62, 0d3FE0000000000000;
	cvt.rn.f32.f64 	%f28, %fd63;
	fma.rn.f64 	%fd64, %fd7, 0d4008000000000000, 0dBFF0000000000000;
	mul.f64 	%fd65, %fd64, 0d3FE0000000000000;
	cvt.rn.f32.f64 	%f29, %fd65;
	mov.f32 	%f509, 0f00000000;
	mov.b32 	%r138, -1;
	mov.u64 	%rd81, %rd3;
	mov.u32 	%r139, %r19;
$L__BB5_18:
	add.s32 	%r138, %r138, 1;
	mov.f32 	%f510, 0f3F800000;
	setp.gt.s32 	%p49, %r138, 4;
	@%p49 bra 	$L__BB5_30;
	setp.gt.s32 	%p57, %r138, 1;
	@%p57 bra 	$L__BB5_27;
	setp.eq.s32 	%p61, %r138, 0;
	@%p61 bra 	$L__BB5_38;
	setp.eq.s32 	%p62, %r138, 1;
	mov.f32 	%f510, %f6;
	@%p62 bra 	$L__BB5_38;
	bra.uni 	$L__BB5_37;
$L__BB5_22:
	ld.param.f32 	%f506, [_Z3rhsPfS_S_S_S_fffii_param_7];
	ld.param.f32 	%f505, [_Z3rhsPfS_S_S_S_fffii_param_6];
	ld.param.u64 	%rd80, [_Z3rhsPfS_S_S_S_fffii_param_1];
	cvta.to.global.u64 	%rd6, %rd80;
	cvt.f64.f32 	%fd1, %f505;
	cvt.f64.f32 	%fd2, %f506;
	mov.f32 	%f391, 0f00000000;
	mov.f32 	%f392, 0f3F000000;
	mul.rn.f32 	%f393, %f392, %f391;
	mov.f32 	%f394, 0f3DF6384F;
	mul.rn.f32 	%f395, %f394, %f391;
	fma.rn.f32 	%f396, %f393, 0f3FB8AA3B, 0f00000000;
	add.f32 	%f397, %f396, 0f00000000;
	mul.f32 	%f398, %f395, 0f40400000;
	fma.rn.f32 	%f399, %f398, %f393, %f397;
	fma.rn.f32 	%f400, %f395, 0f00000000, %f399;
	add.rn.f32 	%f3, %f391, %f400;
	mov.f32 	%f401, 0f80000000;
	add.rn.f32 	%f402, %f3, %f401;
	neg.f32 	%f403, %f402;
	add.rn.f32 	%f4, %f400, %f403;
	add.s32 	%r20, %r39, 1;
	setp.eq.s32 	%p115, %r40, 0;
	mov.b32 	%r143, 0;
	@%p115 bra 	$L__BB5_103;
	add.s32 	%r108, %r40, 1;
	and.b32  	%r143, %r108, -2;
	shl.b32 	%r109, %r39, 1;
	add.s32 	%r22, %r109, 2;
	add.s64 	%rd82, %rd2, 4;
	mov.b32 	%r141, 0;
	mov.b32 	%r140, 1;
	mul.wide.s32 	%rd74, %r20, 4;
	mov.u32 	%r142, %r1;
$L__BB5_24:
	cvt.rn.f32.u32 	%f65, %r141;
	setp.eq.s32 	%p116, %r141, 0;
	mov.f32 	%f522, 0f3F800000;
	@%p116 bra 	$L__BB5_98;
	abs.f32 	%f66, %f65;
	setp.num.f32 	%p117, %f66, %f66;
	@%p117 bra 	$L__BB5_96;
	mov.f32 	%f432, 0fBF800000;
	add.rn.f32 	%f522, %f432, %f65;
	bra.uni 	$L__BB5_98;
$L__BB5_27:
	setp.eq.s32 	%p58, %r138, 2;
	mov.f32 	%f510, %f29;
	@%p58 bra 	$L__BB5_38;
	setp.eq.s32 	%p59, %r138, 3;
	mov.f32 	%f510, %f28;
	@%p59 bra 	$L__BB5_38;
	setp.eq.s32 	%p60, %r138, 4;
	mov.f32 	%f510, %f27;
	@%p60 bra 	$L__BB5_38;
	bra.uni 	$L__BB5_37;
$L__BB5_30:
	setp.gt.s32 	%p50, %r138, 7;
	@%p50 bra 	$L__BB5_34;
	setp.eq.s32 	%p54, %r138, 5;
	mov.f32 	%f510, %f26;
	@%p54 bra 	$L__BB5_38;
	setp.eq.s32 	%p55, %r138, 6;
	mov.f32 	%f510, %f25;
	@%p55 bra 	$L__BB5_38;
	setp.eq.s32 	%p56, %r138, 7;
	mov.f32 	%f510, %f24;
	@%p56 bra 	$L__BB5_38;
	bra.uni 	$L__BB5_37;
$L__BB5_34:
	setp.eq.s32 	%p51, %r138, 8;
	mov.f32 	%f510, %f23;
	@%p51 bra 	$L__BB5_38;
	setp.eq.s32 	%p52, %r138, 9;
	mov.f32 	%f510, %f22;
	@%p52 bra 	$L__BB5_38;
	setp.eq.s32 	%p53, %r138, 10;
	mov.f32 	%f510, %f21;
	@%p53 bra 	$L__BB5_38;
$L__BB5_37:
	mov.f32 	%f510, 0fBF800000;
$L__BB5_38:
	ld.local.f32 	%f374, [%rd81];
	fma.rn.f32 	%f509, %f510, %f374, %f509;
	add.s32 	%r139, %r139, 1;
	add.s64 	%rd81, %rd81, 4;
	setp.ne.s32 	%p63, %r139, 1;
	@%p63 bra 	$L__BB5_18;
	mul.wide.u32 	%rd69, %r24, 4;
	add.s64 	%rd70, %rd5, %rd69;
	ld.global.f32 	%f33, [%rd70];
	mov.f32 	%f521, 0f00000000;
	setp.gt.s32 	%p64, %r136, 4;
	@%p64 bra 	$L__BB5_51;
	setp.gt.s32 	%p72, %r136, 1;
	@%p72 bra 	$L__BB5_44;
	setp.eq.s32 	%p76, %r136, 0;
	@%p76 bra 	$L__BB5_94;
	setp.eq.s32 	%p77, %r136, 1;
	@%p77 bra 	$L__BB5_43;
	bra.uni 	$L__BB5_59;
$L__BB5_43:
	mov.f32 	%f521, 0f3F800000;
	bra.uni 	$L__BB5_94;
$L__BB5_44:
	setp.eq.s32 	%p73, %r136, 2;
	@%p73 bra 	$L__BB5_60;
	setp.eq.s32 	%p74, %r136, 3;
	@%p74 bra 	$L__BB5_61;
	setp.eq.s32 	%p75, %r136, 4;
	@%p75 bra 	$L__BB5_47;
	bra.uni 	$L__BB5_59;
$L__BB5_47:
	setp.nan.f32 	%p108, %f113, %f113;
	setp.eq.f32 	%p109, %f6, 0f3F800000;
	or.pred  	%p110, %p109, %p108;
	or.pred  	%p111, %p110, %p1;
	selp.f32 	%f385, %f20, %f8, %p108;
	selp.f32 	%f511, 0f3F800000, %f385, %p109;
	@%p111 bra 	$L__BB5_50;
	setp.geu.f32 	%p112, %f6, 0f00000000;
	mov.f32 	%f511, %f18;
	@%p112 bra 	$L__BB5_50;
	mov.f32 	%f511, %f19;
$L__BB5_50:
	cvt.f64.f32 	%fd97, %f511;
	mul.f32 	%f386, %f6, 0fC2700000;
	cvt.f64.f32 	%fd98, %f386;
	fma.rn.f64 	%fd99, %fd97, 0d4061800000000000, %fd98;
	mul.f64 	%fd100, %fd99, 0d3FC0000000000000;
	cvt.rn.f32.f64 	%f521, %fd100;
	bra.uni 	$L__BB5_94;
$L__BB5_51:
	setp.gt.s32 	%p65, %r136, 7;
	@%p65 bra 	$L__BB5_56;
	setp.eq.s32 	%p69, %r136, 5;
	@%p69 bra 	$L__BB5_62;
	setp.eq.s32 	%p70, %r136, 6;
	@%p70 bra 	$L__BB5_63;
	setp.eq.s32 	%p71, %r136, 7;
	@%p71 bra 	$L__BB5_55;
	bra.uni 	$L__BB5_59;
$L__BB5_55:
	mul.f64 	%fd84, %fd6, 0dC0AB120000000000;
	fma.rn.f64 	%fd85, %fd5, 0d40A7760000000000, %fd84;
	fma.rn.f64 	%fd86, %fd7, 0d408D880000000000, %fd85;
	add.f64 	%fd87, %fd86, 0dC041800000000000;
	mul.f64 	%fd88, %fd87, 0d3FB0000000000000;
	cvt.rn.f32.f64 	%f521, %fd88;
	bra.uni 	$L__BB5_94;
$L__BB5_56:
	setp.eq.s32 	%p66, %r136, 8;
	@%p66 bra 	$L__BB5_70;
	setp.eq.s32 	%p67, %r136, 9;
	@%p67 bra 	$L__BB5_80;
	setp.eq.s32 	%p68, %r136, 10;
	@%p68 bra 	$L__BB5_81;
$L__BB5_59:
	mov.f32 	%f521, 0fBF800000;
	bra.uni 	$L__BB5_94;
$L__BB5_60:
	mul.f32 	%f521, %f6, 0f40400000;
	bra.uni 	$L__BB5_94;
$L__BB5_61:
	fma.rn.f64 	%fd101, %fd7, 0d402E000000000000, 0dC008000000000000;
	mul.f64 	%fd102, %fd101, 0d3FE0000000000000;
	cvt.rn.f32.f64 	%f521, %fd102;
	bra.uni 	$L__BB5_94;
$L__BB5_62:
	fma.rn.f64 	%fd94, %fd7, 0dC06A400000000000, %fd8;
	add.f64 	%fd95, %fd94, 0d402E000000000000;
	mul.f64 	%fd96, %fd95, 0d3FC0000000000000;
	cvt.rn.f32.f64 	%f521, %fd96;
	bra.uni 	$L__BB5_94;
$L__BB5_63:
	setp.nan.f32 	%p101, %f113, %f113;
	setp.eq.f32 	%p102, %f6, 0f3F800000;
	or.pred  	%p103, %p102, %p101;
	or.pred  	%p2, %p103, %p1;
	selp.f32 	%f383, %f17, %f8, %p101;
	selp.f32 	%f512, 0f3F800000, %f383, %p102;
	@%p2 bra 	$L__BB5_66;
	setp.geu.f32 	%p104, %f6, 0f00000000;
	mov.f32 	%f512, %f15;
	@%p104 bra 	$L__BB5_66;
	mov.f32 	%f512, %f16;
$L__BB5_66:
	setp.nan.f32 	%p105, %f113, %f113;
	setp.eq.f32 	%p106, %f6, 0f3F800000;
	cvt.f64.f32 	%fd9, %f512;
	selp.f32 	%f384, %f20, %f8, %p105;
	selp.f32 	%f513, 0f3F800000, %f384, %p106;
	@%p2 bra 	$L__BB5_69;
	setp.geu.f32 	%p107, %f6, 0f00000000;
	mov.f32 	%f513, %f18;
	@%p107 bra 	$L__BB5_69;
	mov.f32 	%f513, %f19;
$L__BB5_69:
	cvt.f64.f32 	%fd89, %f513;
	mul.f64 	%fd90, %fd89, 0dC093B00000000000;
	fma.rn.f64 	%fd91, %fd9, 0d4095A80000000000, %fd90;
	fma.rn.f64 	%fd92, %fd3, 0d406A400000000000, %fd91;
	mul.f64 	%fd93, %fd92, 0d3FB0000000000000;
	cvt.rn.f32.f64 	%f521, %fd93;
	bra.uni 	$L__BB5_94;
$L__BB5_70:
	setp.nan.f32 	%p91, %f113, %f113;
	setp.eq.f32 	%p92, %f6, 0f3F800000;
	or.pred  	%p93, %p92, %p91;
	or.pred  	%p3, %p93, %p1;
	selp.f32 	%f380, %f14, %f8, %p91;
	selp.f32 	%f514, 0f3F800000, %f380, %p92;
	@%p3 bra 	$L__BB5_73;
	setp.geu.f32 	%p94, %f6, 0f00000000;
	mov.f32 	%f514, %f12;
	@%p94 bra 	$L__BB5_73;
	mov.f32 	%f514, %f13;
$L__BB5_73:
	setp.nan.f32 	%p95, %f113, %f113;
	setp.eq.f32 	%p96, %f6, 0f3F800000;
	cvt.f64.f32 	%fd10, %f514;
	selp.f32 	%f381, %f17, %f8, %p95;
	selp.f32 	%f515, 0f3F800000, %f381, %p96;
	@%p3 bra 	$L__BB5_76;
	setp.geu.f32 	%p97, %f6, 0f00000000;
	mov.f32 	%f515, %f15;
	@%p97 bra 	$L__BB5_76;
	mov.f32 	%f515, %f16;
$L__BB5_76:
	setp.nan.f32 	%p98, %f113, %f113;
	setp.eq.f32 	%p99, %f6, 0f3F800000;
	cvt.f64.f32 	%fd78, %f515;
	mul.f64 	%fd79, %fd78, 0dC0F1988000000000;
	fma.rn.f64 	%fd11, %fd10, 0d40E9230000000000, %fd79;
	selp.f32 	%f382, %f20, %f8, %p98;
	selp.f32 	%f516, 0f3F800000, %f382, %p99;
	@%p3 bra 	$L__BB5_79;
	setp.geu.f32 	%p100, %f6, 0f00000000;
	mov.f32 	%f516, %f18;
	@%p100 bra 	$L__BB5_79;
	mov.f32 	%f516, %f19;
$L__BB5_79:
	cvt.f64.f32 	%fd80, %f516;
	fma.rn.f64 	%fd81, %fd80, 0d40DB120000000000, %fd11;
	fma.rn.f64 	%fd82, %fd3, 0dC0A3B00000000000, %fd81;
	mul.f64 	%fd83, %fd82, 0d3F80000000000000;
	cvt.rn.f32.f64 	%f521, %fd83;
	bra.uni 	$L__BB5_94;
$L__BB5_80:
	fma.rn.f64 	%fd73, %fd5, 0dC105FEA000000000, %fd4;
	fma.rn.f64 	%fd74, %fd6, 0d40F5FEA000000000, %fd73;
	fma.rn.f64 	%fd75, %fd7, 0dC0CB120000000000, %fd74;
	add.f64 	%fd76, %fd75, 0d4073B00000000000;
	mul.f64 	%fd77, %fd76, 0d3F80000000000000;
	cvt.rn.f32.f64 	%f521, %fd77;
	bra.uni 	$L__BB5_94;
$L__BB5_81:
	setp.nan.f32 	%p78, %f113, %f113;
	setp.eq.f32 	%p79, %f6, 0f3F800000;
	or.pred  	%p80, %p79, %p78;
	or.pred  	%p4, %p80, %p1;
	selp.f32 	%f376, %f11, %f8, %p78;
	selp.f32 	%f517, 0f3F800000, %f376, %p79;
	@%p4 bra 	$L__BB5_84;
	setp.geu.f32 	%p81, %f6, 0f00000000;
	mov.f32 	%f517, %f9;
	@%p81 bra 	$L__BB5_84;
	mov.f32 	%f517, %f10;
$L__BB5_84:
	setp.nan.f32 	%p82, %f113, %f113;
	setp.eq.f32 	%p83, %f6, 0f3F800000;
	cvt.f64.f32 	%fd12, %f517;
	selp.f32 	%f377, %f14, %f8, %p82;
	selp.f32 	%f518, 0f3F800000, %f377, %p83;
	@%p4 bra 	$L__BB5_87;
	setp.geu.f32 	%p84, %f6, 0f00000000;
	mov.f32 	%f518, %f12;
	@%p84 bra 	$L__BB5_87;
	mov.f32 	%f518, %f13;
$L__BB5_87:
	setp.nan.f32 	%p85, %f113, %f113;
	setp.eq.f32 	%p86, %f6, 0f3F800000;
	cvt.f64.f32 	%fd66, %f518;
	mul.f64 	%fd67, %fd66, 0dC12AB53000000000;
	fma.rn.f64 	%fd13, %fd12, 0d411C310800000000, %fd67;
	selp.f32 	%f378, %f17, %f8, %p85;
	selp.f32 	%f519, 0f3F800000, %f378, %p86;
	@%p4 bra 	$L__BB5_90;
	setp.geu.f32 	%p87, %f6, 0f00000000;
	mov.f32 	%f519, %f15;
	@%p87 bra 	$L__BB5_90;
	mov.f32 	%f519, %f16;
$L__BB5_90:
	setp.nan.f32 	%p88, %f113, %f113;
	setp.eq.f32 	%p89, %f6, 0f3F800000;
	cvt.f64.f32 	%fd68, %f519;
	fma.rn.f64 	%fd14, %fd68, 0d41207EF800000000, %fd13;
	selp.f32 	%f379, %f20, %f8, %p88;
	selp.f32 	%f520, 0f3F800000, %f379, %p89;
	@%p4 bra 	$L__BB5_93;
	setp.geu.f32 	%p90, %f6, 0f00000000;
	mov.f32 	%f520, %f18;
	@%p90 bra 	$L__BB5_93;
	mov.f32 	%f520, %f19;
$L__BB5_93:
	cvt.f64.f32 	%fd69, %f520;
	fma.rn.f64 	%fd70, %fd69, 0dC0FD538000000000, %fd14;
	fma.rn.f64 	%fd71, %fd3, 0d40BB120000000000, %fd70;
	mul.f64 	%fd72, %fd71, 0d3F70000000000000;
	cvt.rn.f32.f64 	%f521, %fd72;
$L__BB5_94:
	mul.f32 	%f389, %f33, %f521;
	mul.f32 	%f390, %f509, 0f40C90FD0;
	fma.rn.f32 	%f508, %f390, %f389, %f508;
	add.s32 	%r137, %r24, 1;
	setp.ne.s32 	%p113, %r24, %r40;
	@%p113 bra 	$L__BB5_17;
	mul.wide.u32 	%rd71, %r136, 4;
	add.s64 	%rd72, %rd2, %rd71;
	st.local.f32 	[%rd72], %f508;
	add.s32 	%r30, %r136, 1;
	setp.eq.s32 	%p114, %r136, %r40;
	mov.u32 	%r136, %r30;
	@%p114 bra 	$L__BB5_22;
	bra.uni 	$L__BB5_16;
$L__BB5_96:
	setp.eq.f32 	%p118, %f66, 0f7F800000;
	@%p118 bra 	$L__BB5_98;
	mul.rn.f32 	%f406, %f3, %f65;
	cvt.rni.f32.f32 	%f407, %f406;
	sub.f32 	%f408, %f406, %f407;
	neg.f32 	%f409, %f406;
	fma.rn.f32 	%f410, %f3, %f65, %f409;
	fma.rn.f32 	%f411, %f4, %f65, %f410;
	add.f32 	%f412, %f408, %f411;
	setp.gt.f32 	%p119, %f407, 0f00000000;
	selp.b32 	%r110, 0, -2097152000, %p119;
	setp.lt.f32 	%p120, %f406, 0f00000000;
	selp.f32 	%f413, 0f00000000, 0f7F800000, %p120;
	abs.f32 	%f414, %f406;
	setp.gt.f32 	%p121, %f414, 0f43180000;
	cvt.rzi.s32.f32 	%r111, %f407;
	shl.b32 	%r112, %r111, 23;
	sub.s32 	%r113, %r112, %r110;
	mov.b32 	%f415, %r113;
	add.s32 	%r114, %r110, 2130706432;
	mov.b32 	%f416, %r114;
	fma.rn.f32 	%f417, %f412, 0f391FCB8E, 0f3AAF85ED;
	fma.rn.f32 	%f418, %f417, %f412, 0f3C1D9856;
	fma.rn.f32 	%f419, %f418, %f412, 0f3D6357BB;
	fma.rn.f32 	%f420, %f419, %f412, 0f3E75FDEC;
	fma.rn.f32 	%f421, %f420, %f412, 0f3F317218;
	fma.rn.f32 	%f422, %f421, %f412, 0f3F800000;
	mul.f32 	%f423, %f422, %f416;
	mul.f32 	%f424, %f423, %f415;
	selp.f32 	%f425, %f413, %f424, %p121;
	mul.f32 	%f426, %f65, 0f3F000000;
	cvt.rzi.f32.f32 	%f427, %f426;
	add.f32 	%f428, %f427, %f427;
	sub.f32 	%f429, %f65, %f428;
	abs.f32 	%f430, %f429;
	setp.neu.f32 	%p122, %f430, 0f3F800000;
	neg.f32 	%f431, %f425;
	selp.f32 	%f522, %f425, %f431, %p122;
$L__BB5_98:
	mul.f32 	%f433, %f1, %f522;
	sub.f32 	%f434, %f433, %f2;
	ld.local.f32 	%f435, [%rd82+-4];
	add.f32 	%f436, %f435, %f434;
	cvt.f64.f32 	%fd103, %f436;
	cvt.rn.f64.u32 	%fd104, %r140;
	div.rn.f64 	%fd105, %fd104, %fd2;
	mul.f64 	%fd106, %fd105, %fd103;
	mul.f64 	%fd107, %fd106, %fd1;
	cvt.rn.f32.f64 	%f437, %fd107;
	mul.wide.s32 	%rd73, %r142, 4;
	add.s64 	%rd11, %rd6, %rd73;
	st.global.f32 	[%rd11], %f437;
	add.s32 	%r34, %r141, 1;
	cvt.rn.f32.u32 	%f70, %r34;
	abs.f32 	%f71, %f70;
	setp.nan.f32 	%p123, %f71, %f71;
	@%p123 bra 	$L__BB5_101;
	setp.eq.f32 	%p124, %f71, 0f7F800000;
	mov.f32 	%f523, 0f3F800000;
	@%p124 bra 	$L__BB5_102;
	mul.rn.f32 	%f439, %f3, %f70;
	cvt.rni.f32.f32 	%f440, %f439;
	sub.f32 	%f441, %f439, %f440;
	neg.f32 	%f442, %f439;
	fma.rn.f32 	%f443, %f3, %f70, %f442;
	fma.rn.f32 	%f444, %f4, %f70, %f443;
	add.f32 	%f445, %f441, %f444;
	setp.gt.f32 	%p125, %f440, 0f00000000;
	selp.b32 	%r115, 0, -2097152000, %p125;
	setp.lt.f32 	%p126, %f439, 0f00000000;
	selp.f32 	%f446, 0f00000000, 0f7F800000, %p126;
	abs.f32 	%f447, %f439;
	setp.gt.f32 	%p127, %f447, 0f43180000;
	cvt.rzi.s32.f32 	%r116, %f440;
	shl.b32 	%r117, %r116, 23;
	sub.s32 	%r118, %r117, %r115;
	mov.b32 	%f448, %r118;
	add.s32 	%r119, %r115, 2130706432;
	mov.b32 	%f449, %r119;
	fma.rn.f32 	%f450, %f445, 0f391FCB8E, 0f3AAF85ED;
	fma.rn.f32 	%f451, %f450, %f445, 0f3C1D9856;
	fma.rn.f32 	%f452, %f451, %f445, 0f3D6357BB;
	fma.rn.f32 	%f453, %f452, %f445, 0f3E75FDEC;
	fma.rn.f32 	%f454, %f453, %f445, 0f3F317218;
	fma.rn.f32 	%f455, %f454, %f445, 0f3F800000;
	mul.f32 	%f456, %f455, %f449;
	mul.f32 	%f457, %f456, %f448;
	selp.f32 	%f458, %f446, %f457, %p127;
	mul.f32 	%f459, %f70, 0f3F000000;
	cvt.rzi.f32.f32 	%f460, %f459;
	add.f32 	%f461, %f460, %f460;
	sub.f32 	%f462, %f70, %f461;
	abs.f32 	%f463, %f462;
	setp.neu.f32 	%p128, %f463, 0f3F800000;
	neg.f32 	%f464, %f458;
	selp.f32 	%f523, %f458, %f464, %p128;
	bra.uni 	$L__BB5_102;
$L__BB5_101:
	mov.f32 	%f465, 0fBF800000;
	add.rn.f32 	%f523, %f465, %f70;
$L__BB5_102:
	mul.f32 	%f466, %f1, %f523;
	sub.f32 	%f467, %f466, %f2;
	ld.local.f32 	%f468, [%rd82];
	add.f32 	%f469, %f468, %f467;
	cvt.f64.f32 	%fd108, %f469;
	add.s32 	%r120, %r140, 2;
	cvt.rn.f64.u32 	%fd109, %r120;
	div.rn.f64 	%fd110, %fd109, %fd2;
	mul.f64 	%fd111, %fd110, %fd108;
	mul.f64 	%fd112, %fd111, %fd1;
	cvt.rn.f32.f64 	%f470, %fd112;
	add.s64 	%rd75, %rd11, %rd74;
	st.global.f32 	[%rd75], %f470;
	add.s32 	%r142, %r142, %r22;
	add.s64 	%rd82, %rd82, 8;
	add.s32 	%r140, %r140, 4;
	add.s32 	%r141, %r34, 1;
	setp.ne.s32 	%p129, %r141, %r143;
	@%p129 bra 	$L__BB5_24;
$L__BB5_103:
	and.b32  	%r121, %r40, 1;
	setp.eq.b32 	%p130, %r121, 1;
	mov.f32 	%f524, 0f3F800000;
	@%p130 bra 	$L__BB5_110;
	cvt.rn.f32.u32 	%f75, %r143;
	setp.eq.s32 	%p131, %r143, 0;
	@%p131 bra 	$L__BB5_109;
	abs.f32 	%f76, %f75;
	setp.nan.f32 	%p132, %f76, %f76;
	@%p132 bra 	$L__BB5_108;
	setp.eq.f32 	%p133, %f76, 0f7F800000;
	@%p133 bra 	$L__BB5_109;
	mul.rn.f32 	%f473, %f3, %f75;
	cvt.rni.f32.f32 	%f474, %f473;
	sub.f32 	%f475, %f473, %f474;
	neg.f32 	%f476, %f473;
	fma.rn.f32 	%f477, %f3, %f75, %f476;
	fma.rn.f32 	%f478, %f4, %f75, %f477;
	add.f32 	%f479, %f475, %f478;
	setp.gt.f32 	%p134, %f474, 0f00000000;
	selp.b32 	%r122, 0, -2097152000, %p134;
	setp.lt.f32 	%p135, %f473, 0f00000000;
	selp.f32 	%f480, 0f00000000, 0f7F800000, %p135;
	abs.f32 	%f481, %f473;
	setp.gt.f32 	%p136, %f481, 0f43180000;
	cvt.rzi.s32.f32 	%r123, %f474;
	shl.b32 	%r124, %r123, 23;
	sub.s32 	%r125, %r124, %r122;
	mov.b32 	%f482, %r125;
	add.s32 	%r126, %r122, 2130706432;
	mov.b32 	%f483, %r126;
	fma.rn.f32 	%f484, %f479, 0f391FCB8E, 0f3AAF85ED;
	fma.rn.f32 	%f485, %f484, %f479, 0f3C1D9856;
	fma.rn.f32 	%f486, %f485, %f479, 0f3D6357BB;
	fma.rn.f32 	%f487, %f486, %f479, 0f3E75FDEC;
	fma.rn.f32 	%f488, %f487, %f479, 0f3F317218;
	fma.rn.f32 	%f489, %f488, %f479, 0f3F800000;
	mul.f32 	%f490, %f489, %f483;
	mul.f32 	%f491, %f490, %f482;
	selp.f32 	%f492, %f480, %f491, %p136;
	mul.f32 	%f493, %f75, 0f3F000000;
	cvt.rzi.f32.f32 	%f494, %f493;
	add.f32 	%f495, %f494, %f494;
	sub.f32 	%f496, %f75, %f495;
	abs.f32 	%f497, %f496;
	setp.neu.f32 	%p137, %f497, 0f3F800000;
	neg.f32 	%f498, %f492;
	selp.f32 	%f524, %f492, %f498, %p137;
	bra.uni 	$L__BB5_109;
$L__BB5_108:
	mov.f32 	%f499, 0fBF800000;
	add.rn.f32 	%f524, %f499, %f75;
$L__BB5_109:
	mul.f32 	%f500, %f1, %f524;
	sub.f32 	%f501, %f500, %f2;
	mul.wide.u32 	%rd76, %r143, 4;
	add.s64 	%rd77, %rd2, %rd76;
	ld.local.f32 	%f502, [%rd77];
	add.f32 	%f503, %f502, %f501;
	cvt.f64.f32 	%fd113, %f503;
	shl.b32 	%r127, %r143, 1;
	or.b32  	%r128, %r127, 1;
	cvt.rn.f64.u32 	%fd114, %r128;
	div.rn.f64 	%fd115, %fd114, %fd2;
	mul.f64 	%fd116, %fd115, %fd113;
	mul.f64 	%fd117, %fd116, %fd1;
	cvt.rn.f32.f64 	%f504, %fd117;
	mad.lo.s32 	%r129, %r143, %r20, %r1;
	mul.wide.s32 	%rd78, %r129, 4;
	add.s64 	%rd79, %rd6, %rd78;
	st.global.f32 	[%rd79], %f504;
$L__BB5_110:
	ret;

}
	// .globl	_Z15rk4_tempstoragePfS_S_ffii
.visible .entry _Z15rk4_tempstoragePfS_S_ffii(
	.param .u64 .ptr .align 1 _Z15rk4_tempstoragePfS_S_ffii_param_0,
	.param .u64 .ptr .align 1 _Z15rk4_tempstoragePfS_S_ffii_param_1,
	.param .u64 .ptr .align 1 _Z15rk4_tempstoragePfS_S_ffii_param_2,
	.param .f32 _Z15rk4_tempstoragePfS_S_ffii_param_3,
	.param .f32 _Z15rk4_tempstoragePfS_S_ffii_param_4,
	.param .u32 _Z15rk4_tempstoragePfS_S_ffii_param_5,
	.param .u32 _Z15rk4_tempstoragePfS_S_ffii_param_6
)
{
	.reg .pred 	%p<2>;
	.reg .b32 	%r<8>;
	.reg .b32 	%f<5>;
	.reg .b64 	%rd<11>;

	ld.param.u64 	%rd1, [_Z15rk4_tempstoragePfS_S_ffii_param_0];
	ld.param.u64 	%rd2, [_Z15rk4_tempstoragePfS_S_ffii_param_1];
	ld.param.u64 	%rd3, [_Z15rk4_tempstoragePfS_S_ffii_param_2];
	ld.param.f32 	%f1, [_Z15rk4_tempstoragePfS_S_ffii_param_3];
	ld.param.u32 	%r2, [_Z15rk4_tempstoragePfS_S_ffii_param_5];
	ld.param.u32 	%r3, [_Z15rk4_tempstoragePfS_S_ffii_param_6];
	mov.u32 	%r4, %ntid.x;
	mov.u32 	%r5, %ctaid.x;
	mov.u32 	%r6, %tid.x;
	mad.lo.s32 	%r1, %r4, %r5, %r6;
	mad.lo.s32 	%r7, %r3, %r2, %r3;
	setp.ge.s32 	%p1, %r1, %r7;
	@%p1 bra 	$L__BB6_2;
	cvta.to.global.u64 	%rd4, %rd1;
	cvta.to.global.u64 	%rd5, %rd3;
	cvta.to.global.u64 	%rd6, %rd2;
	mul.wide.s32 	%rd7, %r1, 4;
	add.s64 	%rd8, %rd4, %rd7;
	ld.global.f32 	%f2, [%rd8];
	add.s64 	%rd9, %rd5, %rd7;
	ld.global.f32 	%f3, [%rd9];
	fma.rn.f32 	%f4, %f1, %f3, %f2;
	add.s64 	%rd10, %rd6, %rd7;
	st.global.f32 	[%rd10], %f4;
$L__BB6_2:
	ret;

}
	// .globl	_Z3rk4PfS_S_S_S_ii
.visible .entry _Z3rk4PfS_S_S_S_ii(
	.param .u64 .ptr .align 1 _Z3rk4PfS_S_S_S_ii_param_0,
	.param .u64 .ptr .align 1 _Z3rk4PfS_S_S_S_ii_param_1,
	.param .u64 .ptr .align 1 _Z3rk4PfS_S_S_S_ii_param_2,
	.param .u64 .ptr .align 1 _Z3rk4PfS_S_S_S_ii_param_3,
	.param .u64 .ptr .align 1 _Z3rk4PfS_S_S_S_ii_param_4,
	.param .u32 _Z3rk4PfS_S_S_S_ii_param_5,
	.param .u32 _Z3rk4PfS_S_S_S_ii_param_6
)
{
	.reg .pred 	%p<2>;
	.reg .b32 	%r<8>;
	.reg .b32 	%f<7>;
	.reg .b64 	%rd<17>;
	.reg .b64 	%fd<14>;

	ld.param.u64 	%rd1, [_Z3rk4PfS_S_S_S_ii_param_0];
	ld.param.u64 	%rd2, [_Z3rk4PfS_S_S_S_ii_param_1];
	ld.param.u64 	%rd3, [_Z3rk4PfS_S_S_S_ii_param_2];
	ld.param.u64 	%rd4, [_Z3rk4PfS_S_S_S_ii_param_3];
	ld.param.u64 	%rd5, [_Z3rk4PfS_S_S_S_ii_param_4];
	ld.param.u32 	%r2, [_Z3rk4PfS_S_S_S_ii_param_5];
	ld.param.u32 	%r3, [_Z3rk4PfS_S_S_S_ii_param_6];
	mov.u32 	%r4, %ntid.x;
	mov.u32 	%r5, %ctaid.x;
	mov.u32 	%r6, %tid.x;
	mad.lo.s32 	%r1, %r4, %r5, %r6;
	mad.lo.s32 	%r7, %r3, %r2, %r3;
	setp.ge.s32 	%p1, %r1, %r7;
	@%p1 bra 	$L__BB7_2;
	cvta.to.global.u64 	%rd6, %rd2;
	cvta.to.global.u64 	%rd7, %rd3;
	cvta.to.global.u64 	%rd8, %rd4;
	cvta.to.global.u64 	%rd9, %rd5;
	cvta.to.global.u64 	%rd10, %rd1;
	mul.wide.s32 	%rd11, %r1, 4;
	add.s64 	%rd12, %rd6, %rd11;
	ld.global.f32 	%f1, [%rd12];
	cvt.f64.f32 	%fd1, %f1;
	div.rn.f64 	%fd2, %fd1, 0d4018000000000000;
	add.s64 	%rd13, %rd7, %rd11;
	ld.global.f32 	%f2, [%rd13];
	cvt.f64.f32 	%fd3, %f2;
	div.rn.f64 	%fd4, %fd3, 0d4008000000000000;
	add.f64 	%fd5, %fd2, %fd4;
	add.s64 	%rd14, %rd8, %rd11;
	ld.global.f32 	%f3, [%rd14];
	cvt.f64.f32 	%fd6, %f3;
	div.rn.f64 	%fd7, %fd6, 0d4008000000000000;
	add.f64 	%fd8, %fd5, %fd7;
	add.s64 	%rd15, %rd9, %rd11;
	ld.global.f32 	%f4, [%rd15];
	cvt.f64.f32 	%fd9, %f4;
	div.rn.f64 	%fd10, %fd9, 0d4018000000000000;
	add.f64 	%fd11, %fd8, %fd10;
	add.s64 	%rd16, %rd10, %rd11;
	ld.global.f32 	%f5, [%rd16];
	cvt.f64.f32 	%fd12, %f5;
	add.f64 	%fd13, %fd11, %fd12;
	cvt.rn.f32.f64 	%f6, %fd13;
	st.global.f32 	[%rd16], %f6;
$L__BB7_2:
	ret;

}


// ===== COMPILED SASS (sm_100) =====

	.target	sm_100

	.elftype	@"ET_EXEC"


//--------------------- .note.nv.tkinfo           --------------------------
	.section	.note.nv.tkinfo,"",@"SHT_NOTE"
	.sectionflags	@"SHF_NOTE_NV_TKINFO"
	.tkinfo
        /*0018*/ 	.word	0x00000002
        /*0030*/ 	.string	""
        /*0030*/ 	.string	"ptxas"
        /*0030*/ 	.string	"Cuda compilation tools, release 13.0, V13.0.88"
        /*0030*/ 	.string	"Build cuda_13.0.r13.0/compiler.36424714_0"
        /*0030*/ 	.string	"-arch sm_100 -m 64 "



//--------------------- .note.nv.cuinfo           --------------------------
	.section	.note.nv.cuinfo,"",@"SHT_NOTE"
	.sectionflags	@"SHF_NOTE_NV_CUINFO"
        /*0018*/ 	.short	0x0002
        /*001a*/ 	.short	0x0064
        /*001c*/ 	.short	0x0082
	.zero		2


//--------------------- .nv.info                  --------------------------
	.section	.nv.info,"",@"SHT_CUDA_INFO"
	.align	4


	//----- nvinfo : EIATTR_REGCOUNT
	.align		4
        /*0000*/ 	.byte	0x04, 0x2f
        /*0002*/ 	.short	(.L_1 - .L_0)
	.align		4
.L_0:
        /*0004*/ 	.word	index@(_Z8initMeshPfffi)
        /*0008*/ 	.word	0x0000000a


	//----- nvinfo : EIATTR_FRAME_SIZE
	.align		4
.L_1:
        /*000c*/ 	.byte	0x04, 0x11
        /*000e*/ 	.short	(.L_3 - .L_2)
	.align		4
.L_2:
        /*0010*/ 	.word	index@(_Z8initMeshPfffi)
        /*0014*/ 	.word	0x00000000


	//----- nvinfo : EIATTR_REGCOUNT
	.align		4
.L_3:
        /*0018*/ 	.byte	0x04, 0x2f
        /*001a*/ 	.short	(.L_5 - .L_4)
	.align		4
.L_4:
        /*001c*/ 	.word	index@(_Z8initFluxPfS_ii)
        /*0020*/ 	.word	0x00000020


	//----- nvinfo : EIATTR_FRAME_SIZE
	.align		4
.L_5:
        /*0024*/ 	.byte	0x04, 0x11
        /*0026*/ 	.short	(.L_7 - .L_6)
	.align		4
.L_6:
        /*0028*/ 	.word	index@(_Z8initFluxPfS_ii)
        /*002c*/ 	.word	0x00000020


	//----- nvinfo : EIATTR_REGCOUNT
	.align		4
.L_7:
        /*0030*/ 	.byte	0x04, 0x2f
        /*0032*/ 	.short	(.L_9 - .L_8)
	.align		4
.L_8:
        /*0034*/ 	.word	index@(_Z8calcFluxPfS_ffii)
        /*0038*/ 	.word	0x00000020


	//----- nvinfo : EIATTR_FRAME_SIZE
	.align		4
.L_9:
        /*003c*/ 	.byte	0x04, 0x11
        /*003e*/ 	.short	(.L_11 - .L_10)
	.align		4
.L_10:
        /*0040*/ 	.word	index@(_Z8calcFluxPfS_ffii)
        /*0044*/ 	.word	0x00000020


	//----- nvinfo : EIATTR_REGCOUNT
	.align		4
.L_11:
        /*0048*/ 	.byte	0x04, 0x2f
        /*004a*/ 	.short	(.L_13 - .L_12)
	.align		4
.L_12:
        /*004c*/ 	.word	index@(_Z13initUPeriodicPfii)
        /*0050*/ 	.word	0x0000001e


	//----- nvinfo : EIATTR_FRAME_SIZE
	.align		4
.L_13:
        /*0054*/ 	.byte	0x04, 0x11
        /*0056*/ 	.short	(.L_15 - .L_14)
	.align		4
.L_14:
        /*0058*/ 	.word	index@(_Z13initUPeriodicPfii)
        /*005c*/ 	.word	0x00000000


	//----- nvinfo : EIATTR_REGCOUNT
	.align		4
.L_15:
        /*0060*/ 	.byte	0x04, 0x2f
        /*0062*/ 	.short	(.L_17 - .L_16)
	.align		4
.L_16:
        /*0064*/ 	.word	index@(_Z5initUPfS_S_S_fii)
        /*0068*/ 	.word	0x0000001f


	//----- nvinfo : EIATTR_FRAME_SIZE
	.align		4
.L_17:
        /*006c*/ 	.byte	0x04, 0x11
        /*006e*/ 	.short	(.L_19 - .L_18)
	.align		4
.L_18:
        /*0070*/ 	.word	index@(_Z5initUPfS_S_S_fii)
        /*0074*/ 	.word	0x00000000


	//----- nvinfo : EIATTR_REGCOUNT
	.align		4
.L_19:
        /*0078*/ 	.byte	0x04, 0x2f
        /*007a*/ 	.short	(.L_21 - .L_20)
	.align		4
.L_20:
        /*007c*/ 	.word	index@(_Z3rhsPfS_S_S_S_fffii)
        /*0080*/ 	.word	0x0000002f


	//----- nvinfo : EIATTR_FRAME_SIZE
	.align		4
.L_21:
        /*0084*/ 	.byte	0x04, 0x11
        /*0086*/ 	.short	(.L_23 - .L_22)
	.align		4
.L_22:
        /*0088*/ 	.word	index@($__internal_1_$__cuda_sm20_div_rn_f64_full)
        /*008c*/ 	.word	0x00000038


	//----- nvinfo : EIATTR_FRAME_SIZE
	.align		4
.L_23:
        /*0090*/ 	.byte	0x04, 0x11
        /*0092*/ 	.short	(.L_25 - .L_24)
	.align		4
.L_24:
        /*0094*/ 	.word	index@(_Z3rhsPfS_S_S_S_fffii)
        /*0098*/ 	.word	0x00000038


	//----- nvinfo : EIATTR_REGCOUNT
	.align		4
.L_25:
        /*009c*/ 	.byte	0x04, 0x2f
        /*009e*/ 	.short	(.L_27 - .L_26)
	.align		4
.L_26:
        /*00a0*/ 	.word	index@(_Z15rk4_tempstoragePfS_S_ffii)
        /*00a4*/ 	.word	0x0000000c


	//----- nvinfo : EIATTR_FRAME_SIZE
	.align		4
.L_27:
        /*00a8*/ 	.byte	0x04, 0x11
        /*00aa*/ 	.short	(.L_29 - .L_28)
	.align		4
.L_28:
        /*00ac*/ 	.word	index@(_Z15rk4_tempstoragePfS_S_ffii)
        /*00b0*/ 	.word	0x00000000


	//----- nvinfo : EIATTR_REGCOUNT
	.align		4
.L_29:
        /*00b4*/ 	.byte	0x04, 0x2f
        /*00b6*/ 	.short	(.L_31 - .L_30)
	.align		4
.L_30:
        /*00b8*/ 	.word	index@(_Z3rk4PfS_S_S_S_ii)
        /*00bc*/ 	.word	0x0000001d


	//----- nvinfo : EIATTR_FRAME_SIZE
	.align		4
.L_31:
        /*00c0*/ 	.byte	0x04, 0x11
        /*00c2*/ 	.short	(.L_33 - .L_32)
	.align		4
.L_32:
        /*00c4*/ 	.word	index@($__internal_0_$__cuda_sm20_div_rn_f64_full)
        /*00c8*/ 	.word	0x00000000


	//----- nvinfo : EIATTR_FRAME_SIZE
	.align		4
.L_33:
        /*00cc*/ 	.byte	0x04, 0x11
        /*00ce*/ 	.short	(.L_35 - .L_34)
	.align		4
.L_34:
        /*00d0*/ 	.word	index@(_Z3rk4PfS_S_S_S_ii)
        /*00d4*/ 	.word	0x00000000


	//----- nvinfo : EIATTR_MIN_STACK_SIZE
	.align		4
.L_35:
        /*00d8*/ 	.byte	0x04, 0x12
        /*00da*/ 	.short	(.L_37 - .L_36)
	.align		4
.L_36:
        /*00dc*/ 	.word	index@(_Z3rk4PfS_S_S_S_ii)
        /*00e0*/ 	.word	0x00000000


	//----- nvinfo : EIATTR_MIN_STACK_SIZE
	.align		4
.L_37:
        /*00e4*/ 	.byte	0x04, 0x12
        /*00e6*/ 	.short	(.L_39 - .L_38)
	.align		4
.L_38:
        /*00e8*/ 	.word	index@(_Z15rk4_tempstoragePfS_S_ffii)
        /*00ec*/ 	.word	0x00000000


	//----- nvinfo : EIATTR_MIN_STACK_SIZE
	.align		4
.L_39:
        /*00f0*/ 	.byte	0x04, 0x12
        /*00f2*/ 	.short	(.L_41 - .L_40)
	.align		4
.L_40:
        /*00f4*/ 	.word	index@(_Z3rhsPfS_S_S_S_fffii)
        /*00f8*/ 	.word	0x00000038


	//----- nvinfo : EIATTR_MIN_STACK_SIZE
	.align		4
.L_41:
        /*00fc*/ 	.byte	0x04, 0x12
        /*00fe*/ 	.short	(.L_43 - .L_42)
	.align		4
.L_42:
        /*0100*/ 	.word	index@(_Z5initUPfS_S_S_fii)
        /*0104*/ 	.word	0x00000000


	//----- nvinfo : EIATTR_MIN_STACK_SIZE
	.align		4
.L_43:
        /*0108*/ 	.byte	0x04, 0x12
        /*010a*/ 	.short	(.L_45 - .L_44)
	.align		4
.L_44:
        /*010c*/ 	.word	index@(_Z13initUPeriodicPfii)
        /*0110*/ 	.word	0x00000000


	//----- nvinfo : EIATTR_MIN_STACK_SIZE
	.align		4
.L_45:
        /*0114*/ 	.byte	0x04, 0x12
        /*0116*/ 	.short	(.L_47 - .L_46)
	.align		4
.L_46:
        /*0118*/ 	.word	index@(_Z8calcFluxPfS_ffii)
        /*011c*/ 	.word	0x00000020


	//----- nvinfo : EIATTR_MIN_STACK_SIZE
	.align		4
.L_47:
        /*0120*/ 	.byte	0x04, 0x12
        /*0122*/ 	.short	(.L_49 - .L_48)
	.align		4
.L_48:
        /*0124*/ 	.word	index@(_Z8initFluxPfS_ii)
        /*0128*/ 	.word	0x00000020


	//----- nvinfo : EIATTR_MIN_STACK_SIZE
	.align		4
.L_49:
        /*012c*/ 	.byte	0x04, 0x12
        /*012e*/ 	.short	(.L_51 - .L_50)
	.align		4
.L_50:
        /*0130*/ 	.word	index@(_Z8initMeshPfffi)
        /*0134*/ 	.word	0x00000000
.L_51:


//--------------------- .nv.compat                --------------------------
	.section	.nv.compat,"",@"SHT_CUDA_COMPAT_INFO"
	.align	4
        /*0000*/ 	.byte	0x02, 0x09, 0x00, 0x00, 0x02, 0x02, 0x01, 0x00, 0x02, 0x05, 0x05, 0x00, 0x03, 0x07, 0x01, 0x01
        /*0010*/ 	.byte	0x02, 0x03, 0x00, 0x00, 0x02, 0x06, 0x01, 0x00, 0x04, 0x0b, 0x08, 0x00, 0x01, 0x00, 0x00, 0x00
        /*0020*/ 	.byte	0x00, 0x00, 0x00, 0x00


//--------------------- .nv.info._Z3rk4PfS_S_S_S_ii --------------------------
	.section	.nv.info._Z3rk4PfS_S_S_S_ii,"",@"SHT_CUDA_INFO"
	.sectionflags	@""
	.align	4


	//----- nvinfo : EIATTR_CUDA_API_VERSION
	.align		4
        /*0000*/ 	.byte	0x04, 0x37
        /*0002*/ 	.short	(.L_53 - .L_52)
.L_52:
        /*0004*/ 	.word	0x00000082


	//----- nvinfo : EIATTR_KPARAM_INFO
	.align		4
.L_53:
        /*0008*/ 	.byte	0x04, 0x17
        /*000a*/ 	.short	(.L_55 - .L_54)
.L_54:
        /*000c*/ 	.word	0x00000000
        /*0010*/ 	.short	0x0006
        /*0012*/ 	.short	0x002c
        /*0014*/ 	.byte	0x00, 0xf0, 0x11, 0x00


	//----- nvinfo : EIATTR_KPARAM_INFO
	.align		4
.L_55:
        /*0018*/ 	.byte	0x04, 0x17
        /*001a*/ 	.short	(.L_57 - .L_56)
.L_56:
        /*001c*/ 	.word	0x00000000
        /*0020*/ 	.short	0x0005
        /*0022*/ 	.short	0x0028
        /*0024*/ 	.byte	0x00, 0xf0, 0x11, 0x00


	//----- nvinfo : EIATTR_KPARAM_INFO
	.align		4
.L_57:
        /*0028*/ 	.byte	0x04, 0x17
        /*002a*/ 	.short	(.L_59 - .L_58)
.L_58:
        /*002c*/ 	.word	0x00000000
        /*0030*/ 	.short	0x0004
        /*0032*/ 	.short	0x0020
        /*0034*/ 	.byte	0x00, 0xf5, 0x21, 0x00


	//----- nvinfo : EIATTR_KPARAM_INFO
	.align		4
.L_59:
        /*0038*/ 	.byte	0x04, 0x17
        /*003a*/ 	.short	(.L_61 - .L_60)
.L_60:
        /*003c*/ 	.word	0x00000000
        /*0040*/ 	.short	0x0003
        /*0042*/ 	.short	0x0018
        /*0044*/ 	.byte	0x00, 0xf5, 0x21, 0x00


	//----- nvinfo : EIATTR_KPARAM_INFO
	.align		4
.L_61:
        /*0048*/ 	.byte	0x04, 0x17
        /*004a*/ 	.short	(.L_63 - .L_62)
.L_62:
        /*004c*/ 	.word	0x00000000
        /*0050*/ 	.short	0x0002
        /*0052*/ 	.short	0x0010
        /*0054*/ 	.byte	0x00, 0xf5, 0x21, 0x00


	//----- nvinfo : EIATTR_KPARAM_INFO
	.align		4
.L_63:
        /*0058*/ 	.byte	0x04, 0x17
        /*005a*/ 	.short	(.L_65 - .L_64)
.L_64:
        /*005c*/ 	.word	0x00000000
        /*0060*/ 	.short	0x0001
        /*0062*/ 	.short	0x0008
        /*0064*/ 	.byte	0x00, 0xf5, 0x21, 0x00


	//----- nvinfo : EIATTR_KPARAM_INFO
	.align		4
.L_65:
        /*0068*/ 	.byte	0x04, 0x17
        /*006a*/ 	.short	(.L_67 - .L_66)
.L_66:
        /*006c*/ 	.word	0x00000000
        /*0070*/ 	.short	0x0000
        /*0072*/ 	.short	0x0000
        /*0074*/ 	.byte	0x00, 0xf5, 0x21, 0x00


	//----- nvinfo : EIATTR_SPARSE_MMA_MASK
	.align		4
.L_67:
        /*0078*/ 	.byte	0x03, 0x50
        /*007a*/ 	.short	0x0000


	//----- nvinfo : EIATTR_MAXREG_COUNT
	.align		4
        /*007c*/ 	.byte	0x03, 0x1b
        /*007e*/ 	.short	0x00ff


	//----- nvinfo : EIATTR_MERCURY_ISA_VERSION
	.align		4
        /*0080*/ 	.byte	0x03, 0x5f
        /*0082*/ 	.short	0x0101


	//----- nvinfo : EIATTR_VRC_CTA_INIT_COUNT
	.align		4
        /*0084*/ 	.byte	0x02, 0x4a
	.zero		1
	.zero		1


	//----- nvinfo : EIATTR_EXIT_INSTR_OFFSETS
	.align		4
        /*0088*/ 	.byte	0x04, 0x1c
        /*008a*/ 	.short	(.L_69 - .L_68)


	//   ....[0]....
.L_68:
        /*008c*/ 	.word	0x00000080


	//   ....[1]....
        /*0090*/ 	.word	0x00000870


	//----- nvinfo : EIATTR_CRS_STACK_SIZE
	.align		4
.L_69:
        /*0094*/ 	.byte	0x04, 0x1e
        /*0096*/ 	.short	(.L_71 - .L_70)
.L_70:
        /*0098*/ 	.word	0x00000000


	//----- nvinfo : EIATTR_CBANK_PARAM_SIZE
	.align		4
.L_71:
        /*009c*/ 	.byte	0x03, 0x19
        /*009e*/ 	.short	0x0030


	//----- nvinfo : EIATTR_PARAM_CBANK
	.align		4
        /*00a0*/ 	.byte	0x04, 0x0a
        /*00a2*/ 	.short	(.L_73 - .L_72)
	.align		4
.L_72:
        /*00a4*/ 	.word	index@(.nv.constant0._Z3rk4PfS_S_S_S_ii)
        /*00a8*/ 	.short	0x0380
        /*00aa*/ 	.short	0x0030


	//----- nvinfo : EIATTR_SW_WAR
	.align		4
.L_73:
        /*00ac*/ 	.byte	0x04, 0x36
        /*00ae*/ 	.short	(.L_75 - .L_74)
.L_74:
        /*00b0*/ 	.word	0x00000008
.L_75:


//--------------------- .nv.info._Z15rk4_tempstoragePfS_S_ffii --------------------------
	.section	.nv.info._Z15rk4_tempstoragePfS_S_ffii,"",@"SHT_CUDA_INFO"
	.sectionflags	@""
	.align	4


	//----- nvinfo : EIATTR_CUDA_API_VERSION
	.align		4
        /*0000*/ 	.byte	0x04, 0x37
        /*0002*/ 	.short	(.L_77 - .L_76)
.L_76:
        /*0004*/ 	.word	0x00000082


	//----- nvinfo : EIATTR_KPARAM_INFO
	.align		4
.L_77:
        /*0008*/ 	.byte	0x04, 0x17
        /*000a*/ 	.short	(.L_79 - .L_78)
.L_78:
        /*000c*/ 	.word	0x00000000
        /*0010*/ 	.short	0x0006
        /*0012*/ 	.short	0x0024
        /*0014*/ 	.byte	0x00, 0xf0, 0x11, 0x00


	//----- nvinfo : EIATTR_KPARAM_INFO
	.align		4
.L_79:
        /*0018*/ 	.byte	0x04, 0x17
        /*001a*/ 	.short	(.L_81 - .L_80)
.L_80:
        /*001c*/ 	.word	0x00000000
        /*0020*/ 	.short	0x0005
        /*0022*/ 	.short	0x0020
        /*0024*/ 	.byte	0x00, 0xf0, 0x11, 0x00


	//----- nvinfo : EIATTR_KPARAM_INFO
	.align		4
.L_81:
        /*0028*/ 	.byte	0x04, 0x17
        /*002a*/ 	.short	(.L_83 - .L_82)
.L_82:
        /*002c*/ 	.word	0x00000000
        /*0030*/ 	.short	0x0004
        /*0032*/ 	.short	0x001c
        /*0034*/ 	.byte	0x00, 0xf0, 0x11, 0x00


	//----- nvinfo : EIATTR_KPARAM_INFO
	.align		4
.L_83:
        /*0038*/ 	.byte	0x04, 0x17
        /*003a*/ 	.short	(.L_85 - .L_84)
.L_84:
        /*003c*/ 	.word	0x00000000
        /*0040*/ 	.short	0x0003
        /*0042*/ 	.short	0x0018
        /*0044*/ 	.byte	0x00, 0xf0, 0x11, 0x00


	//----- nvinfo : EIATTR_KPARAM_INFO
	.align		4
.L_85:
        /*0048*/ 	.byte	0x04, 0x17
        /*004a*/ 	.short	(.L_87 - .L_86)
.L_86:
        /*004c*/ 	.word	0x00000000
        /*0050*/ 	.short	0x0002
        /*0052*/ 	.short	0x0010
        /*0054*/ 	.byte	0x00, 0xf5, 0x21, 0x00


	//----- nvinfo : EIATTR_KPARAM_INFO
	.align		4
.L_87:
        /*0058*/ 	.byte	0x04, 0x17
        /*005a*/ 	.short	(.L_89 - .L_88)
.L_88:
        /*005c*/ 	.word	0x00000000
        /*0060*/ 	.short	0x0001
        /*0062*/ 	.short	0x0008
        /*0064*/ 	.byte	0x00, 0xf5, 0x21, 0x00


	//----- nvinfo : EIATTR_KPARAM_INFO
	.align		4
.L_89:
        /*0068*/ 	.byte	0x04, 0x17
        /*006a*/ 	.short	(.L_91 - .L_90)
.L_90:
        /*006c*/ 	.word	0x00000000
        /*0070*/ 	.short	0x0000
        /*0072*/ 	.short	0x0000
        /*0074*/ 	.byte	0x00, 0xf5, 0x21, 0x00


	//----- nvinfo : EIATTR_SPARSE_MMA_MASK
	.align		4
.L_91:
        /*0078*/ 	.byte	0x03, 0x50
        /*007a*/ 	.short	0x0000


	//----- nvinfo : EIATTR_MAXREG_COUNT
	.align		4
        /*007c*/ 	.byte	0x03, 0x1b
        /*007e*/ 	.short	0x00ff


	//----- nvinfo : EIATTR_MERCURY_ISA_VERSION
	.align		4
        /*0080*/ 	.byte	0x03, 0x5f
        /*0082*/ 	.short	0x0101


	//----- nvinfo : EIATTR_VRC_CTA_INIT_COUNT
	.align		4
        /*0084*/ 	.byte	0x02, 0x4a
	.zero		1
	.zero		1


	//----- nvinfo : EIATTR_EXIT_INSTR_OFFSETS
	.align		4
        /*0088*/ 	.byte	0x04, 0x1c
        /*008a*/ 	.short	(.L_93 - .L_92)


	//   ....[0]....
.L_92:
        /*008c*/ 	.word	0x00000080


	//   ....[1]....
        /*0090*/ 	.word	0x00000150


	//----- nvinfo : EIATTR_CBANK_PARAM_SIZE
	.align		4
.L_93:
        /*0094*/ 	.byte	0x03, 0x19
        /*0096*/ 	.short	0x0028


	//----- nvinfo : EIATTR_PARAM_CBANK
	.align		4
        /*0098*/ 	.byte	0x04, 0x0a
        /*009a*/ 	.short	(.L_95 - .L_94)
	.align		4
.L_94:
        /*009c*/ 	.word	index@(.nv.constant0._Z15rk4_tempstoragePfS_S_ffii)
        /*00a0*/ 	.short	0x0380
        /*00a2*/ 	.short	0x0028


	//----- nvinfo : EIATTR_SW_WAR
	.align		4
.L_95:
        /*00a4*/ 	.byte	0x04, 0x36
        /*00a6*/ 	.short	(.L_97 - .L_96)
.L_96:
        /*00a8*/ 	.word	0x00000008
.L_97:


//--------------------- .nv.info._Z3rhsPfS_S_S_S_fffii --------------------------
	.section	.nv.info._Z3rhsPfS_S_S_S_fffii,"",@"SHT_CUDA_INFO"
	.sectionflags	@""
	.align	4


	//----- nvinfo : EIATTR_CUDA_API_VERSION
	.align		4
        /*0000*/ 	.byte	0x04, 0x37
        /*0002*/ 	.short	(.L_99 - .L_98)
.L_98:
        /*0004*/ 	.word	0x00000082


	//----- nvinfo : EIATTR_KPARAM_INFO
	.align		4
.L_99:
        /*0008*/ 	.byte	0x04, 0x17
        /*000a*/ 	.short	(.L_101 - .L_100)
.L_100:
        /*000c*/ 	.word	0x00000000
        /*0010*/ 	.short	0x0009
        /*0012*/ 	.short	0x0038
        /*0014*/ 	.byte	0x00, 0xf0, 0x11, 0x00


	//----- nvinfo : EIATTR_KPARAM_INFO
	.align		4
.L_101:
        /*0018*/ 	.byte	0x04, 0x17
        /*001a*/ 	.short	(.L_103 - .L_102)
.L_102:
        /*001c*/ 	.word	0x00000000
        /*0020*/ 	.short	0x0008
        /*0022*/ 	.short	0x0034
        /*0024*/ 	.byte	0x00, 0xf0, 0x11, 0x00


	//----- nvinfo : EIATTR_KPARAM_INFO
	.align		4
.L_103:
        /*0028*/ 	.byte	0x04, 0x17
        /*002a*/ 	.short	(.L_105 - .L_104)
.L_104:
        /*002c*/ 	.word	0x00000000
        /*0030*/ 	.short	0x0007
        /*0032*/ 	.short	0x0030
        /*0034*/ 	.byte	0x00, 0xf0, 0x11, 0x00


	//----- nvinfo : EIATTR_KPARAM_INFO
	.align		4
.L_105:
        /*0038*/ 	.byte	0x04, 0x17
        /*003a*/ 	.short	(.L_107 - .L_106)
.L_106:
        /*003c*/ 	.word	0x00000000
        /*0040*/ 	.short	0x0006
        /*0042*/ 	.short	0x002c
        /*0044*/ 	.byte	0x00, 0xf0, 0x11, 0x00


	//----- nvinfo : EIATTR_KPARAM_INFO
	.align		4
.L_107:
        /*0048*/ 	.byte	0x04, 0x17
        /*004a*/ 	.short	(.L_109 - .L_108)
.L_108:
        /*004c*/ 	.word	0x00000000
        /*0050*/ 	.short	0x0005
        /*0052*/ 	.short	0x0028
        /*0054*/ 	.byte	0x00, 0xf0, 0x11, 0x00


	//----- nvinfo : EIATTR_KPARAM_INFO
	.align		4
.L_109:
        /*0058*/ 	.byte	0x04, 0x17
        /*005a*/ 	.short	(.L_111 - .L_110)
.L_110:
        /*005c*/ 	.word	0x00000000
        /*0060*/ 	.short	0x0004
        /*0062*/ 	.short	0x0020
        /*0064*/ 	.byte	0x00, 0xf5, 0x21, 0x00


	//----- nvinfo : EIATTR_KPARAM_INFO
	.align		4
.L_111:
        /*0068*/ 	.byte	0x04, 0x17
        /*006a*/ 	.short	(.L_113 - .L_112)
.L_112:
        /*006c*/ 	.word	0x00000000
        /*0070*/ 	.short	0x0003
        /*0072*/ 	.short	0x0018
        /*0074*/ 	.byte	0x00, 0xf5, 0x21, 0x00


	//----- nvinfo : EIATTR_KPARAM_INFO
	.align		4
.L_113:
        /*0078*/ 	.byte	0x04, 0x17
        /*007a*/ 	.short	(.L_115 - .L_114)
.L_114:
        /*007c*/ 	.word	0x00000000
        /*0080*/ 	.short	0x0002
        /*0082*/ 	.short	0x0010
        /*0084*/ 	.byte	0x00, 0xf5, 0x21, 0x00


	//----- nvinfo : EIATTR_KPARAM_INFO
	.align		4
.L_115:
        /*0088*/ 	.byte	0x04, 0x17
        /*008a*/ 	.short	(.L_117 - .L_116)
.L_116:
        /*008c*/ 	.word	0x00000000
        /*0090*/ 	.short	0x0001
        /*0092*/ 	.short	0x0008
        /*0094*/ 	.byte	0x00, 0xf5, 0x21, 0x00


	//----- nvinfo : EIATTR_KPARAM_INFO
	.align		4
.L_117:
        /*0098*/ 	.byte	0x04, 0x17
        /*009a*/ 	.short	(.L_119 - .L_118)
.L_118:
        /*009c*/ 	.word	0x00000000
        /*00a0*/ 	.short	0x0000
        /*00a2*/ 	.short	0x0000
        /*00a4*/ 	.byte	0x00, 0xf5, 0x21, 0x00


	//----- nvinfo : EIATTR_SPARSE_MMA_MASK
	.align		4
.L_119:
        /*00a8*/ 	.byte	0x03, 0x50
        /*00aa*/ 	.short	0x0000


	//----- nvinfo : EIATTR_MAXREG_COUNT
	.align		4
        /*00ac*/ 	.byte	0x03, 0x1b
        /*00ae*/ 	.short	0x00ff


	//----- nvinfo : EIATTR_MERCURY_ISA_VERSION
	.align		4
        /*00b0*/ 	.byte	0x03, 0x5f
        /*00b2*/ 	.short	0x0101


	//----- nvinfo : EIATTR_VRC_CTA_INIT_COUNT
	.align		4
        /*00b4*/ 	.byte	0x02, 0x4a
	.zero		1
	.zero		1


	//----- nvinfo : EIATTR_EXIT_INSTR_OFFSETS
	.align		4
        /*00b8*/ 	.byte	0x04, 0x1c
        /*00ba*/ 	.short	(.L_121 - .L_120)


	//   ....[0]....
.L_120:
        /*00bc*/ 	.word	0x000000a0


	//   ....[1]....
        /*00c0*/ 	.word	0x00000910


	//   ....[2]....
        /*00c4*/ 	.word	0x00003950


	//   ....[3]....
        /*00c8*/ 	.word	0x00003de0


	//----- nvinfo : EIATTR_INDIRECT_BRANCH_TARGETS
	.align		4
.L_121:
        /*00cc*/ 	.byte	0x04, 0x34
        /*00ce*/ 	.short	(.L_123 - .L_122)


	//   ....[0]....
.L_122:
        /*00d0*/ 	.word	.L_x_127@srel
        /*00d4*/ 	.short	0x0
        /*00d6*/ 	.short	0x0
        /*00d8*/ 	.word	0x3
        /*00dc*/ 	.word	.L_x_29@srel
        /*00e0*/ 	.word	.L_x_129@srel
        /*00e4*/ 	.word	.L_x_130@srel


	//   ....[1]....
        /*00e8*/ 	.word	.L_x_131@srel
        /*00ec*/ 	.short	0x0
        /*00ee*/ 	.short	0x0
        /*00f0*/ 	.word	0x4
        /*00f4*/ 	.word	.L_x_132@srel
        /*00f8*/ 	.word	.L_x_133@srel
        /*00fc*/ 	.word	.L_x_134@srel
        /*0100*/ 	.word	.L_x_130@srel


	//   ....[2]....
        /* <DEDUP_REMOVED lines=8> */


	//   ....[3]....
        /* <DEDUP_REMOVED lines=8> */


	//----- nvinfo : EIATTR_CRS_STACK_SIZE
	.align		4
.L_123:
        /*013c*/ 	.byte	0x04, 0x1e
        /*013e*/ 	.short	(.L_125 - .L_124)
.L_124:
        /*0140*/ 	.word	0x00000000


	//----- nvinfo : EIATTR_CBANK_PARAM_SIZE
	.align		4
.L_125:
        /*0144*/ 	.byte	0x03, 0x19
        /*0146*/ 	.short	0x003c


	//----- nvinfo : EIATTR_PARAM_CBANK
	.align		4
        /*0148*/ 	.byte	0x04, 0x0a
        /*014a*/ 	.short	(.L_127 - .L_126)
	.align		4
.L_126:
        /*014c*/ 	.word	index@(.nv.constant0._Z3rhsPfS_S_S_S_fffii)
        /*0150*/ 	.short	0x0380
        /*0152*/ 	.short	0x003c


	//----- nvinfo : EIATTR_SW_WAR
	.align		4
.L_127:
        /*0154*/ 	.byte	0x04, 0x36
        /*0156*/ 	.short	(.L_129 - .L_128)
.L_128:
        /*0158*/ 	.word	0x00000008
.L_129:


//--------------------- .nv.info._Z5initUPfS_S_S_fii --------------------------
	.section	.nv.info._Z5initUPfS_S_S_fii,"",@"SHT_CUDA_INFO"
	.sectionflags	@""
	.align	4


	//----- nvinfo : EIATTR_CUDA_API_VERSION
	.align		4
        /*0000*/ 	.byte	0x04, 0x37
        /*0002*/ 	.short	(.L_131 - .L_130)
.L_130:
        /*0004*/ 	.word	0x00000082


	//----- nvinfo : EIATTR_KPARAM_INFO
	.align		4
.L_131:
        /*0008*/ 	.byte	0x04, 0x17
        /*000a*/ 	.short	(.L_133 - .L_132)
.L_132:
        /*000c*/ 	.word	0x00000000
        /*0010*/ 	.short	0x0006
        /*0012*/ 	.short	0x0028
        /*0014*/ 	.byte	0x00, 0xf0, 0x11, 0x00


	//----- nvinfo : EIATTR_KPARAM_INFO
	.align		4
.L_133:
        /*0018*/ 	.byte	0x04, 0x17
        /*001a*/ 	.short	(.L_135 - .L_134)
.L_134:
        /*001c*/ 	.word	0x00000000
        /*0020*/ 	.short	0x0005
        /*0022*/ 	.short	0x0024
        /*0024*/ 	.byte	0x00, 0xf0, 0x11, 0x00


	//----- nvinfo : EIATTR_KPARAM_INFO
	.align		4
.L_135:
        /*0028*/ 	.byte	0x04, 0x17
        /*002a*/ 	.short	(.L_137 - .L_136)
.L_136:
        /*002c*/ 	.word	0x00000000
        /*0030*/ 	.short	0x0004
        /*0032*/ 	.short	0x0020
        /*0034*/ 	.byte	0x00, 0xf0, 0x11, 0x00


	//----- nvinfo : EIATTR_KPARAM_INFO
	.align		4
.L_137:
        /*0038*/ 	.byte	0x04, 0x17
        /*003a*/ 	.short	(.L_139 - .L_138)
.L_138:
        /*003c*/ 	.word	0x00000000
        /*0040*/ 	.short	0x0003
        /*0042*/ 	.short	0x0018
        /*0044*/ 	.byte	0x00, 0xf5, 0x21, 0x00


	//----- nvinfo : EIATTR_KPARAM_INFO
	.align		4
.L_139:
        /*0048*/ 	.byte	0x04, 0x17
        /*004a*/ 	.short	(.L_141 - .L_140)
.L_140:
        /*004c*/ 	.word	0x00000000
        /*0050*/ 	.short	0x0002
        /*0052*/ 	.short	0x0010
        /*0054*/ 	.byte	0x00, 0xf5, 0x21, 0x00


	//----- nvinfo : EIATTR_KPARAM_INFO
	.align		4
.L_141:
        /*0058*/ 	.byte	0x04, 0x17
        /*005a*/ 	.short	(.L_143 - .L_142)
.L_142:
        /*005c*/ 	.word	0x00000000
        /*0060*/ 	.short	0x0001
        /*0062*/ 	.short	0x0008
        /*0064*/ 	.byte	0x00, 0xf5, 0x21, 0x00


	//----- nvinfo : EIATTR_KPARAM_INFO
	.align		4
.L_143:
        /*0068*/ 	.byte	0x04, 0x17
        /*006a*/ 	.short	(.L_145 - .L_144)
.L_144:
        /*006c*/ 	.word	0x00000000
        /*0070*/ 	.short	0x0000
        /*0072*/ 	.short	0x0000
        /*0074*/ 	.byte	0x00, 0xf5, 0x21, 0x00


	//----- nvinfo : EIATTR_SPARSE_MMA_MASK
	.align		4
.L_145:
        /*0078*/ 	.byte	0x03, 0x50
        /*007a*/ 	.short	0x0000


	//----- nvinfo : EIATTR_MAXREG_COUNT
	.align		4
        /*007c*/ 	.byte	0x03, 0x1b
        /*007e*/ 	.short	0x00ff


	//----- nvinfo : EIATTR_MERCURY_ISA_VERSION
	.align		4
        /*0080*/ 	.byte	0x03, 0x5f
        /*0082*/ 	.short	0x0101


	//----- nvinfo : EIATTR_VRC_CTA_INIT_COUNT
	.align		4
        /*0084*/ 	.byte	0x02, 0x4a
	.zero		1
	.zero		1


	//----- nvinfo : EIATTR_EXIT_INSTR_OFFSETS
	.align		4
        /*0088*/ 	.byte	0x04, 0x1c
        /*008a*/ 	.short	(.L_147 - .L_146)


	//   ....[0]....
.L_146:
        /*008c*/ 	.word	0x00000090


	//   ....[1]....
        /*0090*/ 	.word	0x00005330


	//----- nvinfo : EIATTR_INDIRECT_BRANCH_TARGETS
	.align		4
.L_147:
        /*0094*/ 	.byte	0x04, 0x34
        /*0096*/ 	.short	(.L_149 - .L_148)


	//   ....[0]....
.L_148:
        /* <DEDUP_REMOVED lines=8> */


	//   ....[1]....
        /* <DEDUP_REMOVED lines=8> */


	//   ....[2]....
        /* <DEDUP_REMOVED lines=8> */


	//----- nvinfo : EIATTR_CBANK_PARAM_SIZE
	.align		4
.L_149:
        /*00ec*/ 	.byte	0x03, 0x19
        /*00ee*/ 	.short	0x002c


	//----- nvinfo : EIATTR_PARAM_CBANK
	.align		4
        /*00f0*/ 	.byte	0x04, 0x0a
        /*00f2*/ 	.short	(.L_151 - .L_150)
	.align		4
.L_150:
        /*00f4*/ 	.word	index@(.nv.constant0._Z5initUPfS_S_S_fii)
        /*00f8*/ 	.short	0x0380
        /*00fa*/ 	.short	0x002c


	//----- nvinfo : EIATTR_SW_WAR
	.align		4
.L_151:
        /*00fc*/ 	.byte	0x04, 0x36
        /*00fe*/ 	.short	(.L_153 - .L_152)
.L_152:
        /*0100*/ 	.word	0x00000008
.L_153:


//--------------------- .nv.info._Z13initUPeriodicPfii --------------------------
	.section	.nv.info._Z13initUPeriodicPfii,"",@"SHT_CUDA_INFO"
	.sectionflags	@""
	.align	4


	//----- nvinfo : EIATTR_CUDA_API_VERSION
	.align		4
        /*0000*/ 	.byte	0x04, 0x37
        /*0002*/ 	.short	(.L_155 - .L_154)
.L_154:
        /*0004*/ 	.word	0x00000082


	//----- nvinfo : EIATTR_KPARAM_INFO
	.align		4
.L_155:
        /*0008*/ 	.byte	0x04, 0x17
        /*000a*/ 	.short	(.L_157 - .L_156)
.L_156:
        /*000c*/ 	.word	0x00000000
        /*0010*/ 	.short	0x0002
        /*0012*/ 	.short	0x000c
        /*0014*/ 	.byte	0x00, 0xf0, 0x11, 0x00


	//----- nvinfo : EIATTR_KPARAM_INFO
	.align		4
.L_157:
        /*0018*/ 	.byte	0x04, 0x17
        /*001a*/ 	.short	(.L_159 - .L_158)
.L_158:
        /*001c*/ 	.word	0x00000000
        /*0020*/ 	.short	0x0001
        /*0022*/ 	.short	0x0008
        /*0024*/ 	.byte	0x00, 0xf0, 0x11, 0x00


	//----- nvinfo : EIATTR_KPARAM_INFO
	.align		4
.L_159:
        /*0028*/ 	.byte	0x04, 0x17
        /*002a*/ 	.short	(.L_161 - .L_160)
.L_160:
        /*002c*/ 	.word	0x00000000
        /*0030*/ 	.short	0x0000
        /*0032*/ 	.short	0x0000
        /*0034*/ 	.byte	0x00, 0xf5, 0x21, 0x00


	//----- nvinfo : EIATTR_SPARSE_MMA_MASK
	.align		4
.L_161:
        /*0038*/ 	.byte	0x03, 0x50
        /*003a*/ 	.short	0x0000


	//----- nvinfo : EIATTR_MAXREG_COUNT
	.align		4
        /*003c*/ 	.byte	0x03, 0x1b
        /*003e*/ 	.short	0x00ff


	//----- nvinfo : EIATTR_MERCURY_ISA_VERSION
	.align		4
        /*0040*/ 	.byte	0x03, 0x5f
        /*0042*/ 	.short	0x0101


	//----- nvinfo : EIATTR_VRC_CTA_INIT_COUNT
	.align		4
        /*0044*/ 	.byte	0x02, 0x4a
	.zero		1
	.zero		1


	//----- nvinfo : EIATTR_EXIT_INSTR_OFFSETS
	.align		4
        /*0048*/ 	.byte	0x04, 0x1c
        /*004a*/ 	.short	(.L_163 - .L_162)


	//   ....[0]....
.L_162:
        /*004c*/ 	.word	0x00000030


	//   ....[1]....
        /*0050*/ 	.word	0x00000260


	//   ....[2]....
        /*0054*/ 	.word	0x00000350


	//   ....[3]....
        /*0058*/ 	.word	0x00000410


	//   ....[4]....
        /*005c*/ 	.word	0x00000460


	//----- nvinfo : EIATTR_CBANK_PARAM_SIZE
	.align		4
.L_163:
        /*0060*/ 	.byte	0x03, 0x19
        /*0062*/ 	.short	0x0010


	//----- nvinfo : EIATTR_PARAM_CBANK
	.align		4
        /*0064*/ 	.byte	0x04, 0x0a
        /*0066*/ 	.short	(.L_165 - .L_164)
	.align		4
.L_164:
        /*0068*/ 	.word	index@(.nv.constant0._Z13initUPeriodicPfii)
        /*006c*/ 	.short	0x0380
        /*006e*/ 	.short	0x0010


	//----- nvinfo : EIATTR_SW_WAR
	.align		4
.L_165:
        /*0070*/ 	.byte	0x04, 0x36
        /*0072*/ 	.short	(.L_167 - .L_166)
.L_166:
        /*0074*/ 	.word	0x00000008
.L_167:


//--------------------- .nv.info._Z8calcFluxPfS_ffii --------------------------
	.section	.nv.info._Z8calcFluxPfS_ffii,"",@"SHT_CUDA_INFO"
	.sectionflags	@""
	.align	4


	//----- nvinfo : EIATTR_CUDA_API_VERSION
	.align		4
        /*0000*/ 	.byte	0x04, 0x37
        /*0002*/ 	.short	(.L_169 - .L_168)
.L_168:
        /*0004*/ 	.word	0x00000082


	//----- nvinfo : EIATTR_KPARAM_INFO
	.align		4
.L_169:
        /*0008*/ 	.byte	0x04, 0x17
        /*000a*/ 	.short	(.L_171 - .L_170)
.L_170:
        /*000c*/ 	.word	0x00000000
        /*0010*/ 	.short	0x0005
        /*0012*/ 	.short	0x001c
        /*0014*/ 	.byte	0x00, 0xf0, 0x11, 0x00


	//----- nvinfo : EIATTR_KPARAM_INFO
	.align		4
.L_171:
        /*0018*/ 	.byte	0x04, 0x17
        /*001a*/ 	.short	(.L_173 - .L_172)
.L_172:
        /*001c*/ 	.word	0x00000000
        /*0020*/ 	.short	0x0004
        /*0022*/ 	.short	0x0018
        /*0024*/ 	.byte	0x00, 0xf0, 0x11, 0x00


	//----- nvinfo : EIATTR_KPARAM_INFO
	.align		4
.L_173:
        /*0028*/ 	.byte	0x04, 0x17
        /*002a*/ 	.short	(.L_175 - .L_174)
.L_174:
        /*002c*/ 	.word	0x00000000
        /*0030*/ 	.short	0x0003
        /*0032*/ 	.short	0x0014
        /*0034*/ 	.byte	0x00, 0xf0, 0x11, 0x00


	//----- nvinfo : EIATTR_KPARAM_INFO
	.align		4
.L_175:
        /*0038*/ 	.byte	0x04, 0x17
        /*003a*/ 	.short	(.L_177 - .L_176)
.L_176:
        /*003c*/ 	.word	0x00000000
        /*0040*/ 	.short	0x0002
        /*0042*/ 	.short	0x0010
        /*0044*/ 	.byte	0x00, 0xf0, 0x11, 0x00


	//----- nvinfo : EIATTR_KPARAM_INFO
	.align		4
.L_177:
        /*0048*/ 	.byte	0x04, 0x17
        /*004a*/ 	.short	(.L_179 - .L_178)
.L_178:
        /*004c*/ 	.word	0x00000000
        /*0050*/ 	.short	0x0001
        /*0052*/ 	.short	0x0008
        /*0054*/ 	.byte	0x00, 0xf5, 0x21, 0x00


	//----- nvinfo : EIATTR_KPARAM_INFO
	.align		4
.L_179:
        /*0058*/ 	.byte	0x04, 0x17
        /*005a*/ 	.short	(.L_181 - .L_180)
.L_180:
        /*005c*/ 	.word	0x00000000
        /*0060*/ 	.short	0x0000
        /*0062*/ 	.short	0x0000
        /*0064*/ 	.byte	0x00, 0xf5, 0x21, 0x00


	//----- nvinfo : EIATTR_SPARSE_MMA_MASK
	.align		4
.L_181:
        /*0068*/ 	.byte	0x03, 0x50
        /*006a*/ 	.short	0x0000


	//----- nvinfo : EIATTR_MAXREG_COUNT
	.align		4
        /*006c*/ 	.byte	0x03, 0x1b
        /*006e*/ 	.short	0x00ff


	//----- nvinfo : EIATTR_MERCURY_ISA_VERSION
	.align		4
        /*0070*/ 	.byte	0x03, 0x5f
        /*0072*/ 	.short	0x0101


	//----- nvinfo : EIATTR_VRC_CTA_INIT_COUNT
	.align		4
        /*0074*/ 	.byte	0x02, 0x4a
	.zero		1
	.zero		1


	//----- nvinfo : EIATTR_EXIT_INSTR_OFFSETS
	.align		4
        /*0078*/ 	.byte	0x04, 0x1c
        /*007a*/ 	.short	(.L_183 - .L_182)


	//   ....[0]....
.L_182:
        /*007c*/ 	.word	0x00000090


	//   ....[1]....
        /*0080*/ 	.word	0x00000120


	//   ....[2]....
        /*0084*/ 	.word	0x00000140


	//   ....[3]....
        /*0088*/ 	.word	0x00000e70


	//----- nvinfo : EIATTR_CRS_STACK_SIZE
	.align		4
.L_183:
        /*008c*/ 	.byte	0x04, 0x1e
        /*008e*/ 	.short	(.L_185 - .L_184)
.L_184:
        /*0090*/ 	.word	0x00000000


	//----- nvinfo : EIATTR_CBANK_PARAM_SIZE
	.align		4
.L_185:
        /*0094*/ 	.byte	0x03, 0x19
        /*0096*/ 	.short	0x0020


	//----- nvinfo : EIATTR_PARAM_CBANK
	.align		4
        /*0098*/ 	.byte	0x04, 0x0a
        /*009a*/ 	.short	(.L_187 - .L_186)
	.align		4
.L_186:
        /*009c*/ 	.word	index@(.nv.constant0._Z8calcFluxPfS_ffii)
        /*00a0*/ 	.short	0x0380
        /*00a2*/ 	.short	0x0020


	//----- nvinfo : EIATTR_SW_WAR
	.align		4
.L_187:
        /*00a4*/ 	.byte	0x04, 0x36
        /*00a6*/ 	.short	(.L_189 - .L_188)
.L_188:
        /*00a8*/ 	.word	0x00000008
.L_189:


//--------------------- .nv.info._Z8initFluxPfS_ii --------------------------
	.section	.nv.info._Z8initFluxPfS_ii,"",@"SHT_CUDA_INFO"
	.sectionflags	@""
	.align	4


	//----- nvinfo : EIATTR_CUDA_API_VERSION
	.align		4
        /*0000*/ 	.byte	0x04, 0x37
        /*0002*/ 	.short	(.L_191 - .L_190)
.L_190:
        /*0004*/ 	.word	0x00000082


	//----- nvinfo : EIATTR_KPARAM_INFO
	.align		4
.L_191:
        /*0008*/ 	.byte	0x04, 0x17
        /*000a*/ 	.short	(.L_193 - .L_192)
.L_192:
        /*000c*/ 	.word	0x00000000
        /*0010*/ 	.short	0x0003
        /*0012*/ 	.short	0x0014
        /*0014*/ 	.byte	0x00, 0xf0, 0x11, 0x00


	//----- nvinfo : EIATTR_KPARAM_INFO
	.align		4
.L_193:
        /*0018*/ 	.byte	0x04, 0x17
        /*001a*/ 	.short	(.L_195 - .L_194)
.L_194:
        /*001c*/ 	.word	0x00000000
        /*0020*/ 	.short	0x0002
        /*0022*/ 	.short	0x0010
        /*0024*/ 	.byte	0x00, 0xf0, 0x11, 0x00


	//----- nvinfo : EIATTR_KPARAM_INFO
	.align		4
.L_195:
        /*0028*/ 	.byte	0x04, 0x17
        /*002a*/ 	.short	(.L_197 - .L_196)
.L_196:
        /*002c*/ 	.word	0x00000000
        /*0030*/ 	.short	0x0001
        /*0032*/ 	.short	0x0008
        /*0034*/ 	.byte	0x00, 0xf5, 0x21, 0x00


	//----- nvinfo : EIATTR_KPARAM_INFO
	.align		4
.L_197:
        /*0038*/ 	.byte	0x04, 0x17
        /*003a*/ 	.short	(.L_199 - .L_198)
.L_198:
        /*003c*/ 	.word	0x00000000
        /*0040*/ 	.short	0x0000
        /*0042*/ 	.short	0x0000
        /*0044*/ 	.byte	0x00, 0xf5, 0x21, 0x00


	//----- nvinfo : EIATTR_SPARSE_MMA_MASK
	.align		4
.L_199:
        /*0048*/ 	.byte	0x03, 0x50
        /*004a*/ 	.short	0x0000


	//----- nvinfo : EIATTR_MAXREG_COUNT
	.align		4
        /*004c*/ 	.byte	0x03, 0x1b
        /*004e*/ 	.short	0x00ff


	//----- nvinfo : EIATTR_MERCURY_ISA_VERSION
	.align		4
        /*0050*/ 	.byte	0x03, 0x5f
        /*0052*/ 	.short	0x0101


	//----- nvinfo : EIATTR_VRC_CTA_INIT_COUNT
	.align		4
        /*0054*/ 	.byte	0x02, 0x4a
	.zero		1
	.zero		1


	//----- nvinfo : EIATTR_EXIT_INSTR_OFFSETS
	.align		4
        /*0058*/ 	.byte	0x04, 0x1c
        /*005a*/ 	.short	(.L_201 - .L_200)


	//   ....[0]....
.L_200:
        /*005c*/ 	.word	0x00000d90


	//----- nvinfo : EIATTR_CBANK_PARAM_SIZE
	.align		4
.L_201:
        /*0060*/ 	.byte	0x03, 0x19
        /*0062*/ 	.short	0x0018


	//----- nvinfo : EIATTR_PARAM_CBANK
	.align		4
        /*0064*/ 	.byte	0x04, 0x0a
        /*0066*/ 	.short	(.L_203 - .L_202)
	.align		4
.L_202:
        /*0068*/ 	.word	index@(.nv.constant0._Z8initFluxPfS_ii)
        /*006c*/ 	.short	0x0380
        /*006e*/ 	.short	0x0018


	//----- nvinfo : EIATTR_SW_WAR
	.align		4
.L_203:
        /*0070*/ 	.byte	0x04, 0x36
        /*0072*/ 	.short	(.L_205 - .L_204)
.L_204:
        /*0074*/ 	.word	0x00000008
.L_205:


//--------------------- .nv.info._Z8initMeshPfffi --------------------------
	.section	.nv.info._Z8initMeshPfffi,"",@"SHT_CUDA_INFO"
	.sectionflags	@""
	.align	4


	//----- nvinfo : EIATTR_CUDA_API_VERSION
	.align		4
        /*0000*/ 	.byte	0x04, 0x37
        /*0002*/ 	.short	(.L_207 - .L_206)
.L_206:
        /*0004*/ 	.word	0x00000082


	//----- nvinfo : EIATTR_KPARAM_INFO
	.align		4
.L_207:
        /*0008*/ 	.byte	0x04, 0x17
        /*000a*/ 	.short	(.L_209 - .L_208)
.L_208:
        /*000c*/ 	.word	0x00000000
        /*0010*/ 	.short	0x0003
        /*0012*/ 	.short	0x0010
        /*0014*/ 	.byte	0x00, 0xf0, 0x11, 0x00


	//----- nvinfo : EIATTR_KPARAM_INFO
	.align		4
.L_209:
        /*0018*/ 	.byte	0x04, 0x17
        /*001a*/ 	.short	(.L_211 - .L_210)
.L_210:
        /*001c*/ 	.word	0x00000000
        /*0020*/ 	.short	0x0002
        /*0022*/ 	.short	0x000c
        /*0024*/ 	.byte	0x00, 0xf0, 0x11, 0x00


	//----- nvinfo : EIATTR_KPARAM_INFO
	.align		4
.L_211:
        /*0028*/ 	.byte	0x04, 0x17
        /*002a*/ 	.short	(.L_213 - .L_212)
.L_212:
        /*002c*/ 	.word	0x00000000
        /*0030*/ 	.short	0x0001
        /*0032*/ 	.short	0x0008
        /*0034*/ 	.byte	0x00, 0xf0, 0x11, 0x00


	//----- nvinfo : EIATTR_KPARAM_INFO
	.align		4
.L_213:
        /*0038*/ 	.byte	0x04, 0x17
        /*003a*/ 	.short	(.L_215 - .L_214)
.L_214:
        /*003c*/ 	.word	0x00000000
        /*0040*/ 	.short	0x0000
        /*0042*/ 	.short	0x0000
        /*0044*/ 	.byte	0x00, 0xf5, 0x21, 0x00


	//----- nvinfo : EIATTR_SPARSE_MMA_MASK
	.align		4
.L_215:
        /*0048*/ 	.byte	0x03, 0x50
        /*004a*/ 	.short	0x0000


	//----- nvinfo : EIATTR_MAXREG_COUNT
	.align		4
        /*004c*/ 	.byte	0x03, 0x1b
        /*004e*/ 	.short	0x00ff


	//----- nvinfo : EIATTR_MERCURY_ISA_VERSION
	.align		4
        /*0050*/ 	.byte	0x03, 0x5f
        /*0052*/ 	.short	0x0101


	//----- nvinfo : EIATTR_VRC_CTA_INIT_COUNT
	.align		4
        /*0054*/ 	.byte	0x02, 0x4a
	.zero		1
	.zero		1


	//----- nvinfo : EIATTR_EXIT_INSTR_OFFSETS
	.align		4
        /*0058*/ 	.byte	0x04, 0x1c
        /*005a*/ 	.short	(.L_217 - .L_216)


	//   ....[0]....
.L_216:
        /*005c*/ 	.word	0x00000070


	//   ....[1]....
        /*0060*/ 	.word	0x000000f0


	//----- nvinfo : EIATTR_CBANK_PARAM_SIZE
	.align		4
.L_217:
        /*0064*/ 	.byte	0x03, 0x19
        /*0066*/ 	.short	0x0014


	//----- nvinfo : EIATTR_PARAM_CBANK
	.align		4
        /*0068*/ 	.byte	0x04, 0x0a
        /*006a*/ 	.short	(.L_219 - .L_218)
	.align		4
.L_218:
        /*006c*/ 	.word	index@(.nv.constant0._Z8initMeshPfffi)
        /*0070*/ 	.short	0x0380
        /*0072*/ 	.short	0x0014


	//----- nvinfo : EIATTR_SW_WAR
	.align		4
.L_219:
        /*0074*/ 	.byte	0x04, 0x36
        /*0076*/ 	.short	(.L_221 - .L_220)
.L_220:
        /*0078*/ 	.word	0x00000008
.L_221:


//--------------------- .nv.callgraph             --------------------------
	.section	.nv.callgraph,"",@"SHT_CUDA_CALLGRAPH"
	.align	4
	.sectionentsize	8
	.align		4
        /*0000*/ 	.word	0x00000000
	.align		4
        /*0004*/ 	.word	0xffffffff
	.align		4
        /*0008*/ 	.word	0x00000000
	.align		4
        /*000c*/ 	.word	0xfffffffe
	.align		4
        /*0010*/ 	.word	0x00000000
	.align		4
        /*0014*/ 	.word	0xfffffffd
	.align		4
        /*0018*/ 	.word	0x00000000
	.align		4
        /*001c*/ 	.word	0xfffffffc


//--------------------- .nv.constant2._Z3rhsPfS_S_S_S_fffii --------------------------
	.section	.nv.constant2._Z3rhsPfS_S_S_S_fffii,"a",@progbits
	.sectionflags	@""
	.align	4
.nv.constant2._Z3rhsPfS_S_S_S_fffii:
        /*0000*/ 	.byte	0x10, 0x2e, 0x00, 0x00, 0xb0, 0x23, 0x00, 0x00, 0x10, 0x29, 0x00, 0x00, 0x50, 0x25, 0x00, 0x00
        /*0010*/ 	.byte	0x70, 0x25, 0x00, 0x00, 0x40, 0x24, 0x00, 0x00, 0x10, 0x29, 0x00, 0x00, 0xd0, 0x26, 0x00, 0x00
        /*0020*/ 	.byte	0x20, 0x27, 0x00, 0x00, 0x60, 0x26, 0x00, 0x00, 0x10, 0x29, 0x00, 0x00, 0x30, 0x29, 0x00, 0x00
        /*0030*/ 	.byte	0x30, 0x2b, 0x00, 0x00, 0xa0, 0x2b, 0x00, 0x00, 0x10, 0x29, 0x00, 0x00


//--------------------- .nv.constant2._Z5initUPfS_S_S_fii --------------------------
	.section	.nv.constant2._Z5initUPfS_S_S_fii,"a",@progbits
	.sectionflags	@""
	.align	4
.nv.constant2._Z5initUPfS_S_S_fii:
        /*0000*/ 	.byte	0x50, 0x0a, 0x00, 0x00, 0x00, 0x0f, 0x00, 0x00, 0x80, 0x03, 0x00, 0x00, 0x00, 0x2e, 0x00, 0x00
        /*0010*/ 	.byte	0xa0, 0x1d, 0x00, 0x00, 0xb0, 0x24, 0x00, 0x00, 0x50, 0x14, 0x00, 0x00, 0x00, 0x2e, 0x00, 0x00
        /*0020*/ 	.byte	0x20, 0x2e, 0x00, 0x00, 0x30, 0x39, 0x00, 0x00, 0xd0, 0x44, 0x00, 0x00, 0x00, 0x2e, 0x00, 0x00


//--------------------- .text._Z3rk4PfS_S_S_S_ii  --------------------------
	.section	.text._Z3rk4PfS_S_S_S_ii,"ax",@progbits
	.align	128
        .global         _Z3rk4PfS_S_S_S_ii
        .type           _Z3rk4PfS_S_S_S_ii,@function
        .size           _Z3rk4PfS_S_S_S_ii,(.L_x_161 - _Z3rk4PfS_S_S_S_ii)
        .other          _Z3rk4PfS_S_S_S_ii,@"STO_CUDA_ENTRY STV_DEFAULT"
_Z3rk4PfS_S_S_S_ii:
.text._Z3rk4PfS_S_S_S_ii:
[----:B------:R-:W-:Y:S01]  /*0000*/  LDC R1, c[0x0][0x37c] ;  /* 0x0000df00ff017b82 */ /* 0x000fe20000000800 */
[----:B------:R-:W0:Y:S01]  /*0010*/  S2R R0, SR_CTAID.X ;  /* 0x0000000000007919 */ /* 0x000e220000002500 */
[----:B------:R-:W1:Y:S01]  /*0020*/  LDCU.64 UR4, c[0x0][0x3a8] ;  /* 0x00007500ff0477ac */ /* 0x000e620008000a00 */
[----:B------:R-:W0:Y:S01]  /*0030*/  S2R R3, SR_TID.X ;  /* 0x0000000000037919 */ /* 0x000e220000002100 */
[----:B------:R-:W0:Y:S01]  /*0040*/  LDCU UR6, c[0x0][0x360] ;  /* 0x00006c00ff0677ac */ /* 0x000e220008000800 */
[----:B-1----:R-:W-:Y:S01]  /*0050*/  UIMAD UR4, UR5, UR4, UR5 ;  /* 0x00000004050472a4 */ /* 0x002fe2000f8e0205 */
[----:B0-----:R-:W-:-:S05]  /*0060*/  IMAD R0, R0, UR6, R3 ;  /* 0x0000000600007c24 */ /* 0x001fca000f8e0203 */
[----:B------:R-:W-:-:S13]  /*0070*/  ISETP.GE.AND P0, PT, R0, UR4, PT ;  /* 0x0000000400007c0c */ /* 0x000fda000bf06270 */
[----:B------:R-:W-:Y:S05]  /*0080*/  @P0 EXIT ;  /* 0x000000000000094d */ /* 0x000fea0003800000 */
[----:B------:R-:W0:Y:S01]  /*0090*/  LDC.64 R2, c[0x0][0x388] ;  /* 0x0000e200ff027b82 */ /* 0x000e220000000a00 */
[----:B------:R-:W1:Y:S01]  /*00a0*/  LDCU.64 UR6, c[0x0][0x358] ;  /* 0x00006b00ff0677ac */ /* 0x000e620008000a00 */
[----:B0-----:R-:W-:-:S05]  /*00b0*/  IMAD.WIDE R2, R0, 0x4, R2 ;  /* 0x0000000400027825 */ /* 0x001fca00078e0202 */
[----:B-1----:R-:W2:Y:S01]  /*00c0*/  LDG.E R10, desc[UR6][R2.64] ;  /* 0x00000006020a7981 */ /* 0x002ea2000c1e1900 */
[----:B------:R-:W0:Y:S01]  /*00d0*/  MUFU.RCP64H R5, 6 ;  /* 0x4018000000057908 */ /* 0x000e220000001800 */
[----:B------:R-:W-:Y:S01]  /*00e0*/  IMAD.MOV.U32 R8, RZ, RZ, 0x0 ;  /* 0x00000000ff087424 */ /* 0x000fe200078e00ff */
[----:B------:R-:W-:Y:S01]  /*00f0*/  UMOV UR4, URZ ;  /* 0x000000ff00047c82 */ /* 0x000fe20008000000 */
[----:B------:R-:W-:Y:S01]  /*0100*/  IMAD.MOV.U32 R9, RZ, RZ, 0x40180000 ;  /* 0x40180000ff097424 */ /* 0x000fe200078e00ff */
[----:B------:R-:W-:Y:S01]  /*0110*/  BSSY.RECONVERGENT B0, `(.L_x_0) ;  /* 0x0000016000007945 */ /* 0x000fe20003800200 */
[----:B------:R-:W-:-:S06]  /*0120*/  IMAD.MOV.U32 R4, RZ, RZ, 0x1 ;  /* 0x00000001ff047424 */ /* 0x000fcc00078e00ff */
[----:B0-----:R-:W-:-:S08]  /*0130*/  DFMA R6, R4, -R8, 1 ;  /* 0x3ff000000406742b */ /* 0x001fd00000000808 */
[----:B------:R-:W-:-:S08]  /*0140*/  DFMA R6, R6, R6, R6 ;  /* 0x000000060606722b */ /* 0x000fd00000000006 */
[----:B------:R-:W-:-:S08]  /*0150*/  DFMA R6, R4, R6, R4 ;  /* 0x000000060406722b */ /* 0x000fd00000000004 */
[----:B------:R-:W-:-:S08]  /*0160*/  DFMA R8, R6, -R8, 1 ;  /* 0x3ff000000608742b */ /* 0x000fd00000000808 */
[----:B------:R-:W-:Y:S01]  /*0170*/  DFMA R8, R6, R8, R6 ;  /* 0x000000080608722b */ /* 0x000fe20000000006 */
[----:B--2---:R-:W0:Y:S07]  /*0180*/  F2F.F64.F32 R4, R10 ;  /* 0x0000000a00047310 */ /* 0x004e2e0000201800 */
[----:B0-----:R-:W-:Y:S01]  /*0190*/  DMUL R6, R4, R8 ;  /* 0x0000000804067228 */ /* 0x001fe20000000000 */
[----:B------:R-:W-:-:S07]  /*01a0*/  FSETP.GEU.AND P1, PT, |R5|, 6.5827683646048100446e-37, PT ;  /* 0x036000000500780b */ /* 0x000fce0003f2e200 */
[----:B------:R-:W-:-:S08]  /*01b0*/  DFMA R2, R6, -6, R4 ;  /* 0xc01800000602782b */ /* 0x000fd00000000004 */
[----:B------:R-:W-:-:S10]  /*01c0*/  DFMA R2, R8, R2, R6 ;  /* 0x000000020802722b */ /* 0x000fd40000000006 */
[----:B------:R-:W-:-:S05]  /*01d0*/  FFMA R6, RZ, 2.375, R3 ;  /* 0x40180000ff067823 */ /* 0x000fca0000000003 */
[----:B------:R-:W-:-:S13]  /*01e0*/  FSETP.GT.AND P0, PT, |R6|, 1.469367938527859385e-39, PT ;  /* 0x001000000600780b */ /* 0x000fda0003f04200 */
[----:B------:R-:W-:Y:S05]  /*01f0*/  @P0 BRA P1, `(.L_x_1) ;  /* 0x00000000001c0947 */ /* 0x000fea0000800000 */
[----:B------:R-:W-:Y:S01]  /*0200*/  IMAD.MOV.U32 R10, RZ, RZ, R4 ;  /* 0x000000ffff0a7224 */ /* 0x000fe200078e0004 */
[----:B------:R-:W-:Y:S01]  /*0210*/  MOV R14, 0x250 ;  /* 0x00000250000e7802 */ /* 0x000fe20000000f00 */
[----:B------:R-:W-:Y:S02]  /*0220*/  IMAD.MOV.U32 R11, RZ, RZ, R5 ;  /* 0x000000ffff0b7224 */ /* 0x000fe400078e0005 */
[----:B------:R-:W-:-:S07]  /*0230*/  IMAD.MOV.U32 R7, RZ, RZ, 0x40180000 ;  /* 0x40180000ff077424 */ /* 0x000fce00078e00ff */
[----:B------:R-:W-:Y:S05]  /*0240*/  CALL.REL.NOINC `($__internal_0_$__cuda_sm20_div_rn_f64_full) ;  /* 0x00000004008c7944 */ /* 0x000fea0003c00000 */
[----:B------:R-:W-:Y:S01]  /*0250*/  MOV R2, R6 ;  /* 0x0000000600027202 */ /* 0x000fe20000000f00 */
[----:B------:R-:W-:-:S07]  /*0260*/  IMAD.MOV.U32 R3, RZ, RZ, R7 ;  /* 0x000000ffff037224 */ /* 0x000fce00078e0007 */
.L_x_1:
[----:B------:R-:W-:Y:S05]  /*0270*/  BSYNC.RECONVERGENT B0 ;  /* 0x0000000000007941 */ /* 0x000fea0003800200 */
.L_x_0:
[----:B------:R-:W0:Y:S02]  /*0280*/  LDC.64 R4, c[0x0][0x390] ;  /* 0x0000e400ff047b82 */ /* 0x000e240000000a00 */
[----:B0-----:R-:W-:-:S05]  /*0290*/  IMAD.WIDE R4, R0, 0x4, R4 ;  /* 0x0000000400047825 */ /* 0x001fca00078e0204 */
[----:B------:R-:W2:Y:S01]  /*02a0*/  LDG.E R12, desc[UR6][R4.64] ;  /* 0x00000006040c7981 */ /* 0x000ea2000c1e1900 */
[----:B------:R-:W0:Y:S01]  /*02b0*/  MUFU.RCP64H R7, 3 ;  /* 0x4008000000077908 */ /* 0x000e220000001800 */
[----:B------:R-:W-:Y:S01]  /*02c0*/  IMAD.MOV.U32 R10, RZ, RZ, 0x0 ;  /* 0x00000000ff0a7424 */ /* 0x000fe200078e00ff */
[----:B------:R-:W-:Y:S01]  /*02d0*/  BSSY.RECONVERGENT B0, `(.L_x_2) ;  /* 0x0000017000007945 */ /* 0x000fe20003800200 */
[----:B------:R-:W-:Y:S02]  /*02e0*/  IMAD.MOV.U32 R11, RZ, RZ, 0x40080000 ;  /* 0x40080000ff0b7424 */ /* 0x000fe400078e00ff */
        /* <DEDUP_REMOVED lines=11> */
[----:B------:R-:W-:-:S05]  /*03a0*/  FFMA R8, RZ, 2.125, R5 ;  /* 0x40080000ff087823 */ /* 0x000fca0000000005 */
[----:B------:R-:W-:-:S13]  /*03b0*/  FSETP.GT.AND P0, PT, |R8|, 1.469367938527859385e-39, PT ;  /* 0x001000000800780b */ /* 0x000fda0003f04200 */
[----:B------:R-:W-:Y:S05]  /*03c0*/  @P0 BRA P1, `(.L_x_3) ;  /* 0x00000000001c0947 */ /* 0x000fea0000800000 */
[----:B------:R-:W-:Y:S01]  /*03d0*/  IMAD.MOV.U32 R11, RZ, RZ, R7 ;  /* 0x000000ffff0b7224 */ /* 0x000fe200078e0007 */
[----:B------:R-:W-:Y:S01]  /*03e0*/  MOV R7, 0x40080000 ;  /* 0x4008000000077802 */ /* 0x000fe20000000f00 */
[----:B------:R-:W-:Y:S01]  /*03f0*/  IMAD.MOV.U32 R10, RZ, RZ, R6 ;  /* 0x000000ffff0a7224 */ /* 0x000fe200078e0006 */
[----:B------:R-:W-:-:S07]  /*0400*/  MOV R14, 0x420 ;  /* 0x00000420000e7802 */ /* 0x000fce0000000f00 */
[----:B------:R-:W-:Y:S05]  /*0410*/  CALL.REL.NOINC `($__internal_0_$__cuda_sm20_div_rn_f64_full) ;  /* 0x0000000400187944 */ /* 0x000fea0003c00000 */
[----:B------:R-:W-:Y:S02]  /*0420*/  IMAD.MOV.U32 R4, RZ, RZ, R6 ;  /* 0x000000ffff047224 */ /* 0x000fe400078e0006 */
[----:B------:R-:W-:-:S07]  /*0430*/  IMAD.MOV.U32 R5, RZ, RZ, R7 ;  /* 0x000000ffff057224 */ /* 0x000fce00078e0007 */
.L_x_3:
[----:B------:R-:W-:Y:S05]  /*0440*/  BSYNC.RECONVERGENT B0 ;  /* 0x0000000000007941 */ /* 0x000fea0003800200 */
.L_x_2:
[----:B------:R-:W0:Y:S02]  /*0450*/  LDC.64 R6, c[0x0][0x398] ;  /* 0x0000e600ff067b82 */ /* 0x000e240000000a00 */
[----:B0-----:R-:W-:-:S05]  /*0460*/  IMAD.WIDE R6, R0, 0x4, R6 ;  /* 0x0000000400067825 */ /* 0x001fca00078e0206 */
[----:B------:R-:W2:Y:S01]  /*0470*/  LDG.E R14, desc[UR6][R6.64] ;  /* 0x00000006060e7981 */ /* 0x000ea2000c1e1900 */
[----:B------:R-:W0:Y:S01]  /*0480*/  MUFU.RCP64H R9, 3 ;  /* 0x4008000000097908 */ /* 0x000e220000001800 */
[----:B------:R-:W-:Y:S01]  /*0490*/  IMAD.MOV.U32 R10, RZ, RZ, 0x0 ;  /* 0x00000000ff0a7424 */ /* 0x000fe200078e00ff */
[----:B------:R-:W-:Y:S01]  /*04a0*/  BSSY.RECONVERGENT B0, `(.L_x_4) ;  /* 0x0000016000007945 */ /* 0x000fe20003800200 */
[----:B------:R-:W-:Y:S01]  /*04b0*/  IMAD.MOV.U32 R11, RZ, RZ, 0x40080000 ;  /* 0x40080000ff0b7424 */ /* 0x000fe200078e00ff */
[----:B------:R-:W-:Y:S01]  /*04c0*/  DADD R4, R4, R2 ;  /* 0x0000000004047229 */ /* 0x000fe20000000002 */
        /* <DEDUP_REMOVED lines=15> */
[----:B------:R-:W-:Y:S01]  /*05c0*/  MOV R11, R9 ;  /* 0x00000009000b7202 */ /* 0x000fe20000000f00 */
[----:B------:R-:W-:Y:S01]  /*05d0*/  IMAD.MOV.U32 R7, RZ, RZ, 0x40080000 ;  /* 0x40080000ff077424 */ /* 0x000fe200078e00ff */
[----:B------:R-:W-:-:S07]  /*05e0*/  MOV R14, 0x600 ;  /* 0x00000600000e7802 */ /* 0x000fce0000000f00 */
[----:B------:R-:W-:Y:S05]  /*05f0*/  CALL.REL.NOINC `($__internal_0_$__cuda_sm20_div_rn_f64_full) ;  /* 0x0000000000a07944 */ /* 0x000fea0003c00000 */
.L_x_5:
[----:B------:R-:W-:Y:S05]  /*0600*/  BSYNC.RECONVERGENT B0 ;  /* 0x0000000000007941 */ /* 0x000fea0003800200 */
.L_x_4:
        /* <DEDUP_REMOVED lines=23> */
[----:B------:R-:W-:Y:S01]  /*0780*/  MOV R11, R9 ;  /* 0x00000009000b7202 */ /* 0x000fe20000000f00 */
[----:B------:R-:W-:Y:S01]  /*0790*/  IMAD.MOV.U32 R7, RZ, RZ, 0x40180000 ;  /* 0x40180000ff077424 */ /* 0x000fe200078e00ff */
[----:B------:R-:W-:-:S07]  /*07a0*/  MOV R14, 0x7c0 ;  /* 0x000007c0000e7802 */ /* 0x000fce0000000f00 */
[----:B------:R-:W-:Y:S05]  /*07b0*/  CALL.REL.NOINC `($__internal_0_$__cuda_sm20_div_rn_f64_full) ;  /* 0x0000000000307944 */ /* 0x000fea0003c00000 */
[----:B------:R-:W-:Y:S02]  /*07c0*/  IMAD.MOV.U32 R2, RZ, RZ, R6 ;  /* 0x000000ffff027224 */ /* 0x000fe400078e0006 */
[----:B------:R-:W-:-:S07]  /*07d0*/  IMAD.MOV.U32 R3, RZ, RZ, R7 ;  /* 0x000000ffff037224 */ /* 0x000fce00078e0007 */
.L_x_7:
[----:B------:R-:W-:Y:S05]  /*07e0*/  BSYNC.RECONVERGENT B0 ;  /* 0x0000000000007941 */ /* 0x000fea0003800200 */
.L_x_6:
[----:B------:R-:W0:Y:S02]  /*07f0*/  LDC.64 R6, c[0x0][0x380] ;  /* 0x0000e000ff067b82 */ /* 0x000e240000000a00 */
[----:B0-----:R-:W-:-:S05]  /*0800*/  IMAD.WIDE R6, R0, 0x4, R6 ;  /* 0x0000000400067825 */ /* 0x001fca00078e0206 */
[----:B------:R-:W2:Y:S01]  /*0810*/  LDG.E R8, desc[UR6][R6.64] ;  /* 0x0000000606087981 */ /* 0x000ea2000c1e1900 */
[----:B------:R-:W-:Y:S01]  /*0820*/  DADD R4, R4, R2 ;  /* 0x0000000004047229 */ /* 0x000fe20000000002 */
[----:B--2---:R-:W0:Y:S07]  /*0830*/  F2F.F64.F32 R8, R8 ;  /* 0x0000000800087310 */ /* 0x004e2e0000201800 */
[----:B0-----:R-:W-:-:S10]  /*0840*/  DADD R4, R4, R8 ;  /* 0x0000000004047229 */ /* 0x001fd40000000008 */
[----:B------:R-:W0:Y:S02]  /*0850*/  F2F.F32.F64 R5, R4 ;  /* 0x0000000400057310 */ /* 0x000e240000301000 */
[----:B0-----:R-:W-:Y:S01]  /*0860*/  STG.E desc[UR6][R6.64], R5 ;  /* 0x0000000506007986 */ /* 0x001fe2000c101906 */
[----:B------:R-:W-:Y:S05]  /*0870*/  EXIT ;  /* 0x000000000000794d */ /* 0x000fea0003800000 */
        .weak           $__internal_0_$__cuda_sm20_div_rn_f64_full
        .type           $__internal_0_$__cuda_sm20_div_rn_f64_full,@function
        .size           $__internal_0_$__cuda_sm20_div_rn_f64_full,(.L_x_161 - $__internal_0_$__cuda_sm20_div_rn_f64_full)
$__internal_0_$__cuda_sm20_div_rn_f64_full:
[C---:B------:R-:W-:Y:S01]  /*0880*/  FSETP.GEU.AND P0, PT, |R7|.reuse, 1.469367938527859385e-39, PT ;  /* 0x001000000700780b */ /* 0x040fe20003f0e200 */
[----:B------:R-:W-:Y:S01]  /*0890*/  IMAD.U32 R6, RZ, RZ, UR4 ;  /* 0x00000004ff067e24 */ /* 0x000fe2000f8e00ff */
[----:B------:R-:W-:Y:S01]  /*08a0*/  LOP3.LUT R9, R7, 0x800fffff, RZ, 0xc0, !PT ;  /* 0x800fffff07097812 */ /* 0x000fe200078ec0ff */
[----:B------:R-:W-:Y:S01]  /*08b0*/  IMAD.U32 R8, RZ, RZ, UR4 ;  /* 0x00000004ff087e24 */ /* 0x000fe2000f8e00ff */
[----:B------:R-:W-:Y:S01]  /*08c0*/  FSETP.GEU.AND P2, PT, |R11|, 1.469367938527859385e-39, PT ;  /* 0x001000000b00780b */ /* 0x000fe20003f4e200 */
[----:B------:R-:W-:Y:S01]  /*08d0*/  BSSY.RECONVERGENT B1, `(.L_x_8) ;  /* 0x0000053000017945 */ /* 0x000fe20003800200 */
[----:B------:R-:W-:Y:S02]  /*08e0*/  LOP3.LUT R9, R9, 0x3ff00000, RZ, 0xfc, !PT ;  /* 0x3ff0000009097812 */ /* 0x000fe400078efcff */
[----:B------:R-:W-:Y:S02]  /*08f0*/  MOV R18, 0x1 ;  /* 0x0000000100127802 */ /* 0x000fe40000000f00 */
[----:B------:R-:W-:-:S02]  /*0900*/  LOP3.LUT R15, R11, 0x7ff00000, RZ, 0xc0, !PT ;  /* 0x7ff000000b0f7812 */ /* 0x000fc400078ec0ff */
[----:B------:R-:W-:Y:S01]  /*0910*/  LOP3.LUT R24, R7, 0x7ff00000, RZ, 0xc0, !PT ;  /* 0x7ff0000007187812 */ /* 0x000fe200078ec0ff */
[----:B------:R-:W-:-:S03]  /*0920*/  @!P0 DMUL R8, R6, 8.98846567431157953865e+307 ;  /* 0x7fe0000006088828 */ /* 0x000fc60000000000 */
[----:B------:R-:W-:Y:S01]  /*0930*/  ISETP.GE.U32.AND P1, PT, R15, R24, PT ;  /* 0x000000180f00720c */ /* 0x000fe20003f26070 */
[----:B------:R-:W-:Y:S01]  /*0940*/  @!P2 IMAD.MOV.U32 R22, RZ, RZ, RZ ;  /* 0x000000ffff16a224 */ /* 0x000fe200078e00ff */
[----:B------:R-:W-:Y:S01]  /*0950*/  @!P2 LOP3.LUT R16, R7, 0x7ff00000, RZ, 0xc0, !PT ;  /* 0x7ff000000710a812 */ /* 0x000fe200078ec0ff */
[----:B------:R-:W0:Y:S03]  /*0960*/  MUFU.RCP64H R19, R9 ;  /* 0x0000000900137308 */ /* 0x000e260000001800 */
[----:B------:R-:W-:Y:S01]  /*0970*/  @!P2 ISETP.GE.U32.AND P3, PT, R15, R16, PT ;  /* 0x000000100f00a20c */ /* 0x000fe20003f66070 */
[----:B------:R-:W-:Y:S01]  /*0980*/  IMAD.MOV.U32 R16, RZ, RZ, 0x1ca00000 ;  /* 0x1ca00000ff107424 */ /* 0x000fe200078e00ff */
[----:B------:R-:W-:-:S04]  /*0990*/  @!P0 LOP3.LUT R24, R9, 0x7ff00000, RZ, 0xc0, !PT ;  /* 0x7ff0000009188812 */ /* 0x000fc800078ec0ff */
[----:B------:R-:W-:Y:S02]  /*09a0*/  @!P2 SEL R17, R16, 0x63400000, !P3 ;  /* 0x634000001011a807 */ /* 0x000fe40005800000 */
[----:B------:R-:W-:Y:S02]  /*09b0*/  IADD3 R26, PT, PT, R24, -0x1, RZ ;  /* 0xffffffff181a7810 */ /* 0x000fe40007ffe0ff */
[----:B------:R-:W-:Y:S01]  /*09c0*/  @!P2 LOP3.LUT R17, R17, 0x80000000, R11, 0xf8, !PT ;  /* 0x800000001111a812 */ /* 0x000fe200078ef80b */
[----:B0-----:R-:W-:-:S03]  /*09d0*/  DFMA R12, R18, -R8, 1 ;  /* 0x3ff00000120c742b */ /* 0x001fc60000000808 */
[----:B------:R-:W-:Y:S01]  /*09e0*/  @!P2 LOP3.LUT R23, R17, 0x100000, RZ, 0xfc, !PT ;  /* 0x001000001117a812 */ /* 0x000fe200078efcff */
[----:B------:R-:W-:-:S04]  /*09f0*/  IMAD.MOV.U32 R17, RZ, RZ, R15 ;  /* 0x000000ffff117224 */ /* 0x000fc800078e000f */
[----:B------:R-:W-:-:S08]  /*0a00*/  DFMA R12, R12, R12, R12 ;  /* 0x0000000c0c0c722b */ /* 0x000fd0000000000c */
[----:B------:R-:W-:Y:S01]  /*0a10*/  DFMA R18, R18, R12, R18 ;  /* 0x0000000c1212722b */ /* 0x000fe20000000012 */
[----:B------:R-:W-:Y:S01]  /*0a20*/  SEL R13, R16, 0x63400000, !P1 ;  /* 0x63400000100d7807 */ /* 0x000fe20004800000 */
[----:B------:R-:W-:-:S03]  /*0a30*/  IMAD.MOV.U32 R12, RZ, RZ, R10 ;  /* 0x000000ffff0c7224 */ /* 0x000fc600078e000a */
[----:B------:R-:W-:-:S03]  /*0a40*/  LOP3.LUT R13, R13, 0x800fffff, R11, 0xf8, !PT ;  /* 0x800fffff0d0d7812 */ /* 0x000fc600078ef80b */
[----:B------:R-:W-:-:S03]  /*0a50*/  DFMA R20, R18, -R8, 1 ;  /* 0x3ff000001214742b */ /* 0x000fc60000000808 */
[----:B------:R-:W-:-:S05]  /*0a60*/  @!P2 DFMA R12, R12, 2, -R22 ;  /* 0x400000000c0ca82b */ /* 0x000fca0000000816 */
[----:B------:R-:W-:-:S05]  /*0a70*/  DFMA R20, R18, R20, R18 ;  /* 0x000000141214722b */ /* 0x000fca0000000012 */
[----:B------:R-:W-:-:S03]  /*0a80*/  @!P2 LOP3.LUT R17, R13, 0x7ff00000, RZ, 0xc0, !PT ;  /* 0x7ff000000d11a812 */ /* 0x000fc600078ec0ff */
[----:B------:R-:W-:Y:S02]  /*0a90*/  DMUL R18, R20, R12 ;  /* 0x0000000c14127228 */ /* 0x000fe40000000000 */
[----:B------:R-:W-:-:S05]  /*0aa0*/  VIADD R25, R17, 0xffffffff ;  /* 0xffffffff11197836 */ /* 0x000fca0000000000 */
[----:B------:R-:W-:Y:S01]  /*0ab0*/  ISETP.GT.U32.AND P0, PT, R25, 0x7feffffe, PT ;  /* 0x7feffffe1900780c */ /* 0x000fe20003f04070 */
[----:B------:R-:W-:-:S03]  /*0ac0*/  DFMA R22, R18, -R8, R12 ;  /* 0x800000081216722b */ /* 0x000fc6000000000c */
[----:B------:R-:W-:-:S05]  /*0ad0*/  ISETP.GT.U32.OR P0, PT, R26, 0x7feffffe, P0 ;  /* 0x7feffffe1a00780c */ /* 0x000fca0000704470 */
[----:B------:R-:W-:-:S08]  /*0ae0*/  DFMA R22, R20, R22, R18 ;  /* 0x000000161416722b */ /* 0x000fd00000000012 */
[----:B------:R-:W-:Y:S05]  /*0af0*/  @P0 BRA `(.L_x_9) ;  /* 0x00000000006c0947 */ /* 0x000fea0003800000 */
[----:B------:R-:W-:-:S04]  /*0b00*/  LOP3.LUT R18, R7, 0x7ff00000, RZ, 0xc0, !PT ;  /* 0x7ff0000007127812 */ /* 0x000fc800078ec0ff */
[CC--:B------:R-:W-:Y:S02]  /*0b10*/  VIADDMNMX R10, R15.reuse, -R18.reuse, 0xb9600000, !PT ;  /* 0xb96000000f0a7446 */ /* 0x0c0fe40007800912 */
[----:B------:R-:W-:Y:S02]  /*0b20*/  ISETP.GE.U32.AND P0, PT, R15, R18, PT ;  /* 0x000000120f00720c */ /* 0x000fe40003f06070 */
[----:B------:R-:W-:Y:S02]  /*0b30*/  VIMNMX R10, PT, PT, R10, 0x46a00000, PT ;  /* 0x46a000000a0a7848 */ /* 0x000fe40003fe0100 */
[----:B------:R-:W-:Y:S01]  /*0b40*/  SEL R11, R16, 0x63400000, !P0 ;  /* 0x63400000100b7807 */ /* 0x000fe20004000000 */
[----:B------:R-:W-:-:S04]  /*0b50*/  IMAD.MOV.U32 R16, RZ, RZ, RZ ;  /* 0x000000ffff107224 */ /* 0x000fc800078e00ff */
[----:B------:R-:W-:-:S04]  /*0b60*/  IMAD.IADD R10, R10, 0x1, -R11 ;  /* 0x000000010a0a7824 */ /* 0x000fc800078e0a0b */
[----:B------:R-:W-:-:S06]  /*0b70*/  VIADD R17, R10, 0x7fe00000 ;  /* 0x7fe000000a117836 */ /* 0x000fcc0000000000 */
[----:B------:R-:W-:-:S10]  /*0b80*/  DMUL R18, R22, R16 ;  /* 0x0000001016127228 */ /* 0x000fd40000000000 */
[----:B------:R-:W-:-:S13]  /*0b90*/  FSETP.GTU.AND P0, PT, |R19|, 1.469367938527859385e-39, PT ;  /* 0x001000001300780b */ /* 0x000fda0003f0c200 */
[----:B------:R-:W-:Y:S05]  /*0ba0*/  @P0 BRA `(.L_x_10) ;  /* 0x0000000000940947 */ /* 0x000fea0003800000 */
[----:B------:R-:W-:Y:S01]  /*0bb0*/  DFMA R8, R22, -R8, R12 ;  /* 0x800000081608722b */ /* 0x000fe2000000000c */
[----:B------:R-:W-:-:S09]  /*0bc0*/  IMAD.MOV.U32 R16, RZ, RZ, RZ ;  /* 0x000000ffff107224 */ /* 0x000fd200078e00ff */
[C---:B------:R-:W-:Y:S02]  /*0bd0*/  FSETP.NEU.AND P0, PT, R9.reuse, RZ, PT ;  /* 0x000000ff0900720b */ /* 0x040fe40003f0d000 */
[----:B------:R-:W-:-:S04]  /*0be0*/  LOP3.LUT R11, R9, 0x80000000, R7, 0x48, !PT ;  /* 0x80000000090b7812 */ /* 0x000fc800078e4807 */
[----:B------:R-:W-:-:S07]  /*0bf0*/  LOP3.LUT R17, R11, R17, RZ, 0xfc, !PT ;  /* 0x000000110b117212 */ /* 0x000fce00078efcff */
[----:B------:R-:W-:Y:S05]  /*0c00*/  @!P0 BRA `(.L_x_10) ;  /* 0x00000000007c8947 */ /* 0x000fea0003800000 */
[----:B------:R-:W-:Y:S01]  /*0c10*/  IMAD.MOV R7, RZ, RZ, -R10 ;  /* 0x000000ffff077224 */ /* 0x000fe200078e0a0a */
[----:B------:R-:W-:Y:S01]  /*0c20*/  MOV R6, RZ ;  /* 0x000000ff00067202 */ /* 0x000fe20000000f00 */
[----:B------:R-:W-:-:S05]  /*0c30*/  DMUL.RP R16, R22, R16 ;  /* 0x0000001016107228 */ /* 0x000fca0000008000 */
[----:B------:R-:W-:-:S05]  /*0c40*/  DFMA R6, R18, -R6, R22 ;  /* 0x800000061206722b */ /* 0x000fca0000000016 */
[----:B------:R-:W-:Y:S02]  /*0c50*/  LOP3.LUT R11, R17, R11, RZ, 0x3c, !PT ;  /* 0x0000000b110b7212 */ /* 0x000fe400078e3cff */
[----:B------:R-:W-:-:S04]  /*0c60*/  IADD3 R6, PT, PT, -R10, -0x43300000, RZ ;  /* 0xbcd000000a067810 */ /* 0x000fc80007ffe1ff */
[----:B------:R-:W-:-:S04]  /*0c70*/  FSETP.NEU.AND P0, PT, |R7|, R6, PT ;  /* 0x000000060700720b */ /* 0x000fc80003f0d200 */
[----:B------:R-:W-:Y:S02]  /*0c80*/  FSEL R18, R16, R18, !P0 ;  /* 0x0000001210127208 */ /* 0x000fe40004000000 */
[----:B------:R-:W-:Y:S01]  /*0c90*/  FSEL R19, R11, R19, !P0 ;  /* 0x000000130b137208 */ /* 0x000fe20004000000 */
[----:B------:R-:W-:Y:S06]  /*0ca0*/  BRA `(.L_x_10) ;  /* 0x0000000000547947 */ /* 0x000fec0003800000 */
.L_x_9:
[----:B------:R-:W-:-:S14]  /*0cb0*/  DSETP.NAN.AND P0, PT, R10, R10, PT ;  /* 0x0000000a0a00722a */ /* 0x000fdc0003f08000 */
[----:B------:R-:W-:Y:S05]  /*0cc0*/  @P0 BRA `(.L_x_11) ;  /* 0x0000000000440947 */ /* 0x000fea0003800000 */
[----:B------:R-:W-:-:S14]  /*0cd0*/  DSETP.NAN.AND P0, PT, R6, R6, PT ;  /* 0x000000060600722a */ /* 0x000fdc0003f08000 */
[----:B------:R-:W-:Y:S05]  /*0ce0*/  @P0 BRA `(.L_x_12) ;  /* 0x0000000000300947 */ /* 0x000fea0003800000 */
[----:B------:R-:W-:Y:S01]  /*0cf0*/  ISETP.NE.AND P0, PT, R17, R24, PT ;  /* 0x000000181100720c */ /* 0x000fe20003f05270 */
[----:B------:R-:W-:Y:S02]  /*0d00*/  IMAD.MOV.U32 R18, RZ, RZ, 0x0 ;  /* 0x00000000ff127424 */ /* 0x000fe400078e00ff */
[----:B------:R-:W-:-:S10]  /*0d10*/  IMAD.MOV.U32 R19, RZ, RZ, -0x80000 ;  /* 0xfff80000ff137424 */ /* 0x000fd400078e00ff */
[----:B------:R-:W-:Y:S05]  /*0d20*/  @!P0 BRA `(.L_x_10) ;  /* 0x0000000000348947 */ /* 0x000fea0003800000 */
[----:B------:R-:W-:Y:S02]  /*0d30*/  ISETP.NE.AND P0, PT, R17, 0x7ff00000, PT ;  /* 0x7ff000001100780c */ /* 0x000fe40003f05270 */
[----:B------:R-:W-:Y:S02]  /*0d40*/  LOP3.LUT R19, R11, 0x80000000, R7, 0x48, !PT ;  /* 0x800000000b137812 */ /* 0x000fe400078e4807 */
[----:B------:R-:W-:-:S13]  /*0d50*/  ISETP.EQ.OR P0, PT, R24, RZ, !P0 ;  /* 0x000000ff1800720c */ /* 0x000fda0004702670 */
[----:B------:R-:W-:Y:S01]  /*0d60*/  @P0 LOP3.LUT R6, R19, 0x7ff00000, RZ, 0xfc, !PT ;  /* 0x7ff0000013060812 */ /* 0x000fe200078efcff */
[----:B------:R-:W-:Y:S02]  /*0d70*/  @!P0 IMAD.MOV.U32 R18, RZ, RZ, RZ ;  /* 0x000000ffff128224 */ /* 0x000fe400078e00ff */
[----:B------:R-:W-:Y:S02]  /*0d80*/  @P0 IMAD.MOV.U32 R18, RZ, RZ, RZ ;  /* 0x000000ffff120224 */ /* 0x000fe400078e00ff */
[----:B------:R-:W-:Y:S01]  /*0d90*/  @P0 IMAD.MOV.U32 R19, RZ, RZ, R6 ;  /* 0x000000ffff130224 */ /* 0x000fe200078e0006 */
[----:B------:R-:W-:Y:S06]  /*0da0*/  BRA `(.L_x_10) ;  /* 0x0000000000147947 */ /* 0x000fec0003800000 */
.L_x_12:
[----:B------:R-:W-:Y:S02]  /*0db0*/  LOP3.LUT R19, R7, 0x80000, RZ, 0xfc, !PT ;  /* 0x0008000007137812 */ /* 0x000fe400078efcff */
[----:B------:R-:W-:Y:S01]  /*0dc0*/  MOV R18, R6 ;  /* 0x0000000600127202 */ /* 0x000fe20000000f00 */
[----:B------:R-:W-:Y:S06]  /*0dd0*/  BRA `(.L_x_10) ;  /* 0x0000000000087947 */ /* 0x000fec0003800000 */
.L_x_11:
[----:B------:R-:W-:Y:S01]  /*0de0*/  LOP3.LUT R19, R11, 0x80000, RZ, 0xfc, !PT ;  /* 0x000800000b137812 */ /* 0x000fe200078efcff */
[----:B------:R-:W-:-:S07]  /*0df0*/  IMAD.MOV.U32 R18, RZ, RZ, R10 ;  /* 0x000000ffff127224 */ /* 0x000fce00078e000a */
.L_x_10:
[----:B------:R-:W-:Y:S05]  /*0e00*/  BSYNC.RECONVERGENT B1 ;  /* 0x0000000000017941 */ /* 0x000fea0003800200 */
.L_x_8:
[----:B------:R-:W-:Y:S02]  /*0e10*/  IMAD.MOV.U32 R15, RZ, RZ, 0x0 ;  /* 0x00000000ff0f7424 */ /* 0x000fe400078e00ff */
[----:B------:R-:W-:Y:S02]  /*0e20*/  IMAD.MOV.U32 R6, RZ, RZ, R18 ;  /* 0x000000ffff067224 */ /* 0x000fe400078e0012 */
[----:B------:R-:W-:Y:S01]  /*0e30*/  IMAD.MOV.U32 R7, RZ, RZ, R19 ;  /* 0x000000ffff077224 */ /* 0x000fe200078e0013 */
[----:B------:R-:W-:Y:S06]  /*0e40*/  RET.REL.NODEC R14 `(_Z3rk4PfS_S_S_S_ii) ;  /* 0xfffffff00e6c7950 */ /* 0x000fec0003c3ffff */
.L_x_13:
[----:B------:R-:W-:-:S00]  /*0e50*/  BRA `(.L_x_13) ;  /* 0xfffffffc00fc7947 */ /* 0x000fc0000383ffff */
[----:B------:R-:W-:-:S00]  /*0e60*/  NOP ;  /* 0x0000000000007918 */ /* 0x000fc00000000000 */
        /* <DEDUP_REMOVED lines=9> */
.L_x_161:


//--------------------- .text._Z15rk4_tempstoragePfS_S_ffii --------------------------
	.section	.text._Z15rk4_tempstoragePfS_S_ffii,"ax",@progbits
	.align	128
        .global         _Z15rk4_tempstoragePfS_S_ffii
        .type           _Z15rk4_tempstoragePfS_S_ffii,@function
        .size           _Z15rk4_tempstoragePfS_S_ffii,(.L_x_164 - _Z15rk4_tempstoragePfS_S_ffii)
        .other          _Z15rk4_tempstoragePfS_S_ffii,@"STO_CUDA_ENTRY STV_DEFAULT"
_Z15rk4_tempstoragePfS_S_ffii:
.text._Z15rk4_tempstoragePfS_S_ffii:
        /* <DEDUP_REMOVED lines=11> */
[----:B------:R-:W2:Y:S06]  /*00b0*/  LDCU UR6, c[0x0][0x398] ;  /* 0x00007300ff0677ac */ /* 0x000eac0008000800 */
[----:B------:R-:W3:Y:S08]  /*00c0*/  LDC.64 R4, c[0x0][0x390] ;  /* 0x0000e400ff047b82 */ /* 0x000ef00000000a00 */
[----:B------:R-:W4:Y:S01]  /*00d0*/  LDC.64 R6, c[0x0][0x388] ;  /* 0x0000e200ff067b82 */ /* 0x000f220000000a00 */
[----:B0-----:R-:W-:-:S06]  /*00e0*/  IMAD.WIDE R2, R9, 0x4, R2 ;  /* 0x0000000409027825 */ /* 0x001fcc00078e0202 */
[----:B-1----:R-:W2:Y:S01]  /*00f0*/  LDG.E R2, desc[UR4][R2.64] ;  /* 0x0000000402027981 */ /* 0x002ea2000c1e1900 */
[----:B---3--:R-:W-:-:S06]  /*0100*/  IMAD.WIDE R4, R9, 0x4, R4 ;  /* 0x0000000409047825 */ /* 0x008fcc00078e0204 */
[----:B------:R-:W2:Y:S01]  /*0110*/  LDG.E R5, desc[UR4][R4.64] ;  /* 0x0000000404057981 */ /* 0x000ea2000c1e1900 */
[----:B----4-:R-:W-:-:S04]  /*0120*/  IMAD.WIDE R6, R9, 0x4, R6 ;  /* 0x0000000409067825 */ /* 0x010fc800078e0206 */
[----:B--2---:R-:W-:-:S05]  /*0130*/  FFMA R9, R5, UR6, R2 ;  /* 0x0000000605097c23 */ /* 0x004fca0008000002 */
[----:B------:R-:W-:Y:S01]  /*0140*/  STG.E desc[UR4][R6.64], R9 ;  /* 0x0000000906007986 */ /* 0x000fe2000c101904 */
[----:B------:R-:W-:Y:S05]  /*0150*/  EXIT ;  /* 0x000000000000794d */ /* 0x000fea0003800000 */
.L_x_14:
        /* <DEDUP_REMOVED lines=10> */
.L_x_164:


//--------------------- .text._Z3rhsPfS_S_S_S_fffii --------------------------
	.section	.text._Z3rhsPfS_S_S_S_fffii,"ax",@progbits
	.align	128
        .global         _Z3rhsPfS_S_S_S_fffii
        .type           _Z3rhsPfS_S_S_S_fffii,@function
        .size           _Z3rhsPfS_S_S_S_fffii,(.L_x_162 - _Z3rhsPfS_S_S_S_fffii)
        .other          _Z3rhsPfS_S_S_S_fffii,@"STO_CUDA_ENTRY STV_DEFAULT"
_Z3rhsPfS_S_S_S_fffii:
.text._Z3rhsPfS_S_S_S_fffii:
[----:B------:R-:W0:Y:S01]  /*0000*/  LDC R1, c[0x0][0x37c] ;  /* 0x0000df00ff017b82 */ /* 0x000e220000000800 */
[----:B------:R-:W1:Y:S07]  /*0010*/  S2R R0, SR_CTAID.X ;  /* 0x0000000000007919 */ /* 0x000e6e0000002500 */
[----:B------:R-:W2:Y:S01]  /*0020*/  LDC R5, c[0x0][0x3b4] ;  /* 0x0000ed00ff057b82 */ /* 0x000ea20000000800 */
[----:B------:R-:W1:Y:S01]  /*0030*/  LDCU UR4, c[0x0][0x360] ;  /* 0x00006c00ff0477ac */ /* 0x000e620008000800 */
[----:B0-----:R-:W-:Y:S01]  /*0040*/  IADD3 R1, PT, PT, R1, -0x38, RZ ;  /* 0xffffffc801017810 */ /* 0x001fe20007ffe0ff */
[----:B------:R-:W1:Y:S03]  /*0050*/  S2R R3, SR_TID.X ;  /* 0x0000000000037919 */ /* 0x000e660000002100 */
[----:B------:R-:W-:-:S02]  /*0060*/  R2UR UR14, R1 ;  /* 0x00000000010e72ca */ /* 0x000fc400000e0000 */
[----:B------:R-:W-:Y:S01]  /*0070*/  R2UR UR10, R1 ;  /* 0x00000000010a72ca */ /* 0x000fe200000e0000 */
[----:B-1----:R-:W-:-:S05]  /*0080*/  IMAD R0, R0, UR4, R3 ;  /* 0x0000000400007c24 */ /* 0x002fca000f8e0203 */
[----:B--2---:R-:W-:-:S13]  /*0090*/  ISETP.GT.AND P0, PT, R0, R5, PT ;  /* 0x000000050000720c */ /* 0x004fda0003f04270 */
[----:B------:R-:W-:Y:S05]  /*00a0*/  @P0 EXIT ;  /* 0x000000000000094d */ /* 0x000fea0003800000 */
[----:B------:R-:W0:Y:S01]  /*00b0*/  LDCU UR7, c[0x0][0x3b8] ;  /* 0x00007700ff0777ac */ /* 0x000e220008000800 */
[----:B------:R-:W1:Y:S01]  /*00c0*/  LDCU.64 UR12, c[0x0][0x358] ;  /* 0x00006b00ff0c77ac */ /* 0x000e620008000a00 */
[----:B------:R-:W-:Y:S01]  /*00d0*/  UIADD3 UR8, UPT, UPT, UR14, 0x1c, URZ ;  /* 0x0000001c0e087890 */ /* 0x000fe2000fffe0ff */
[----:B0-----:R-:W-:-:S13]  /*00e0*/  ISETP.LE.AND P0, PT, RZ, UR7, PT ;  /* 0x00000007ff007c0c */ /* 0x001fda000bf03270 */
[----:B-1----:R-:W-:Y:S05]  /*00f0*/  @!P0 BRA `(.L_x_15) ;  /* 0x0000000800048947 */ /* 0x002fea0003800000 */
[----:B------:R-:W-:Y:S01]  /*0100*/  UISETP.GE.U32.AND UP1, UPT, UR7, 0xf, UPT ;  /* 0x0000000f0700788c */ /* 0x000fe2000bf26070 */
[----:B------:R-:W-:Y:S01]  /*0110*/  IADD3 R3, PT, PT, R5, 0x1, RZ ;  /* 0x0000000105037810 */ /* 0x000fe20007ffe0ff */
[----:B------:R-:W-:Y:S01]  /*0120*/  UIADD3 UR6, UPT, UPT, UR7, 0x1, URZ ;  /* 0x0000000107067890 */ /* 0x000fe2000fffe0ff */
[----:B------:R-:W-:-:S03]  /*0130*/  UMOV UR4, URZ ;  /* 0x000000ff00047c82 */ /* 0x000fc60008000000 */
[----:B------:R-:W-:-:S04]  /*0140*/  ULOP3.LUT UR9, UR6, 0xf, URZ, 0xc0, !UPT ;  /* 0x0000000f06097892 */ /* 0x000fc8000f8ec0ff */
[----:B------:R-:W-:Y:S01]  /*0150*/  UISETP.NE.AND UP0, UPT, UR9, URZ, UPT ;  /* 0x000000ff0900728c */ /* 0x000fe2000bf05270 */
[----:B------:R-:W-:Y:S10]  /*0160*/  BRA.U !UP1, `(.L_x_16) ;  /* 0x0000000109e07547 */ /* 0x000ff4000b800000 */
[----:B------:R-:W-:Y:S01]  /*0170*/  ULOP3.LUT UR4, UR6, 0xfffffff0, URZ, 0xc0, !UPT ;  /* 0xfffffff006047892 */ /* 0x000fe2000f8ec0ff */
[----:B------:R-:W-:-:S11]  /*0180*/  UMOV UR5, URZ ;  /* 0x000000ff00057c82 */ /* 0x000fd60008000000 */
.L_x_17:
[----:B0-----:R-:W0:Y:S01]  /*0190*/  LDC.64 R24, c[0x0][0x380] ;  /* 0x0000e000ff187b82 */ /* 0x001e220000000a00 */
[----:B------:R-:W-:-:S04]  /*01a0*/  IMAD R5, R3, UR5, R0 ;  /* 0x0000000503057c24 */ /* 0x000fc8000f8e0200 */
[----:B0-----:R-:W-:-:S05]  /*01b0*/  IMAD.WIDE R24, R5, 0x4, R24 ;  /* 0x0000000405187825 */ /* 0x001fca00078e0218 */
[----:B------:R0:W2:Y:S01]  /*01c0*/  LDG.E R2, desc[UR12][R24.64] ;  /* 0x0000000c18027981 */ /* 0x0000a2000c1e1900 */
[----:B------:R-:W-:-:S04]  /*01d0*/  IMAD.WIDE R22, R3, 0x4, R24 ;  /* 0x0000000403167825 */ /* 0x000fc800078e0218 */
[C---:B------:R-:W-:Y:S02]  /*01e0*/  IMAD.WIDE R26, R3.reuse, 0x4, R22 ;  /* 0x00000004031a7825 */ /* 0x040fe400078e0216 */
[----:B------:R-:W3:Y:S02]  /*01f0*/  LDG.E R22, desc[UR12][R22.64] ;  /* 0x0000000c16167981 */ /* 0x000ee4000c1e1900 */
[C---:B------:R-:W-:Y:S02]  /*0200*/  IMAD.WIDE R28, R3.reuse, 0x4, R26 ;  /* 0x00000004031c7825 */ /* 0x040fe400078e021a */
[----:B------:R-:W4:Y:S02]  /*0210*/  LDG.E R26, desc[UR12][R26.64] ;  /* 0x0000000c1a1a7981 */ /* 0x000f24000c1e1900 */
[C---:B------:R-:W-:Y:S02]  /*0220*/  IMAD.WIDE R30, R3.reuse, 0x4, R28 ;  /* 0x00000004031e7825 */ /* 0x040fe400078e021c */
[----:B------:R-:W5:Y:S02]  /*0230*/  LDG.E R28, desc[UR12][R28.64] ;  /* 0x0000000c1c1c7981 */ /* 0x000f64000c1e1900 */
[----:B------:R-:W-:-:S02]  /*0240*/  IMAD.WIDE R32, R3, 0x4, R30 ;  /* 0x0000000403207825 */ /* 0x000fc400078e021e */
[----:B------:R-:W5:Y:S02]  /*0250*/  LDG.E R30, desc[UR12][R30.64] ;  /* 0x0000000c1e1e7981 */ /* 0x000f64000c1e1900 */
[C---:B------:R-:W-:Y:S02]  /*0260*/  IMAD.WIDE R8, R3.reuse, 0x4, R32 ;  /* 0x0000000403087825 */ /* 0x040fe400078e0220 */
[----:B------:R-:W5:Y:S02]  /*0270*/  LDG.E R32, desc[UR12][R32.64] ;  /* 0x0000000c20207981 */ /* 0x000f64000c1e1900 */
        /* <DEDUP_REMOVED lines=16> */
[----:B0-----:R-:W-:Y:S02]  /*0380*/  IMAD.WIDE R24, R3, 0x4, R20 ;  /* 0x0000000403187825 */ /* 0x001fe400078e0214 */
[----:B------:R-:W5:Y:S04]  /*0390*/  LDG.E R20, desc[UR12][R20.64] ;  /* 0x0000000c14147981 */ /* 0x000f68000c1e1900 */
[----:B------:R-:W5:Y:S01]  /*03a0*/  LDG.E R24, desc[UR12][R24.64] ;  /* 0x0000000c18187981 */ /* 0x000f62000c1e1900 */
[----:B------:R-:W-:Y:S02]  /*03b0*/  ULEA UR11, UR5, UR8, 0x2 ;  /* 0x00000008050b7291 */ /* 0x000fe4000f8e10ff */
[----:B------:R-:W-:-:S04]  /*03c0*/  UIADD3 UR5, UPT, UPT, UR5, 0x10, URZ ;  /* 0x0000001005057890 */ /* 0x000fc8000fffe0ff */
[----:B------:R-:W-:-:S03]  /*03d0*/  UISETP.NE.AND UP1, UPT, UR5, UR4, UPT ;  /* 0x000000040500728c */ /* 0x000fc6000bf25270 */
[----:B--2---:R0:W-:Y:S04]  /*03e0*/  STL [UR11], R2 ;  /* 0x00000002ff007987 */ /* 0x0041e8000810080b */
[----:B---3--:R0:W-:Y:S04]  /*03f0*/  STL [UR11+0x4], R22 ;  /* 0x00000416ff007987 */ /* 0x0081e8000810080b */
[----:B----4-:R0:W-:Y:S04]  /*0400*/  STL [UR11+0x8], R26 ;  /* 0x0000081aff007987 */ /* 0x0101e8000810080b */
[----:B-----5:R0:W-:Y:S04]  /*0410*/  STL [UR11+0xc], R28 ;  /* 0x00000c1cff007987 */ /* 0x0201e8000810080b */
[----:B------:R0:W-:Y:S04]  /*0420*/  STL [UR11+0x10], R30 ;  /* 0x0000101eff007987 */ /* 0x0001e8000810080b */
        /* <DEDUP_REMOVED lines=10> */
[----:B------:R0:W-:Y:S01]  /*04d0*/  STL [UR11+0x3c], R24 ;  /* 0x00003c18ff007987 */ /* 0x0001e2000810080b */
[----:B------:R-:W-:Y:S05]  /*04e0*/  BRA.U UP1, `(.L_x_17) ;  /* 0xfffffffd01287547 */ /* 0x000fea000b83ffff */
.L_x_16:
[----:B------:R-:W-:Y:S05]  /*04f0*/  BRA.U !UP0, `(.L_x_15) ;  /* 0x0000000508047547 */ /* 0x000fea000b800000 */
[----:B------:R-:W-:Y:S02]  /*0500*/  UISETP.GE.U32.AND UP0, UPT, UR9, 0x8, UPT ;  /* 0x000000080900788c */ /* 0x000fe4000bf06070 */
[----:B------:R-:W-:-:S04]  /*0510*/  ULOP3.LUT UR5, UR6, 0x7, URZ, 0xc0, !UPT ;  /* 0x0000000706057892 */ /* 0x000fc8000f8ec0ff */
[----:B------:R-:W-:-:S03]  /*0520*/  UISETP.NE.AND UP1, UPT, UR5, URZ, UPT ;  /* 0x000000ff0500728c */ /* 0x000fc6000bf25270 */
[----:B------:R-:W-:Y:S08]  /*0530*/  BRA.U !UP0, `(.L_x_18) ;  /* 0x0000000108707547 */ /* 0x000ff0000b800000 */
[----:B0-----:R-:W0:Y:S01]  /*0540*/  LDC.64 R4, c[0x0][0x380] ;  /* 0x0000e000ff047b82 */ /* 0x001e220000000a00 */
[----:B------:R-:W-:-:S04]  /*0550*/  IMAD R7, R3, UR4, R0 ;  /* 0x0000000403077c24 */ /* 0x000fc8000f8e0200 */
[----:B0-----:R-:W-:-:S04]  /*0560*/  IMAD.WIDE R4, R7, 0x4, R4 ;  /* 0x0000000407047825 */ /* 0x001fc800078e0204 */
[C---:B------:R-:W-:Y:S02]  /*0570*/  IMAD.WIDE R6, R3.reuse, 0x4, R4 ;  /* 0x0000000403067825 */ /* 0x040fe400078e0204 */
[----:B------:R-:W2:Y:S02]  /*0580*/  LDG.E R4, desc[UR12][R4.64] ;  /* 0x0000000c04047981 */ /* 0x000ea4000c1e1900 */
[C---:B------:R-:W-:Y:S02]  /*0590*/  IMAD.WIDE R8, R3.reuse, 0x4, R6 ;  /* 0x0000000403087825 */ /* 0x040fe400078e0206 */
[----:B------:R-:W3:Y:S02]  /*05a0*/  LDG.E R6, desc[UR12][R6.64] ;  /* 0x0000000c06067981 */ /* 0x000ee4000c1e1900 */
[C---:B------:R-:W-:Y:S02]  /*05b0*/  IMAD.WIDE R10, R3.reuse, 0x4, R8 ;  /* 0x00000004030a7825 */ /* 0x040fe400078e0208 */
[----:B------:R-:W4:Y:S02]  /*05c0*/  LDG.E R8, desc[UR12][R8.64] ;  /* 0x0000000c08087981 */ /* 0x000f24000c1e1900 */
[----:B------:R-:W-:-:S02]  /*05d0*/  IMAD.WIDE R12, R3, 0x4, R10 ;  /* 0x00000004030c7825 */ /* 0x000fc400078e020a */
[----:B------:R-:W5:Y:S02]  /*05e0*/  LDG.E R10, desc[UR12][R10.64] ;  /* 0x0000000c0a0a7981 */ /* 0x000f64000c1e1900 */
[C---:B------:R-:W-:Y:S02]  /*05f0*/  IMAD.WIDE R14, R3.reuse, 0x4, R12 ;  /* 0x00000004030e7825 */ /* 0x040fe400078e020c */
[----:B------:R-:W5:Y:S02]  /*0600*/  LDG.E R12, desc[UR12][R12.64] ;  /* 0x0000000c0c0c7981 */ /* 0x000f64000c1e1900 */
[C---:B------:R-:W-:Y:S02]  /*0610*/  IMAD.WIDE R16, R3.reuse, 0x4, R14 ;  /* 0x0000000403107825 */ /* 0x040fe400078e020e */
[----:B------:R-:W5:Y:S02]  /*0620*/  LDG.E R14, desc[UR12][R14.64] ;  /* 0x0000000c0e0e7981 */ /* 0x000f64000c1e1900 */
[----:B------:R-:W-:-:S02]  /*0630*/  IMAD.WIDE R18, R3, 0x4, R16 ;  /* 0x0000000403127825 */ /* 0x000fc400078e0210 */
[----:B------:R-:W5:Y:S04]  /*0640*/  LDG.E R16, desc[UR12][R16.64] ;  /* 0x0000000c10107981 */ /* 0x000f68000c1e1900 */
[----:B------:R-:W5:Y:S01]  /*0650*/  LDG.E R18, desc[UR12][R18.64] ;  /* 0x0000000c12127981 */ /* 0x000f62000c1e1900 */
[----:B------:R-:W-:Y:S02]  /*0660*/  ULEA UR9, UR4, UR8, 0x2 ;  /* 0x0000000804097291 */ /* 0x000fe4000f8e10ff */
[----:B------:R-:W-:-:S07]  /*0670*/  UIADD3 UR4, UPT, UPT, UR4, 0x8, URZ ;  /* 0x0000000804047890 */ /* 0x000fce000fffe0ff */
[----:B--2---:R1:W-:Y:S04]  /*0680*/  STL [UR9], R4 ;  /* 0x00000004ff007987 */ /* 0x0043e80008100809 */
[----:B---3--:R1:W-:Y:S04]  /*0690*/  STL [UR9+0x4], R6 ;  /* 0x00000406ff007987 */ /* 0x0083e80008100809 */
[----:B----4-:R1:W-:Y:S04]  /*06a0*/  STL [UR9+0x8], R8 ;  /* 0x00000808ff007987 */ /* 0x0103e80008100809 */
[----:B-----5:R1:W-:Y:S04]  /*06b0*/  STL [UR9+0xc], R10 ;  /* 0x00000c0aff007987 */ /* 0x0203e80008100809 */
[----:B------:R1:W-:Y:S04]  /*06c0*/  STL [UR9+0x10], R12 ;  /* 0x0000100cff007987 */ /* 0x0003e80008100809 */
[----:B------:R1:W-:Y:S04]  /*06d0*/  STL [UR9+0x14], R14 ;  /* 0x0000140eff007987 */ /* 0x0003e80008100809 */
[----:B------:R1:W-:Y:S04]  /*06e0*/  STL [UR9+0x18], R16 ;  /* 0x00001810ff007987 */ /* 0x0003e80008100809 */
[----:B------:R1:W-:Y:S02]  /*06f0*/  STL [UR9+0x1c], R18 ;  /* 0x00001c12ff007987 */ /* 0x0003e40008100809 */
.L_x_18:
[----:B------:R-:W-:Y:S05]  /*0700*/  BRA.U !UP1, `(.L_x_15) ;  /* 0x0000000109807547 */ /* 0x000fea000b800000 */
[----:B------:R-:W-:Y:S02]  /*0710*/  UISETP.GE.U32.AND UP0, UPT, UR5, 0x4, UPT ;  /* 0x000000040500788c */ /* 0x000fe4000bf06070 */
[----:B------:R-:W-:-:S04]  /*0720*/  ULOP3.LUT UR6, UR6, 0x3, URZ, 0xc0, !UPT ;  /* 0x0000000306067892 */ /* 0x000fc8000f8ec0ff */
[----:B------:R-:W-:-:S03]  /*0730*/  UISETP.NE.AND UP1, UPT, UR6, URZ, UPT ;  /* 0x000000ff0600728c */ /* 0x000fc6000bf25270 */
[----:B------:R-:W-:Y:S08]  /*0740*/  BRA.U !UP0, `(.L_x_19) ;  /* 0x0000000108407547 */ /* 0x000ff0000b800000 */
[----:B01----:R-:W0:Y:S01]  /*0750*/  LDC.64 R4, c[0x0][0x380] ;  /* 0x0000e000ff047b82 */ /* 0x003e220000000a00 */
[----:B------:R-:W-:-:S04]  /*0760*/  IMAD R7, R3, UR4, R0 ;  /* 0x0000000403077c24 */ /* 0x000fc8000f8e0200 */
[----:B0-----:R-:W-:-:S04]  /*0770*/  IMAD.WIDE R4, R7, 0x4, R4 ;  /* 0x0000000407047825 */ /* 0x001fc800078e0204 */
[C---:B------:R-:W-:Y:S02]  /*0780*/  IMAD.WIDE R6, R3.reuse, 0x4, R4 ;  /* 0x0000000403067825 */ /* 0x040fe400078e0204 */
[----:B------:R-:W2:Y:S02]  /*0790*/  LDG.E R4, desc[UR12][R4.64] ;  /* 0x0000000c04047981 */ /* 0x000ea4000c1e1900 */
[C---:B------:R-:W-:Y:S02]  /*07a0*/  IMAD.WIDE R8, R3.reuse, 0x4, R6 ;  /* 0x0000000403087825 */ /* 0x040fe400078e0206 */
[----:B------:R-:W3:Y:S02]  /*07b0*/  LDG.E R6, desc[UR12][R6.64] ;  /* 0x0000000c06067981 */ /* 0x000ee4000c1e1900 */
[----:B------:R-:W-:Y:S02]  /*07c0*/  IMAD.WIDE R10, R3, 0x4, R8 ;  /* 0x00000004030a7825 */ /* 0x000fe400078e0208 */
[----:B------:R-:W4:Y:S04]  /*07d0*/  LDG.E R8, desc[UR12][R8.64] ;  /* 0x0000000c08087981 */ /* 0x000f28000c1e1900 */
[----:B------:R-:W5:Y:S01]  /*07e0*/  LDG.E R10, desc[UR12][R10.64] ;  /* 0x0000000c0a0a7981 */ /* 0x000f62000c1e1900 */
[----:B------:R-:W-:-:S02]  /*07f0*/  ULEA UR5, UR4, UR8, 0x2 ;  /* 0x0000000804057291 */ /* 0x000fc4000f8e10ff */
[----:B------:R-:W-:-:S07]  /*0800*/  UIADD3 UR4, UPT, UPT, UR4, 0x4, URZ ;  /* 0x0000000404047890 */ /* 0x000fce000fffe0ff */
[----:B--2---:R2:W-:Y:S04]  /*0810*/  STL [UR5], R4 ;  /* 0x00000004ff007987 */ /* 0x0045e80008100805 */
[----:B---3--:R2:W-:Y:S04]  /*0820*/  STL [UR5+0x4], R6 ;  /* 0x00000406ff007987 */ /* 0x0085e80008100805 */
[----:B----4-:R2:W-:Y:S04]  /*0830*/  STL [UR5+0x8], R8 ;  /* 0x00000808ff007987 */ /* 0x0105e80008100805 */
[----:B-----5:R2:W-:Y:S02]  /*0840*/  STL [UR5+0xc], R10 ;  /* 0x00000c0aff007987 */ /* 0x0205e40008100805 */
.L_x_19:
[----:B------:R-:W-:Y:S05]  /*0850*/  BRA.U !UP1, `(.L_x_15) ;  /* 0x00000001092c7547 */ /* 0x000fea000b800000 */
[----:B012---:R-:W0:Y:S01]  /*0860*/  LDC.64 R6, c[0x0][0x380] ;  /* 0x0000e000ff067b82 */ /* 0x007e220000000a00 */
[----:B------:R-:W-:-:S05]  /*0870*/  UMOV UR5, URZ ;  /* 0x000000ff00057c82 */ /* 0x000fca0008000000 */
.L_x_20:
[----:B------:R-:W-:-:S04]  /*0880*/  IMAD R5, R3, UR4, R0 ;  /* 0x0000000403057c24 */ /* 0x000fc8000f8e0200 */
[----:B0--3--:R-:W-:-:S06]  /*0890*/  IMAD.WIDE R4, R5, 0x4, R6 ;  /* 0x0000000405047825 */ /* 0x009fcc00078e0206 */
[----:B------:R-:W2:Y:S01]  /*08a0*/  LDG.E R4, desc[UR12][R4.64] ;  /* 0x0000000c04047981 */ /* 0x000ea2000c1e1900 */
[----:B------:R-:W-:Y:S02]  /*08b0*/  ULEA UR9, UR4, UR8, 0x2 ;  /* 0x0000000804097291 */ /* 0x000fe4000f8e10ff */
[----:B------:R-:W-:Y:S02]  /*08c0*/  UIADD3 UR5, UPT, UPT, UR5, 0x1, URZ ;  /* 0x0000000105057890 */ /* 0x000fe4000fffe0ff */
[----:B------:R-:W-:Y:S02]  /*08d0*/  UIADD3 UR4, UPT, UPT, UR4, 0x1, URZ ;  /* 0x0000000104047890 */ /* 0x000fe4000fffe0ff */
[----:B------:R-:W-:-:S03]  /*08e0*/  UISETP.NE.AND UP0, UPT, UR5, UR6, UPT ;  /* 0x000000060500728c */ /* 0x000fc6000bf05270 */
[----:B--2---:R3:W-:Y:S06]  /*08f0*/  STL [UR9], R4 ;  /* 0x00000004ff007987 */ /* 0x0047ec0008100809 */
[----:B------:R-:W-:Y:S05]  /*0900*/  BRA.U UP0, `(.L_x_20) ;  /* 0xfffffffd00dc7547 */ /* 0x000fea000b83ffff */
.L_x_15:
[----:B------:R-:W-:Y:S05]  /*0910*/  @!P0 EXIT ;  /* 0x000000000000894d */ /* 0x000fea0003800000 */
[----:B0123--:R-:W0:Y:S02]  /*0920*/  LDC.64 R4, c[0x0][0x390] ;  /* 0x0000e400ff047b82 */ /* 0x00fe240000000a00 */
[----:B0-----:R-:W-:-:S05]  /*0930*/  IMAD.WIDE R4, R0, 0x4, R4 ;  /* 0x0000000400047825 */ /* 0x001fca00078e0204 */
[----:B------:R0:W5:Y:S04]  /*0940*/  LDG.E R2, desc[UR12][R4.64] ;  /* 0x0000000c04027981 */ /* 0x000168000c1e1900 */
[----:B------:R0:W5:Y:S01]  /*0950*/  LDG.E R3, desc[UR12][R4.64+0x4] ;  /* 0x0000040c04037981 */ /* 0x000162000c1e1900 */
[----:B------:R-:W-:Y:S01]  /*0960*/  UIADD3 UR9, UPT, UPT, -UR7, URZ, URZ ;  /* 0x000000ff07097290 */ /* 0x000fe2000fffe1ff */
[----:B------:R-:W-:-:S11]  /*0970*/  UMOV UR4, URZ ;  /* 0x000000ff00047c82 */ /* 0x000fd60008000000 */
.L_x_42:
[----:B0-----:R-:W-:Y:S01]  /*0980*/  IMAD.MOV.U32 R4, RZ, RZ, RZ ;  /* 0x000000ffff047224 */ /* 0x001fe200078e00ff */
[----:B---34-:R-:W-:-:S06]  /*0990*/  UMOV UR5, URZ ;  /* 0x000000ff00057c82 */ /* 0x018fcc0008000000 */
.L_x_41:
[----:B------:R-:W0:Y:S02]  /*09a0*/  LDCU.64 UR6, c[0x0][0x3a0] ;  /* 0x00007400ff0677ac */ /* 0x000e240008000a00 */
[----:B0-----:R-:W-:-:S06]  /*09b0*/  UIMAD.WIDE.U32 UR6, UR5, 0x4, UR6 ;  /* 0x00000004050678a5 */ /* 0x001fcc000f8e0006 */
[----:B------:R-:W-:Y:S02]  /*09c0*/  MOV R6, UR6 ;  /* 0x0000000600067c02 */ /* 0x000fe40008000f00 */
[----:B------:R-:W-:-:S05]  /*09d0*/  MOV R7, UR7 ;  /* 0x0000000700077c02 */ /* 0x000fca0008000f00 */
[----:B------:R-:W2:Y:S01]  /*09e0*/  LDG.E R5, desc[UR12][R6.64] ;  /* 0x0000000c06057981 */ /* 0x000ea2000c1e1900 */
[----:B------:R-:W-:Y:S02]  /*09f0*/  HFMA2 R12, -RZ, RZ, 0.771484375, 0.21533203125 ;  /* 0x3a2c32e4ff0c7431 */ /* 0x000fe400000001ff */
[----:B------:R-:W-:Y:S01]  /*0a00*/  IMAD.MOV.U32 R16, RZ, RZ, 0x391fcb8e ;  /* 0x391fcb8eff107424 */ /* 0x000fe200078e00ff */
[----:B------:R-:W-:Y:S01]  /*0a10*/  UMOV UR11, 0xffffffff ;  /* 0xffffffff000b7882 */ /* 0x000fe20000000000 */
[----:B------:R-:W-:Y:S01]  /*0a20*/  UMOV UR7, UR8 ;  /* 0x0000000800077c82 */ /* 0x000fe20008000000 */
[----:B------:R-:W-:Y:S01]  /*0a30*/  UMOV UR6, UR9 ;  /* 0x0000000900067c82 */ /* 0x000fe20008000000 */
[C---:B--2---:R-:W-:Y:S01]  /*0a40*/  FMUL R8, |R5|.reuse, 16777216 ;  /* 0x4b80000005087820 */ /* 0x044fe20000400200 */
[C---:B------:R-:W-:Y:S01]  /*0a50*/  FSETP.GEU.AND P0, PT, |R5|.reuse, 1.175494350822287508e-38, PT ;  /* 0x008000000500780b */ /* 0x040fe20003f0e200 */
[C---:B------:R-:W-:Y:S01]  /*0a60*/  FADD R36, R5.reuse, 7 ;  /* 0x40e0000005247421 */ /* 0x040fe20000000000 */
[C---:B------:R-:W-:Y:S01]  /*0a70*/  FADD R37, R5.reuse, 5 ;  /* 0x40a0000005257421 */ /* 0x040fe20000000000 */
[C---:B------:R-:W-:Y:S01]  /*0a80*/  FADD R38, R5.reuse, 3 ;  /* 0x4040000005267421 */ /* 0x040fe20000000000 */
[----:B------:R-:W-:Y:S01]  /*0a90*/  FSEL R8, R8, |R5|, !P0 ;  /* 0x4000000508087208 */ /* 0x000fe20004000000 */
[----:B------:R-:W-:Y:S01]  /*0aa0*/  FADD R41, R5, 6 ;  /* 0x40c0000005297421 */ /* 0x000fe20000000000 */
[----:B------:R-:W-:-:S03]  /*0ab0*/  FSEL R6, RZ, -24, P0 ;  /* 0xc1c00000ff067808 */ /* 0x000fc60000000000 */
[----:B------:R-:W-:-:S05]  /*0ac0*/  VIADD R9, R8, 0xc0cafb0d ;  /* 0xc0cafb0d08097836 */ /* 0x000fca0000000000 */
[----:B------:R-:W-:-:S04]  /*0ad0*/  LOP3.LUT R9, R9, 0xff800000, RZ, 0xc0, !PT ;  /* 0xff80000009097812 */ /* 0x000fc800078ec0ff */
[-C--:B------:R-:W-:Y:S02]  /*0ae0*/  IADD3 R8, PT, PT, R8, -R9.reuse, RZ ;  /* 0x8000000908087210 */ /* 0x080fe40007ffe0ff */
[----:B------:R-:W-:-:S03]  /*0af0*/  I2FP.F32.S32 R9, R9 ;  /* 0x0000000900097245 */ /* 0x000fc60000201400 */
[C---:B------:R-:W-:Y:S01]  /*0b00*/  FADD R10, R8.reuse, 1 ;  /* 0x3f800000080a7421 */ /* 0x040fe20000000000 */
[----:B------:R-:W-:Y:S01]  /*0b10*/  FADD R8, R8, -1 ;  /* 0xbf80000008087421 */ /* 0x000fe20000000000 */
[----:B------:R-:W-:-:S03]  /*0b20*/  FFMA R6, R9, 1.1920928955078125e-07, R6 ;  /* 0x3400000009067823 */ /* 0x000fc60000000006 */
[----:B------:R-:W-:Y:S01]  /*0b30*/  FADD R11, R8, R8 ;  /* 0x00000008080b7221 */ /* 0x000fe20000000000 */
[----:B------:R-:W0:Y:S03]  /*0b40*/  MUFU.RCP R10, R10 ;  /* 0x0000000a000a7308 */ /* 0x000e260000001000 */
[----:B0-----:R-:W-:-:S04]  /*0b50*/  FMUL R11, R10, R11 ;  /* 0x0000000b0a0b7220 */ /* 0x001fc80000400000 */
[----:B------:R-:W-:Y:S01]  /*0b60*/  FADD R9, R8, -R11 ;  /* 0x8000000b08097221 */ /* 0x000fe20000000000 */
[CC--:B------:R-:W-:Y:S01]  /*0b70*/  FMUL R7, R11.reuse, R11.reuse ;  /* 0x0000000b0b077220 */ /* 0x0c0fe20000400000 */
[----:B------:R-:W-:Y:S02]  /*0b80*/  FFMA R13, R11, 1.4426950216293334961, R6 ;  /* 0x3fb8aa3b0b0d7823 */ /* 0x000fe40000000006 */
[----:B------:R-:W-:Y:S01]  /*0b90*/  FADD R9, R9, R9 ;  /* 0x0000000909097221 */ /* 0x000fe20000000000 */
[C---:B------:R-:W-:Y:S01]  /*0ba0*/  FFMA R12, R7.reuse, R12, 0.0032181653659790754318 ;  /* 0x3b52e7db070c7423 */ /* 0x040fe2000000000c */
[----:B------:R-:W-:Y:S02]  /*0bb0*/  FADD R6, R6, -R13 ;  /* 0x8000000d06067221 */ /* 0x000fe40000000000 */
[----:B------:R-:W-:Y:S01]  /*0bc0*/  FFMA R9, R8, -R11, R9 ;  /* 0x8000000b08097223 */ /* 0x000fe20000000009 */
[----:B------:R-:W-:Y:S01]  /*0bd0*/  FFMA R12, R7, R12, 0.018033718690276145935 ;  /* 0x3c93bb73070c7423 */ /* 0x000fe2000000000c */
[----:B------:R-:W-:-:S02]  /*0be0*/  FFMA R6, R11, 1.4426950216293334961, R6 ;  /* 0x3fb8aa3b0b067823 */ /* 0x000fc40000000006 */
[----:B------:R-:W-:Y:S01]  /*0bf0*/  FMUL R9, R10, R9 ;  /* 0x000000090a097220 */ /* 0x000fe20000400000 */
[----:B------:R-:W-:-:S03]  /*0c00*/  FFMA R12, R7, R12, 0.12022458761930465698 ;  /* 0x3df6384f070c7423 */ /* 0x000fc6000000000c */
[----:B------:R-:W-:Y:S01]  /*0c10*/  FFMA R6, R9, 1.4426950216293334961, R6 ;  /* 0x3fb8aa3b09067823 */ /* 0x000fe20000000006 */
[----:B------:R-:W-:-:S03]  /*0c20*/  FMUL R12, R7, R12 ;  /* 0x0000000c070c7220 */ /* 0x000fc60000400000 */
[----:B------:R-:W-:Y:S01]  /*0c30*/  FFMA R6, R11, 1.9251366722983220825e-08, R6 ;  /* 0x32a55e340b067823 */ /* 0x000fe20000000006 */
[----:B------:R-:W-:-:S04]  /*0c40*/  FMUL R7, R12, 3 ;  /* 0x404000000c077820 */ /* 0x000fc80000400000 */
[----:B------:R-:W-:-:S04]  /*0c50*/  FFMA R7, R9, R7, R6 ;  /* 0x0000000709077223 */ /* 0x000fc80000000006 */
[----:B------:R-:W-:-:S04]  /*0c60*/  FFMA R12, R11, R12, R7 ;  /* 0x0000000c0b0c7223 */ /* 0x000fc80000000007 */
[----:B------:R-:W-:-:S04]  /*0c70*/  FADD R10, R13, R12 ;  /* 0x0000000c0d0a7221 */ /* 0x000fc80000000000 */
[C---:B------:R-:W-:Y:S01]  /*0c80*/  FMUL R7, R10.reuse, 6 ;  /* 0x40c000000a077820 */ /* 0x040fe20000400000 */
[----:B------:R-:W-:Y:S01]  /*0c90*/  FADD R11, -R13, R10 ;  /* 0x0000000a0d0b7221 */ /* 0x000fe20000000100 */
[C---:B------:R-:W-:Y:S01]  /*0ca0*/  FMUL R17, R10.reuse, 4 ;  /* 0x408000000a117820 */ /* 0x040fe20000400000 */
[----:B------:R-:W-:Y:S01]  /*0cb0*/  FMUL R19, R10, 2 ;  /* 0x400000000a137820 */ /* 0x000fe20000400000 */
[----:B------:R-:W0:Y:S01]  /*0cc0*/  FRND R8, R7 ;  /* 0x0000000700087307 */ /* 0x000e220000201000 */
[----:B------:R-:W-:Y:S01]  /*0cd0*/  FADD R11, R12, -R11 ;  /* 0x8000000b0c0b7221 */ /* 0x000fe20000000000 */
[----:B------:R-:W-:Y:S01]  /*0ce0*/  FFMA R6, R10, 6, -R7 ;  /* 0x40c000000a067823 */ /* 0x000fe20000000807 */
[C---:B------:R-:W-:Y:S02]  /*0cf0*/  FSETP.GT.AND P2, PT, |R7|.reuse, 152, PT ;  /* 0x431800000700780b */ /* 0x040fe40003f44200 */
[----:B------:R-:W-:Y:S01]  /*0d00*/  FSETP.GEU.AND P4, PT, R7, RZ, PT ;  /* 0x000000ff0700720b */ /* 0x000fe20003f8e000 */
[----:B------:R-:W-:Y:S01]  /*0d10*/  FFMA R6, R11, 6, R6 ;  /* 0x40c000000b067823 */ /* 0x000fe20000000006 */
[----:B------:R-:W-:Y:S01]  /*0d20*/  FSETP.GEU.AND P5, PT, R17, RZ, PT ;  /* 0x000000ff1100720b */ /* 0x000fe20003fae000 */
[----:B------:R-:W1:Y:S01]  /*0d30*/  F2I.NTZ R12, R7 ;  /* 0x00000007000c7305 */ /* 0x000e620000203100 */
[----:B------:R-:W-:-:S02]  /*0d40*/  FSETP.GT.AND P1, PT, |R19|, 152, PT ;  /* 0x431800001300780b */ /* 0x000fc40003f24200 */
[----:B------:R-:W-:Y:S01]  /*0d50*/  FSETP.GEU.AND P6, PT, R19, RZ, PT ;  /* 0x000000ff1300720b */ /* 0x000fe20003fce000 */
[----:B0-----:R-:W-:Y:S01]  /*0d60*/  FADD R9, R7, -R8 ;  /* 0x8000000807097221 */ /* 0x001fe20000000000 */
[----:B------:R-:W-:-:S03]  /*0d70*/  FSETP.GT.AND P0, PT, R8, RZ, PT ;  /* 0x000000ff0800720b */ /* 0x000fc60003f04000 */
[----:B------:R-:W0:Y:S01]  /*0d80*/  FRND R14, R17 ;  /* 0x00000011000e7307 */ /* 0x000e220000201000 */
[----:B------:R-:W-:Y:S01]  /*0d90*/  FADD R9, R6, R9 ;  /* 0x0000000906097221 */ /* 0x000fe20000000000 */
[----:B------:R-:W-:Y:S02]  /*0da0*/  SEL R13, RZ, 0x83000000, P0 ;  /* 0x83000000ff0d7807 */ /* 0x000fe40000000000 */
[----:B------:R-:W-:Y:S01]  /*0db0*/  FSETP.GT.AND P0, PT, |R17|, 152, PT ;  /* 0x431800001100780b */ /* 0x000fe20003f04200 */
[----:B------:R-:W-:Y:S01]  /*0dc0*/  FFMA R6, R9, R16, 0.0013391353422775864601 ;  /* 0x3aaf85ed09067423 */ /* 0x000fe20000000010 */
[----:B------:R-:W-:Y:S02]  /*0dd0*/  IADD3 R15, PT, PT, R13, 0x7f000000, RZ ;  /* 0x7f0000000d0f7810 */ /* 0x000fe40007ffe0ff */
[----:B------:R-:W-:Y:S01]  /*0de0*/  F2I.NTZ R7, R19 ;  /* 0x0000001300077305 */ /* 0x000fe20000203100 */
[----:B-1----:R-:W-:Y:S01]  /*0df0*/  LEA R13, R12, -R13, 0x17 ;  /* 0x8000000d0c0d7211 */ /* 0x002fe200078eb8ff */
[----:B------:R-:W-:-:S04]  /*0e00*/  FFMA R6, R9, R6, 0.0096188392490148544312 ;  /* 0x3c1d985609067423 */ /* 0x000fc80000000006 */
[C---:B------:R-:W-:Y:S01]  /*0e10*/  FFMA R6, R9.reuse, R6, 0.055503588169813156128 ;  /* 0x3d6357bb09067423 */ /* 0x040fe20000000006 */
[----:B0-----:R-:W-:Y:S01]  /*0e20*/  FSETP.GT.AND P3, PT, R14, RZ, PT ;  /* 0x000000ff0e00720b */ /* 0x001fe20003f64000 */
[----:B------:R-:W0:Y:S02]  /*0e30*/  FRND R12, R19 ;  /* 0x00000013000c7307 */ /* 0x000e240000201000 */
[----:B------:R-:W-:-:S04]  /*0e40*/  FFMA R8, R9, R6, 0.24022644758224487305 ;  /* 0x3e75fdec09087423 */ /* 0x000fc80000000006 */
[C---:B------:R-:W-:Y:S02]  /*0e50*/  FFMA R8, R9.reuse, R8, 0.69314718246459960938 ;  /* 0x3f31721809087423 */ /* 0x040fe40000000008 */
[----:B------:R1:W-:Y:S02]  /*0e60*/  F2I.NTZ R6, R17 ;  /* 0x0000001100067305 */ /* 0x0003e40000203100 */
[----:B------:R-:W-:Y:S01]  /*0e70*/  FFMA R8, R9, R8, 1 ;  /* 0x3f80000009087423 */ /* 0x000fe20000000008 */
[----:B------:R-:W-:-:S03]  /*0e80*/  FMUL R9, R10, 9 ;  /* 0x411000000a097820 */ /* 0x000fc60000400000 */
[----:B------:R-:W-:Y:S01]  /*0e90*/  FMUL R8, R8, R15 ;  /* 0x0000000f08087220 */ /* 0x000fe20000400000 */
[----:B------:R-:W-:Y:S01]  /*0ea0*/  FFMA R18, R10, 9, -R9 ;  /* 0x411000000a127823 */ /* 0x000fe20000000809 */
[----:B----4-:R-:W2:Y:S01]  /*0eb0*/  FRND R20, R9 ;  /* 0x0000000900147307 */ /* 0x010ea20000201000 */
[----:B------:R-:W-:Y:S01]  /*0ec0*/  SEL R15, RZ, 0x83000000, P3 ;  /* 0x83000000ff0f7807 */ /* 0x000fe20001800000 */
[----:B------:R-:W-:Y:S01]  /*0ed0*/  FMUL R24, R8, R13 ;  /* 0x0000000d08187220 */ /* 0x000fe20000400000 */
[C---:B------:R-:W-:Y:S01]  /*0ee0*/  FFMA R8, R10.reuse, 4, -R17 ;  /* 0x408000000a087823 */ /* 0x040fe20000000811 */
[----:B------:R-:W-:Y:S01]  /*0ef0*/  FADD R13, R17, -R14 ;  /* 0x8000000e110d7221 */ /* 0x000fe20000000000 */
[----:B------:R-:W-:Y:S01]  /*0f00*/  @P2 FSEL R24, RZ, +INF , !P4 ;  /* 0x7f800000ff182808 */ /* 0x000fe20006000000 */
[----:B------:R-:W-:Y:S01]  /*0f10*/  FFMA R14, R10, 2, -R19 ;  /* 0x400000000a0e7823 */ /* 0x000fe20000000813 */
[----:B0-----:R-:W-:Y:S01]  /*0f20*/  FSETP.GT.AND P4, PT, R12, RZ, PT ;  /* 0x000000ff0c00720b */ /* 0x001fe20003f84000 */
[----:B-1----:R-:W-:Y:S01]  /*0f30*/  FADD R17, R19, -R12 ;  /* 0x8000000c13117221 */ /* 0x002fe20000000000 */
[C---:B------:R-:W-:Y:S01]  /*0f40*/  FFMA R12, R11.reuse, 4, R8 ;  /* 0x408000000b0c7823 */ /* 0x040fe20000000008 */
[C---:B------:R-:W-:Y:S01]  /*0f50*/  FFMA R14, R11.reuse, 2, R14 ;  /* 0x400000000b0e7823 */ /* 0x040fe2000000000e */
[----:B------:R-:W-:Y:S01]  /*0f60*/  FFMA R18, R11, 9, R18 ;  /* 0x411000000b127823 */ /* 0x000fe20000000012 */
[----:B------:R-:W-:Y:S01]  /*0f70*/  SEL R8, RZ, 0x83000000, P4 ;  /* 0x83000000ff087807 */ /* 0x000fe20002000000 */
[----:B------:R-:W-:Y:S01]  /*0f80*/  FADD R19, R12, R13 ;  /* 0x0000000d0c137221 */ /* 0x000fe20000000000 */
[----:B------:R-:W-:Y:S01]  /*0f90*/  FADD R23, R14, R17 ;  /* 0x000000110e177221 */ /* 0x000fe20000000000 */
[----:B--2---:R-:W-:Y:S01]  /*0fa0*/  FADD R21, R9, -R20 ;  /* 0x8000001409157221 */ /* 0x004fe20000000000 */
[----:B------:R-:W-:Y:S01]  /*0fb0*/  FSETP.GT.AND P4, PT, R20, RZ, PT ;  /* 0x000000ff1400720b */ /* 0x000fe20003f84000 */
[-C--:B------:R-:W-:Y:S01]  /*0fc0*/  FFMA R14, R19, R16.reuse, 0.0013391353422775864601 ;  /* 0x3aaf85ed130e7423 */ /* 0x080fe20000000010 */
[----:B------:R-:W-:Y:S01]  /*0fd0*/  FSETP.GT.AND P2, PT, |R9|, 152, PT ;  /* 0x431800000900780b */ /* 0x000fe20003f44200 */
[----:B------:R-:W-:Y:S01]  /*0fe0*/  FADD R25, R18, R21 ;  /* 0x0000001512197221 */ /* 0x000fe20000000000 */
[----:B------:R-:W-:Y:S01]  /*0ff0*/  FFMA R18, R23, R16, 0.0013391353422775864601 ;  /* 0x3aaf85ed17127423 */ /* 0x000fe20000000010 */
[----:B------:R-:W-:Y:S01]  /*1000*/  FFMA R14, R19, R14, 0.0096188392490148544312 ;  /* 0x3c1d9856130e7423 */ /* 0x000fe2000000000e */
[----:B------:R-:W-:Y:S01]  /*1010*/  FSETP.GEU.AND P3, PT, R9, RZ, PT ;  /* 0x000000ff0900720b */ /* 0x000fe20003f6e000 */
[----:B------:R-:W-:Y:S01]  /*1020*/  FFMA R22, R25, R16, 0.0013391353422775864601 ;  /* 0x3aaf85ed19167423 */ /* 0x000fe20000000010 */
[----:B------:R-:W-:Y:S01]  /*1030*/  FFMA R20, R23, R18, 0.0096188392490148544312 ;  /* 0x3c1d985617147423 */ /* 0x000fe20000000012 */
[----:B------:R-:W-:Y:S01]  /*1040*/  FFMA R18, R19, R14, 0.055503588169813156128 ;  /* 0x3d6357bb13127423 */ /* 0x000fe2000000000e */
[----:B------:R-:W0:Y:S01]  /*1050*/  F2I.NTZ R9, R9 ;  /* 0x0000000900097305 */ /* 0x000e220000203100 */
[----:B------:R-:W-:Y:S01]  /*1060*/  FFMA R22, R25, R22, 0.0096188392490148544312 ;  /* 0x3c1d985619167423 */ /* 0x000fe20000000016 */
[----:B------:R-:W-:Y:S01]  /*1070*/  FMUL R13, R10, 7 ;  /* 0x40e000000a0d7820 */ /* 0x000fe20000400000 */
[----:B------:R-:W-:Y:S01]  /*1080*/  FFMA R18, R19, R18, 0.24022644758224487305 ;  /* 0x3e75fdec13127423 */ /* 0x000fe20000000012 */
[----:B------:R-:W-:Y:S01]  /*1090*/  FFMA R20, R23, R20, 0.055503588169813156128 ;  /* 0x3d6357bb17147423 */ /* 0x000fe20000000014 */
[----:B------:R-:W-:Y:S01]  /*10a0*/  FFMA R22, R25, R22, 0.055503588169813156128 ;  /* 0x3d6357bb19167423 */ /* 0x000fe20000000016 */
[----:B------:R-:W-:-:S02]  /*10b0*/  IMAD R21, R6, 0x800000, -R15 ;  /* 0x0080000006157824 */ /* 0x000fc400078e0a0f */
[----:B------:R-:W-:Y:S01]  /*10c0*/  FFMA R18, R19, R18, 0.69314718246459960938 ;  /* 0x3f31721813127423 */ /* 0x000fe20000000012 */
[----:B------:R-:W-:Y:S01]  /*10d0*/  IADD3 R6, PT, PT, R15, 0x7f000000, RZ ;  /* 0x7f0000000f067810 */ /* 0x000fe20007ffe0ff */
[----:B------:R-:W1:Y:S01]  /*10e0*/  FRND R12, R13 ;  /* 0x0000000d000c7307 */ /* 0x000e620000201000 */
[----:B------:R-:W-:Y:S01]  /*10f0*/  FFMA R22, R25, R22, 0.24022644758224487305 ;  /* 0x3e75fdec19167423 */ /* 0x000fe20000000016 */
[----:B------:R-:W-:Y:S01]  /*1100*/  FFMA R19, R19, R18, 1 ;  /* 0x3f80000013137423 */ /* 0x000fe20000000012 */
[----:B------:R-:W-:Y:S01]  /*1110*/  FFMA R20, R23, R20, 0.24022644758224487305 ;  /* 0x3e75fdec17147423 */ /* 0x000fe20000000014 */
[C---:B------:R-:W-:Y:S01]  /*1120*/  FMUL R17, R10.reuse, 5 ;  /* 0x40a000000a117820 */ /* 0x040fe20000400000 */
[----:B------:R-:W-:Y:S01]  /*1130*/  SEL R26, RZ, 0x83000000, P4 ;  /* 0x83000000ff1a7807 */ /* 0x000fe20002000000 */
[----:B------:R-:W-:Y:S01]  /*1140*/  FMUL R18, R10, 3 ;  /* 0x404000000a127820 */ /* 0x000fe20000400000 */
[----:B------:R-:W-:Y:S01]  /*1150*/  FMUL R6, R19, R6 ;  /* 0x0000000613067220 */ /* 0x000fe20000400000 */
[----:B------:R-:W-:Y:S01]  /*1160*/  FFMA R22, R25, R22, 0.69314718246459960938 ;  /* 0x3f31721819167423 */ /* 0x000fe20000000016 */
[----:B------:R-:W-:Y:S01]  /*1170*/  LEA R19, R7, -R8, 0x17 ;  /* 0x8000000807137211 */ /* 0x000fe200078eb8ff */
[----:B------:R-:W-:Y:S01]  /*1180*/  FFMA R20, R23, R20, 0.69314718246459960938 ;  /* 0x3f31721817147423 */ /* 0x000fe20000000014 */
[----:B------:R-:W-:Y:S01]  /*1190*/  VIADD R7, R8, 0x7f000000 ;  /* 0x7f00000008077836 */ /* 0x000fe20000000000 */
[----:B------:R-:W2:Y:S01]  /*11a0*/  FRND R14, R17 ;  /* 0x00000011000e7307 */ /* 0x000ea20000201000 */
[----:B0-----:R-:W-:Y:S01]  /*11b0*/  LEA R8, R9, -R26, 0x17 ;  /* 0x8000001a09087211 */ /* 0x001fe200078eb8ff */
[----:B------:R-:W-:Y:S01]  /*11c0*/  FFMA R22, R25, R22, 1 ;  /* 0x3f80000019167423 */ /* 0x000fe20000000016 */
[----:B------:R-:W-:Y:S01]  /*11d0*/  IADD3 R9, PT, PT, R26, 0x7f000000, RZ ;  /* 0x7f0000001a097810 */ /* 0x000fe20007ffe0ff */
[----:B------:R-:W-:Y:S01]  /*11e0*/  FFMA R20, R23, R20, 1 ;  /* 0x3f80000017147423 */ /* 0x000fe20000000014 */
[----:B-1----:R-:W-:Y:S01]  /*11f0*/  FSETP.GT.AND P4, PT, R12, RZ, PT ;  /* 0x000000ff0c00720b */ /* 0x002fe20003f84000 */
[----:B------:R-:W-:Y:S01]  /*1200*/  FADD R23, R13, -R12 ;  /* 0x8000000c0d177221 */ /* 0x000fe20000000000 */
[----:B------:R-:W-:Y:S01]  /*1210*/  FMUL R12, R6, R21 ;  /* 0x00000015060c7220 */ /* 0x000fe20000400000 */
[----:B------:R-:W0:Y:S01]  /*1220*/  FRND R15, R18 ;  /* 0x00000012000f7307 */ /* 0x000e220000201000 */
[----:B------:R-:W-:Y:S01]  /*1230*/  FMUL R9, R22, R9 ;  /* 0x0000000916097220 */ /* 0x000fe20000400000 */
[----:B------:R-:W-:Y:S01]  /*1240*/  FMUL R20, R20, R7 ;  /* 0x0000000714147220 */ /* 0x000fe20000400000 */
[----:B------:R-:W-:Y:S01]  /*1250*/  FFMA R28, R10, 7, -R13 ;  /* 0x40e000000a1c7823 */ /* 0x000fe2000000080d */
[----:B------:R-:W-:Y:S01]  /*1260*/  @P0 FSEL R12, RZ, +INF , !P5 ;  /* 0x7f800000ff0c0808 */ /* 0x000fe20006800000 */
[----:B------:R-:W-:Y:S01]  /*1270*/  FMUL R6, R9, R8 ;  /* 0x0000000809067220 */ /* 0x000fe20000400000 */
[----:B------:R-:W-:Y:S01]  /*1280*/  FMUL R32, R20, R19 ;  /* 0x0000001314207220 */ /* 0x000fe20000400000 */
[C---:B------:R-:W-:Y:S01]  /*1290*/  FFMA R8, R10.reuse, 5, -R17 ;  /* 0x40a000000a087823 */ /* 0x040fe20000000811 */
[----:B------:R-:W-:Y:S01]  /*12a0*/  FFMA R20, R10, 3, -R18 ;  /* 0x404000000a147823 */ /* 0x000fe20000000812 */
[----:B--2---:R-:W-:Y:S01]  /*12b0*/  FADD R9, R17, -R14 ;  /* 0x8000000e11097221 */ /* 0x004fe20000000000 */
[C---:B------:R-:W-:Y:S01]  /*12c0*/  FFMA R28, R11.reuse, 7, R28 ;  /* 0x40e000000b1c7823 */ /* 0x040fe2000000001c */
[C---:B------:R-:W-:Y:S01]  /*12d0*/  FFMA R8, R11.reuse, 5, R8 ;  /* 0x40a000000b087823 */ /* 0x040fe20000000008 */
[----:B------:R-:W-:Y:S01]  /*12e0*/  FFMA R20, R11, 3, R20 ;  /* 0x404000000b147823 */ /* 0x000fe20000000014 */
[----:B------:R-:W-:Y:S01]  /*12f0*/  FSETP.GT.AND P5, PT, R14, RZ, PT ;  /* 0x000000ff0e00720b */ /* 0x000fe20003fa4000 */
[----:B------:R-:W-:Y:S01]  /*1300*/  FADD R7, R28, R23 ;  /* 0x000000171c077221 */ /* 0x000fe20000000000 */
[----:B0-----:R-:W-:Y:S01]  /*1310*/  FADD R21, R18, -R15 ;  /* 0x8000000f12157221 */ /* 0x001fe20000000000 */
[----:B------:R-:W-:Y:S01]  /*1320*/  FADD R19, R8, R9 ;  /* 0x0000000908137221 */ /* 0x000fe20000000000 */
[----:B------:R-:W-:Y:S01]  /*1330*/  @P1 FSEL R32, RZ, +INF , !P6 ;  /* 0x7f800000ff201808 */ /* 0x000fe20007000000 */
[-C--:B------:R-:W-:Y:S01]  /*1340*/  FFMA R8, R7, R16.reuse, 0.0013391353422775864601 ;  /* 0x3aaf85ed07087423 */ /* 0x080fe20000000010 */
[----:B------:R-:W-:Y:S01]  /*1350*/  FADD R9, R20, R21 ;  /* 0x0000001514097221 */ /* 0x000fe20000000000 */
[----:B------:R-:W-:Y:S01]  /*1360*/  FFMA R14, R19, R16, 0.0013391353422775864601 ;  /* 0x3aaf85ed130e7423 */ /* 0x000fe20000000010 */
[----:B------:R-:W-:Y:S01]  /*1370*/  FSETP.GT.AND P0, PT, |R13|, 152, PT ;  /* 0x431800000d00780b */ /* 0x000fe20003f04200 */
[----:B------:R-:W-:Y:S01]  /*1380*/  FFMA R8, R7, R8, 0.0096188392490148544312 ;  /* 0x3c1d985607087423 */ /* 0x000fe20000000008 */
[----:B------:R-:W-:Y:S01]  /*1390*/  FFMA R26, R9, R16, 0.0013391353422775864601 ;  /* 0x3aaf85ed091a7423 */ /* 0x000fe20000000010 */
[----:B------:R-:W-:Y:S01]  /*13a0*/  FFMA R20, R19, R14, 0.0096188392490148544312 ;  /* 0x3c1d985613147423 */ /* 0x000fe2000000000e */
[----:B------:R-:W-:Y:S01]  /*13b0*/  FSETP.GEU.AND P6, PT, R13, RZ, PT ;  /* 0x000000ff0d00720b */ /* 0x000fe20003fce000 */
[----:B------:R-:W-:Y:S01]  /*13c0*/  FFMA R8, R7, R8, 0.055503588169813156128 ;  /* 0x3d6357bb07087423 */ /* 0x000fe20000000008 */
[----:B------:R-:W-:Y:S01]  /*13d0*/  FFMA R26, R9, R26, 0.0096188392490148544312 ;  /* 0x3c1d9856091a7423 */ /* 0x000fe2000000001a */
[----:B------:R-:W0:Y:S01]  /*13e0*/  F2I.NTZ R13, R13 ;  /* 0x0000000d000d7305 */ /* 0x000e220000203100 */
[----:B------:R-:W-:Y:S01]  /*13f0*/  FFMA R20, R19, R20, 0.055503588169813156128 ;  /* 0x3d6357bb13147423 */ /* 0x000fe20000000014 */
[----:B------:R-:W-:Y:S01]  /*1400*/  @P2 FSEL R6, RZ, +INF , !P3 ;  /* 0x7f800000ff062808 */ /* 0x000fe20005800000 */
[----:B------:R-:W-:Y:S01]  /*1410*/  FFMA R26, R9, R26, 0.055503588169813156128 ;  /* 0x3d6357bb091a7423 */ /* 0x000fe2000000001a */
[----:B------:R-:W-:Y:S01]  /*1420*/  FSETP.GT.AND P1, PT, |R17|, 152, PT ;  /* 0x431800001100780b */ /* 0x000fe20003f24200 */
[----:B------:R-:W-:Y:S01]  /*1430*/  FFMA R20, R19, R20, 0.24022644758224487305 ;  /* 0x3e75fdec13147423 */ /* 0x000fe20000000014 */
[----:B------:R-:W-:Y:S01]  /*1440*/  FSETP.GEU.AND P2, PT, R17, RZ, PT ;  /* 0x000000ff1100720b */ /* 0x000fe20003f4e000 */
[----:B------:R-:W-:Y:S01]  /*1450*/  FFMA R26, R9, R26, 0.24022644758224487305 ;  /* 0x3e75fdec091a7423 */ /* 0x000fe2000000001a */
[----:B------:R-:W-:Y:S01]  /*1460*/  SEL R22, RZ, 0x83000000, P5 ;  /* 0x83000000ff167807 */ /* 0x000fe20002800000 */
[----:B------:R-:W1:Y:S01]  /*1470*/  F2I.NTZ R17, R17 ;  /* 0x0000001100117305 */ /* 0x000e620000203100 */
[----:B------:R-:W-:Y:S01]  /*1480*/  FSETP.GT.AND P5, PT, R15, RZ, PT ;  /* 0x000000ff0f00720b */ /* 0x000fe20003fa4000 */
[----:B------:R-:W-:Y:S01]  /*1490*/  FFMA R26, R9, R26, 0.69314718246459960938 ;  /* 0x3f317218091a7423 */ /* 0x000fe2000000001a */
[----:B------:R-:W-:Y:S01]  /*14a0*/  FFMA R8, R7, R8, 0.24022644758224487305 ;  /* 0x3e75fdec07087423 */ /* 0x000fe20000000008 */
[----:B------:R-:W-:Y:S01]  /*14b0*/  FFMA R20, R19, R20, 0.69314718246459960938 ;  /* 0x3f31721813147423 */ /* 0x000fe20000000014 */
[----:B------:R-:W-:Y:S01]  /*14c0*/  SEL R28, RZ, 0x83000000, P5 ;  /* 0x83000000ff1c7807 */ /* 0x000fe20002800000 */
[----:B------:R-:W-:Y:S01]  /*14d0*/  FFMA R26, R9, R26, 1 ;  /* 0x3f800000091a7423 */ /* 0x000fe2000000001a */
[----:B------:R-:W-:Y:S01]  /*14e0*/  SEL R14, RZ, 0x83000000, P4 ;  /* 0x83000000ff0e7807 */ /* 0x000fe20002000000 */
[----:B------:R0:W2:Y:S01]  /*14f0*/  F2I.NTZ R21, R18 ;  /* 0x0000001200157305 */ /* 0x0000a20000203100 */
[C---:B------:R-:W-:Y:S01]  /*1500*/  FSETP.GT.AND P3, PT, |R18|.reuse, 152, PT ;  /* 0x431800001200780b */ /* 0x040fe20003f64200 */
[----:B------:R-:W-:Y:S01]  /*1510*/  FFMA R8, R7, R8, 0.69314718246459960938 ;  /* 0x3f31721807087423 */ /* 0x000fe20000000008 */
[----:B------:R-:W-:Y:S01]  /*1520*/  FSETP.GEU.AND P4, PT, R18, RZ, PT ;  /* 0x000000ff1200720b */ /* 0x000fe20003f8e000 */
[----:B------:R-:W-:Y:S01]  /*1530*/  FFMA R20, R19, R20, 1 ;  /* 0x3f80000013147423 */ /* 0x000fe20000000014 */
[----:B------:R-:W-:-:S02]  /*1540*/  VIADD R15, R28, 0x7f000000 ;  /* 0x7f0000001c0f7836 */ /* 0x000fc40000000000 */
[----:B------:R-:W-:Y:S01]  /*1550*/  FMUL R19, R10, 8 ;  /* 0x410000000a137820 */ /* 0x000fe20000400000 */
[----:B------:R-:W-:Y:S01]  /*1560*/  FFMA R8, R7, R8, 1 ;  /* 0x3f80000007087423 */ /* 0x000fe20000000008 */
[----:B------:R-:W-:Y:S01]  /*1570*/  VIADD R7, R14, 0x7f000000 ;  /* 0x7f0000000e077836 */ /* 0x000fe20000000000 */
[----:B0-----:R-:W-:Y:S01]  /*1580*/  LEA R18, R13, -R14, 0x17 ;  /* 0x8000000e0d127211 */ /* 0x001fe200078eb8ff */
[----:B------:R-:W-:Y:S01]  /*1590*/  FMUL R15, R26, R15 ;  /* 0x0000000f1a0f7220 */ /* 0x000fe20000400000 */
[----:B------:R-:W-:Y:S01]  /*15a0*/  IADD3 R13, PT, PT, R22, 0x7f000000, RZ ;  /* 0x7f000000160d7810 */ /* 0x000fe20007ffe0ff */
[----:B------:R-:W0:Y:S01]  /*15b0*/  FRND R26, R19 ;  /* 0x00000013001a7307 */ /* 0x000e220000201000 */
[----:B-1----:R-:W-:Y:S01]  /*15c0*/  LEA R14, R17, -R22, 0x17 ;  /* 0x80000016110e7211 */ /* 0x002fe200078eb8ff */
[----:B------:R-:W-:Y:S01]  /*15d0*/  FMUL R25, R10, 10 ;  /* 0x412000000a197820 */ /* 0x000fe20000400000 */
[----:B------:R-:W-:Y:S01]  /*15e0*/  FMUL R7, R8, R7 ;  /* 0x0000000708077220 */ /* 0x000fe20000400000 */
[----:B------:R-:W-:Y:S01]  /*15f0*/  FMUL R13, R20, R13 ;  /* 0x0000000d140d7220 */ /* 0x000fe20000400000 */
[----:B--2---:R-:W-:Y:S01]  /*1600*/  LEA R22, R21, -R28, 0x17 ;  /* 0x8000001c15167211 */ /* 0x004fe200078eb8ff */
[----:B------:R-:W-:Y:S01]  /*1610*/  FADD R9, R5, R5 ;  /* 0x0000000505097221 */ /* 0x000fe20000000000 */
[----:B------:R-:W-:Y:S01]  /*1620*/  FMUL R7, R7, R18 ;  /* 0x0000001207077220 */ /* 0x000fe20000400000 */
[----:B------:R-:W-:Y:S01]  /*1630*/  FMUL R8, R13, R14 ;  /* 0x0000000e0d087220 */ /* 0x000fe20000400000 */
[C---:B------:R-:W-:Y:S01]  /*1640*/  FFMA R14, R10.reuse, 10, -R25 ;  /* 0x412000000a0e7823 */ /* 0x040fe20000000819 */
[----:B------:R-:W-:Y:S01]  /*1650*/  FFMA R10, R10, 8, -R19 ;  /* 0x410000000a0a7823 */ /* 0x000fe20000000813 */
[----:B------:R-:W1:Y:S01]  /*1660*/  FRND R18, R25 ;  /* 0x0000001900127307 */ /* 0x000e620000201000 */
[----:B------:R-:W-:Y:S01]  /*1670*/  @P0 FSEL R7, RZ, +INF , !P6 ;  /* 0x7f800000ff070808 */ /* 0x000fe20007000000 */
[C---:B------:R-:W-:Y:S01]  /*1680*/  FFMA R14, R11.reuse, 10, R14 ;  /* 0x412000000b0e7823 */ /* 0x040fe2000000000e */
[----:B------:R-:W-:Y:S01]  /*1690*/  @P1 FSEL R8, RZ, +INF , !P2 ;  /* 0x7f800000ff081808 */ /* 0x000fe20005000000 */
[----:B------:R-:W-:Y:S01]  /*16a0*/  FFMA R21, R11, 8, R10 ;  /* 0x410000000b157823 */ /* 0x000fe2000000000a */
[----:B------:R-:W-:Y:S01]  /*16b0*/  FSETP.NEU.AND P0, PT, |R5|, +INF , PT ;  /* 0x7f8000000500780b */ /* 0x000fe20003f0d200 */
[----:B------:R-:W-:Y:S01]  /*16c0*/  FMUL R10, R15, R22 ;  /* 0x000000160f0a7220 */ /* 0x000fe20000400000 */
[C---:B------:R-:W-:Y:S01]  /*16d0*/  FSETP.GEU.AND P2, PT, R5.reuse, RZ, PT ;  /* 0x000000ff0500720b */ /* 0x040fe20003f4e000 */
[C---:B------:R-:W-:Y:S01]  /*16e0*/  FADD R11, R5.reuse, 9 ;  /* 0x41100000050b7421 */ /* 0x040fe20000000000 */
[----:B------:R-:W-:Y:S01]  /*16f0*/  @P3 FSEL R10, RZ, +INF , !P4 ;  /* 0x7f800000ff0a3808 */ /* 0x000fe20006000000 */
[----:B---3--:R2:W3:Y:S01]  /*1700*/  F2I.NTZ R20, R19 ;  /* 0x0000001300147305 */ /* 0x0084e20000203100 */
[C---:B------:R-:W-:Y:S01]  /*1710*/  FSETP.EQ.OR P0, PT, R5.reuse, RZ, !P0 ;  /* 0x000000ff0500720b */ /* 0x040fe20004702400 */
[----:B------:R-:W-:Y:S01]  /*1720*/  FADD R23, R5, 4 ;  /* 0x4080000005177421 */ /* 0x000fe20000000000 */
[----:B0-----:R-:W-:Y:S01]  /*1730*/  FSETP.GT.AND P4, PT, R26, RZ, PT ;  /* 0x000000ff1a00720b */ /* 0x001fe20003f84000 */
[----:B------:R-:W-:Y:S01]  /*1740*/  FADD R26, R19, -R26 ;  /* 0x8000001a131a7221 */ /* 0x000fe20000000000 */
[----:B------:R-:W-:Y:S01]  /*1750*/  FSEL R28, R6, -R6, P2 ;  /* 0x80000006061c7208 */ /* 0x000fe20001000000 */
[----:B-1----:R-:W-:Y:S01]  /*1760*/  FADD R39, R25, -R18 ;  /* 0x8000001219277221 */ /* 0x002fe20000000000 */
[----:B------:R-:W-:Y:S01]  /*1770*/  FSETP.NAN.AND P5, PT, |R5|, |R5|, PT ;  /* 0x400000050500720b */ /* 0x000fe20003fa8200 */
[----:B------:R-:W-:Y:S01]  /*1780*/  FADD R21, R21, R26 ;  /* 0x0000001a15157221 */ /* 0x000fe20000000000 */
[----:B------:R-:W-:Y:S01]  /*1790*/  FSEL R28, R9, R28, P0 ;  /* 0x0000001c091c7208 */ /* 0x000fe20000000000 */
[----:B------:R-:W-:Y:S01]  /*17a0*/  FADD R39, R14, R39 ;  /* 0x000000270e277221 */ /* 0x000fe20000000000 */
[----:B------:R-:W-:Y:S01]  /*17b0*/  FSETP.NEU.AND P6, PT, R5, 1, PT ;  /* 0x3f8000000500780b */ /* 0x000fe20003fcd000 */
[----:B------:R-:W-:Y:S01]  /*17c0*/  FFMA R26, R21, R16, 0.0013391353422775864601 ;  /* 0x3aaf85ed151a7423 */ /* 0x000fe20000000010 */
[----:B------:R-:W-:-:S02]  /*17d0*/  FSEL R30, R7, -R7, P2 ;  /* 0x80000007071e7208 */ /* 0x000fc40001000000 */
[----:B------:R-:W-:Y:S02]  /*17e0*/  FSEL R28, R11, R28, P5 ;  /* 0x0000001c0b1c7208 */ /* 0x000fe40002800000 */
[----:B------:R-:W-:Y:S02]  /*17f0*/  FSETP.GT.AND P1, PT, R18, RZ, PT ;  /* 0x000000ff1200720b */ /* 0x000fe40003f24000 */
[----:B------:R-:W-:Y:S02]  /*1800*/  SEL R17, RZ, 0x83000000, P4 ;  /* 0x83000000ff117807 */ /* 0x000fe40002000000 */
[----:B------:R-:W-:Y:S02]  /*1810*/  FSEL R18, R8, -R8, P2 ;  /* 0x8000000808127208 */ /* 0x000fe40001000000 */
[----:B------:R-:W-:Y:S02]  /*1820*/  FSEL R22, R10, -R10, P2 ;  /* 0x8000000a0a167208 */ /* 0x000fe40001000000 */
[----:B------:R-:W-:-:S02]  /*1830*/  FSETP.GT.AND P4, PT, |R19|, 152, PT ;  /* 0x431800001300780b */ /* 0x000fc40003f84200 */
[----:B------:R-:W-:Y:S02]  /*1840*/  FSETP.GEU.AND P2, PT, R19, RZ, PT ;  /* 0x000000ff1300720b */ /* 0x000fe40003f4e000 */
[----:B--2---:R-:W-:Y:S02]  /*1850*/  FSEL R19, R9, R30, P0 ;  /* 0x0000001e09137208 */ /* 0x004fe40000000000 */
[----:B------:R-:W-:Y:S01]  /*1860*/  FSEL R27, R28, 1, P6 ;  /* 0x3f8000001c1b7808 */ /* 0x000fe20003000000 */
[----:B------:R-:W-:Y:S01]  /*1870*/  FFMA R28, R21, R26, 0.0096188392490148544312 ;  /* 0x3c1d9856151c7423 */ /* 0x000fe2000000001a */
[----:B------:R-:W-:Y:S02]  /*1880*/  LOP3.LUT R33, R9, 0x7fffffff, RZ, 0xc0, !PT ;  /* 0x7fffffff09217812 */ /* 0x000fe400078ec0ff */
[----:B------:R-:W-:Y:S01]  /*1890*/  FSEL R19, R36, R19, P5 ;  /* 0x0000001324137208 */ /* 0x000fe20002800000 */
[----:B------:R-:W-:Y:S01]  /*18a0*/  FFMA R30, R21, R28, 0.055503588169813156128 ;  /* 0x3d6357bb151e7423 */ /* 0x000fe2000000001c */
[----:B------:R-:W-:Y:S01]  /*18b0*/  @!P5 FSEL R23, R33, R12, P0 ;  /* 0x0000000c2117d208 */ /* 0x000fe20000000000 */
[----:B------:R-:W-:Y:S01]  /*18c0*/  FFMA R28, R39, R16, 0.0013391353422775864601 ;  /* 0x3aaf85ed271c7423 */ /* 0x000fe20000000010 */
[----:B------:R-:W-:Y:S01]  /*18d0*/  FSEL R18, R9, R18, P0 ;  /* 0x0000001209127208 */ /* 0x000fe20000000000 */
[----:B------:R-:W-:Y:S01]  /*18e0*/  FFMA R30, R21, R30, 0.24022644758224487305 ;  /* 0x3e75fdec151e7423 */ /* 0x000fe2000000001e */
[----:B------:R-:W-:Y:S01]  /*18f0*/  FSEL R19, R19, 1, P6 ;  /* 0x3f80000013137808 */ /* 0x000fe20003000000 */
[----:B------:R-:W-:Y:S01]  /*1900*/  FFMA R28, R39, R28, 0.0096188392490148544312 ;  /* 0x3c1d9856271c7423 */ /* 0x000fe2000000001c */
[----:B------:R-:W-:Y:S01]  /*1910*/  FSEL R15, R23, 1, P6 ;  /* 0x3f800000170f7808 */ /* 0x000fe20003000000 */
[----:B------:R-:W-:Y:S01]  /*1920*/  FFMA R30, R21, R30, 0.69314718246459960938 ;  /* 0x3f317218151e7423 */ /* 0x000fe2000000001e */
[----:B------:R-:W-:Y:S01]  /*1930*/  FSEL R23, R9, R22, P0 ;  /* 0x0000001609177208 */ /* 0x000fe20000000000 */
[----:B------:R-:W-:Y:S01]  /*1940*/  FFMA R28, R39, R28, 0.055503588169813156128 ;  /* 0x3d6357bb271c7423 */ /* 0x000fe2000000001c */
[----:B------:R-:W-:Y:S01]  /*1950*/  FSEL R16, R37, R18, P5 ;  /* 0x0000001225107208 */ /* 0x000fe20002800000 */
[----:B------:R-:W-:Y:S01]  /*1960*/  FFMA R21, R21, R30, 1 ;  /* 0x3f80000015157423 */ /* 0x000fe2000000001e */
[----:B------:R-:W0:Y:S01]  /*1970*/  F2F.F64.F32 R18, R19 ;  /* 0x0000001300127310 */ /* 0x000e220000201800 */
[----:B------:R-:W-:Y:S01]  /*1980*/  FSEL R29, R38, R23, P5 ;  /* 0x00000017261d7208 */ /* 0x000fe20002800000 */
[----:B------:R-:W-:Y:S01]  /*1990*/  FFMA R28, R39, R28, 0.24022644758224487305 ;  /* 0x3e75fdec271c7423 */ /* 0x000fe2000000001c */
[----:B---3--:R-:W-:-:S02]  /*19a0*/  LEA R35, R20, -R17, 0x17 ;  /* 0x8000001114237211 */ /* 0x008fc400078eb8ff */
[----:B------:R-:W-:Y:S01]  /*19b0*/  FSEL R30, R29, 1, P6 ;  /* 0x3f8000001d1e7808 */ /* 0x000fe20003000000 */
[C---:B------:R-:W-:Y:S01]  /*19c0*/  FMUL R29, R16.reuse, 18018 ;  /* 0x468cc400101d7820 */ /* 0x040fe20000400000 */
[----:B------:R-:W-:Y:S01]  /*19d0*/  FFMA R28, R39, R28, 0.69314718246459960938 ;  /* 0x3f317218271c7423 */ /* 0x000fe2000000001c */
[----:B------:R-:W1:Y:S01]  /*19e0*/  F2F.F64.F32 R26, R27 ;  /* 0x0000001b001a7310 */ /* 0x000e620000201800 */
[----:B------:R-:W-:Y:S02]  /*19f0*/  FSEL R22, R16, 1, P6 ;  /* 0x3f80000010167808 */ /* 0x000fe40003000000 */
[----:B------:R-:W-:Y:S01]  /*1a00*/  FSEL R29, R29, 18018, P6 ;  /* 0x468cc4001d1d7808 */ /* 0x000fe20003000000 */
[----:B------:R-:W-:Y:S01]  /*1a10*/  FFMA R39, R39, R28, 1 ;  /* 0x3f80000027277423 */ /* 0x000fe2000000001c */
[----:B------:R-:W-:Y:S01]  /*1a20*/  IADD3 R20, PT, PT, R17, 0x7f000000, RZ ;  /* 0x7f00000011147810 */ /* 0x000fe20007ffe0ff */
[----:B0-----:R-:W-:Y:S02]  /*1a30*/  DMUL R16, R18, -25740 ;  /* 0xc0d9230012107828 */ /* 0x001fe40000000000 */
[----:B------:R-:W-:Y:S01]  /*1a40*/  F2F.F64.F32 R30, R30 ;  /* 0x0000001e001e7310 */ /* 0x000fe20000201800 */
[----:B------:R-:W-:Y:S01]  /*1a50*/  SEL R40, RZ, 0x83000000, P1 ;  /* 0x83000000ff287807 */ /* 0x000fe20000800000 */
[----:B------:R-:W-:Y:S01]  /*1a60*/  FMUL R20, R21, R20 ;  /* 0x0000001415147220 */ /* 0x000fe20000400000 */
[----:B------:R-:W-:Y:S01]  /*1a70*/  FSETP.GT.AND P3, PT, |R25|, 152, PT ;  /* 0x431800001900780b */ /* 0x000fe20003f64200 */
[----:B------:R-:W-:Y:S01]  /*1a80*/  FADD R21, R5, 2 ;  /* 0x4000000005157421 */ /* 0x000fe20000000000 */
[----:B------:R-:W-:Y:S01]  /*1a90*/  FSETP.GEU.AND P1, PT, R25, RZ, PT ;  /* 0x000000ff1900720b */ /* 0x000fe20003f2e000 */
[----:B------:R-:W-:Y:S01]  /*1aa0*/  FMUL R35, R20, R35 ;  /* 0x0000002314237220 */ /* 0x000fe20000400000 */
[----:B-1----:R-:W-:Y:S01]  /*1ab0*/  DFMA R26, R26, 12155, R16 ;  /* 0x40c7bd801a1a782b */ /* 0x002fe20000000010 */
[----:B------:R-:W0:Y:S01]  /*1ac0*/  F2F.F64.F32 R28, R29 ;  /* 0x0000001d001c7310 */ /* 0x000e220000201800 */
[----:B------:R-:W-:-:S02]  /*1ad0*/  @!P5 FSEL R41, R33, R24, P0 ;  /* 0x000000182129d208 */ /* 0x000fc40000000000 */
[----:B------:R-:W-:Y:S02]  /*1ae0*/  @P4 FSEL R35, RZ, +INF , !P2 ;  /* 0x7f800000ff234808 */ /* 0x000fe40005000000 */
[----:B------:R-:W-:Y:S02]  /*1af0*/  FSEL R16, R41, 1, P6 ;  /* 0x3f80000029107808 */ /* 0x000fe40003000000 */
[----:B------:R-:W-:Y:S01]  /*1b00*/  @!P5 FSEL R21, R33, R32, P0 ;  /* 0x000000202115d208 */ /* 0x000fe20000000000 */
[----:B------:R-:W1:Y:S01]  /*1b10*/  F2I.NTZ R25, R25 ;  /* 0x0000001900197305 */ /* 0x000e620000203100 */
[----:B------:R-:W-:Y:S01]  /*1b20*/  FADD R32, R5, 8 ;  /* 0x4100000005207421 */ /* 0x000fe20000000000 */
[----:B------:R-:W-:Y:S02]  /*1b30*/  @!P5 FSEL R32, R33, R35, P0 ;  /* 0x000000232120d208 */ /* 0x000fe40000000000 */
[----:B------:R-:W-:Y:S01]  /*1b40*/  FSEL R21, R21, 1, P6 ;  /* 0x3f80000015157808 */ /* 0x000fe20003000000 */
[----:B0-----:R-:W-:-:S03]  /*1b50*/  DADD R28, R26, R28 ;  /* 0x000000001a1c7229 */ /* 0x001fc6000000001c */
[----:B------:R-:W0:Y:S01]  /*1b60*/  F2F.F64.F32 R22, R22 ;  /* 0x0000001600167310 */ /* 0x000e220000201800 */
[----:B------:R-:W-:Y:S01]  /*1b70*/  DMUL R26, R30, -70 ;  /* 0xc05180001e1a7828 */ /* 0x000fe20000000000 */
[----:B-1----:R-:W-:-:S06]  /*1b80*/  LEA R34, R25, -R40, 0x17 ;  /* 0x8000002819227211 */ /* 0x002fcc00078eb8ff */
[----:B------:R-:W1:Y:S01]  /*1b90*/  F2F.F64.F32 R12, R5 ;  /* 0x00000005000c7310 */ /* 0x000e620000201800 */
[----:B------:R-:W-:Y:S01]  /*1ba0*/  VIADD R40, R40, 0x7f000000 ;  /* 0x7f00000028287836 */ /* 0x000fe20000000000 */
[----:B------:R-:W-:-:S03]  /*1bb0*/  DFMA R28, R30, -4620, R28 ;  /* 0xc0b20c001e1c782b */ /* 0x000fc6000000001c */
[----:B------:R-:W-:Y:S01]  /*1bc0*/  FMUL R39, R39, R40 ;  /* 0x0000002827277220 */ /* 0x000fe20000400000 */
[C---:B0-----:R-:W-:Y:S02]  /*1bd0*/  DMUL R24, R22.reuse, -693 ;  /* 0xc085a80016187828 */ /* 0x041fe40000000000 */
[----:B------:R-:W0:Y:S01]  /*1be0*/  F2F.F64.F32 R16, R16 ;  /* 0x0000001000107310 */ /* 0x000e220000201800 */
[----:B------:R-:W-:Y:S01]  /*1bf0*/  DFMA R26, R22, 63, R26 ;  /* 0x404f8000161a782b */ /* 0x000fe2000000001a */
[----:B------:R-:W-:Y:S01]  /*1c00*/  FMUL R34, R39, R34 ;  /* 0x0000002227227220 */ /* 0x000fe20000400000 */
[----:B------:R-:W-:Y:S01]  /*1c10*/  FSEL R22, R32, 1, P6 ;  /* 0x3f80000020167808 */ /* 0x000fe20003000000 */
[----:B------:R-:W-:Y:S01]  /*1c20*/  FADD R32, R5, 10 ;  /* 0x4120000005207421 */ /* 0x000fe20000000000 */
[----:B------:R-:W-:Y:S01]  /*1c30*/  @P3 FSEL R34, RZ, +INF , !P1 ;  /* 0x7f800000ff223808 */ /* 0x000fe20004800000 */
[----:B-1----:R-:W-:Y:S02]  /*1c40*/  DMUL R42, R12, 3 ;  /* 0x400800000c2a7828 */ /* 0x002fe40000000000 */
[----:B------:R-:W1:Y:S01]  /*1c50*/  F2F.F64.F32 R14, R15 ;  /* 0x0000000f000e7310 */ /* 0x000e620000201800 */
[----:B------:R-:W-:Y:S01]  /*1c60*/  @!P5 FSEL R32, R33, R34, P0 ;  /* 0x000000222120d208 */ /* 0x000fe20000000000 */
[----:B------:R-:W-:-:S02]  /*1c70*/  DFMA R24, R18, 429, R24 ;  /* 0x407ad0001218782b */ /* 0x000fc40000000018 */
[C---:B------:R-:W-:Y:S01]  /*1c80*/  DFMA R26, R12.reuse, 15, R26 ;  /* 0x402e00000c1a782b */ /* 0x040fe2000000001a */
[----:B------:R-:W-:Y:S01]  /*1c90*/  FSEL R44, R32, 1, P6 ;  /* 0x3f800000202c7808 */ /* 0x000fe20003000000 */
[----:B------:R-:W-:Y:S02]  /*1ca0*/  DFMA R28, R12, 315, R28 ;  /* 0x4073b0000c1c782b */ /* 0x000fe4000000001c */
[----:B------:R-:W2:Y:S01]  /*1cb0*/  F2F.F64.F32 R22, R22 ;  /* 0x0000001600167310 */ /* 0x000ea20000201800 */
[----:B------:R-:W-:Y:S02]  /*1cc0*/  DFMA R42, R30, 5, -R42 ;  /* 0x401400001e2a782b */ /* 0x000fe4000000082a */
[----:B0-----:R-:W-:Y:S02]  /*1cd0*/  DMUL R34, R16, -12012 ;  /* 0xc0c7760010227828 */ /* 0x001fe40000000000 */
[----:B------:R-:W-:Y:S02]  /*1ce0*/  DFMA R24, R30, 315, R24 ;  /* 0x4073b0001e18782b */ /* 0x000fe40000000018 */
[----:B-1----:R-:W-:Y:S01]  /*1cf0*/  DMUL R18, R14, 315 ;  /* 0x4073b0000e127828 */ /* 0x002fe20000000000 */
[----:B------:R-:W0:Y:S01]  /*1d00*/  F2F.F64.F32 R20, R21 ;  /* 0x0000001500147310 */ /* 0x000e220000201800 */
[----:B------:R-:W-:Y:S01]  /*1d10*/  DMUL R42, R42, 0.5 ;  /* 0x3fe000002a2a7828 */ /* 0x000fe20000000000 */
[----:B------:R-:W-:Y:S01]  /*1d20*/  HFMA2 R30, -RZ, RZ, 0, 0 ;  /* 0x00000000ff1e7431 */ /* 0x000fe200000001ff */
[----:B------:R-:W-:-:S02]  /*1d30*/  DMUL R26, R26, 0.125 ;  /* 0x3fc000001a1a7828 */ /* 0x000fc40000000000 */
[----:B------:R-:W-:Y:S02]  /*1d40*/  DFMA R24, R12, -35, R24 ;  /* 0xc04180000c18782b */ /* 0x000fe40000000018 */
[----:B--2---:R-:W-:Y:S01]  /*1d50*/  DFMA R34, R22, 6435, R34 ;  /* 0x40b923001622782b */ /* 0x004fe20000000022 */
[----:B------:R-:W1:Y:S01]  /*1d60*/  F2F.F64.F32 R32, R44 ;  /* 0x0000002c00207310 */ /* 0x000e620000201800 */
[----:B------:R-:W-:Y:S02]  /*1d70*/  DFMA R40, R16, 231, -R18 ;  /* 0x406ce0001028782b */ /* 0x000fe40000000812 */
[----:B------:R-:W-:Y:S02]  /*1d80*/  DMUL R22, R22, 109395 ;  /* 0x40fab53016167828 */ /* 0x000fe40000000000 */
[----:B------:R-:W-:Y:S02]  /*1d90*/  DMUL R24, R24, 0.0625 ;  /* 0x3fb0000018187828 */ /* 0x000fe40000000000 */
[----:B------:R-:W-:Y:S01]  /*1da0*/  DFMA R34, R14, 6930, R34 ;  /* 0x40bb12000e22782b */ /* 0x000fe20000000022 */
[----:B------:R2:W3:Y:S01]  /*1db0*/  F2F.F32.F64 R39, R42 ;  /* 0x0000002a00277310 */ /* 0x0004e20000301000 */
[----:B0-----:R-:W-:-:S02]  /*1dc0*/  DFMA R40, R20, 105, R40 ;  /* 0x405a40001428782b */ /* 0x001fc40000000028 */
[----:B------:R-:W-:Y:S02]  /*1dd0*/  DMUL R28, R28, 0.0078125 ;  /* 0x3f8000001c1c7828 */ /* 0x000fe40000000000 */
[----:B-1----:R-:W-:-:S03]  /*1de0*/  DFMA R32, R32, 46189, -R22 ;  /* 0x40e68da02020782b */ /* 0x002fc60000000816 */
[----:B------:R-:W0:Y:S01]  /*1df0*/  F2F.F32.F64 R26, R26 ;  /* 0x0000001a001a7310 */ /* 0x000e220000301000 */
[C---:B------:R-:W-:Y:S02]  /*1e00*/  DFMA R34, R20.reuse, -1260, R34 ;  /* 0xc093b0001422782b */ /* 0x040fe40000000022 */
[----:B--2---:R-:W-:Y:S02]  /*1e10*/  DMUL R42, R20, -30 ;  /* 0xc03e0000142a7828 */ /* 0x004fe40000000000 */
[----:B------:R-:W-:Y:S02]  /*1e20*/  DADD R40, R40, -5 ;  /* 0xc014000028287429 */ /* 0x000fe40000000000 */
[----:B------:R-:W-:Y:S01]  /*1e30*/  DFMA R32, R16, 90090, R32 ;  /* 0x40f5fea01020782b */ /* 0x000fe20000000020 */
[----:B------:R-:W1:Y:S01]  /*1e40*/  F2F.F32.F64 R24, R24 ;  /* 0x0000001800187310 */ /* 0x000e620000301000 */
[----:B------:R-:W-:Y:S02]  /*1e50*/  DADD R34, R34, 35 ;  /* 0x4041800022227429 */ /* 0x000fe40000000000 */
[----:B------:R-:W-:-:S02]  /*1e60*/  DFMA R42, R14, 35, R42 ;  /* 0x404180000e2a782b */ /* 0x000fc4000000002a */
[----:B------:R-:W-:Y:S02]  /*1e70*/  DMUL R40, R40, 0.0625 ;  /* 0x3fb0000028287828 */ /* 0x000fe40000000000 */
[----:B------:R-:W-:Y:S01]  /*1e80*/  DFMA R32, R14, -30030, R32 ;  /* 0xc0dd53800e20782b */ /* 0x000fe20000000020 */
[----:B------:R-:W2:Y:S01]  /*1e90*/  F2F.F32.F64 R28, R28 ;  /* 0x0000001c001c7310 */ /* 0x000ea20000301000 */
[----:B------:R-:W-:Y:S02]  /*1ea0*/  DMUL R34, R34, 0.0078125 ;  /* 0x3f80000022227828 */ /* 0x000fe40000000000 */
[----:B------:R-:W-:-:S04]  /*1eb0*/  DADD R42, R42, 3 ;  /* 0x400800002a2a7429 */ /* 0x000fc80000000000 */
[----:B------:R-:W-:Y:S01]  /*1ec0*/  DFMA R32, R20, 3465, R32 ;  /* 0x40ab12001420782b */ /* 0x000fe20000000020 */
[----:B------:R-:W4:Y:S03]  /*1ed0*/  F2F.F32.F64 R40, R40 ;  /* 0x0000002800287310 */ /* 0x000f260000301000 */
[----:B------:R-:W-:-:S04]  /*1ee0*/  DMUL R42, R42, 0.125 ;  /* 0x3fc000002a2a7828 */ /* 0x000fc80000000000 */
[----:B------:R-:W-:Y:S02]  /*1ef0*/  DADD R32, R32, -63 ;  /* 0xc04f800020207429 */ /* 0x000fe40000000000 */
[----:B------:R-:W0:Y:S06]  /*1f00*/  F2F.F32.F64 R41, R42 ;  /* 0x0000002a00297310 */ /* 0x000e2c0000301000 */
[----:B------:R-:W-:Y:S02]  /*1f10*/  DMUL R32, R32, 0.00390625 ;  /* 0x3f70000020207828 */ /* 0x000fe40000000000 */
[----:B------:R3:W0:Y:S08]  /*1f20*/  F2F.F32.F64 R42, R34 ;  /* 0x00000022002a7310 */ /* 0x0006300000301000 */
[----:B------:R0:W0:Y:S01]  /*1f30*/  F2F.F32.F64 R32, R32 ;  /* 0x0000002000207310 */ /* 0x0000220000301000 */
[----:B---3--:R-:W-:Y:S01]  /*1f40*/  HFMA2 R35, -RZ, RZ, 2.015625, 0 ;  /* 0x40080000ff237431 */ /* 0x008fe200000001ff */
[----:B------:R-:W-:-:S06]  /*1f50*/  MOV R34, 0x0 ;  /* 0x0000000000227802 */ /* 0x000fcc0000000f00 */
[----:B------:R-:W-:-:S08]  /*1f60*/  DFMA R34, R20, R34, -1 ;  /* 0xbff000001422742b */ /* 0x000fd00000000022 */
[----:B------:R-:W-:-:S10]  /*1f70*/  DMUL R34, R34, 0.5 ;  /* 0x3fe0000022227828 */ /* 0x000fd40000000000 */
[----:B-12-4-:R3:W0:Y:S02]  /*1f80*/  F2F.F32.F64 R34, R34 ;  /* 0x0000002200227310 */ /* 0x0166240000301000 */
.L_x_26:
[----:B------:R-:W-:Y:S02]  /*1f90*/  UIADD3 UR11, UPT, UPT, UR11, 0x1, URZ ;  /* 0x000000010b0b7890 */ /* 0x000fe4000fffe0ff */
[----:B------:R-:W-:Y:S02]  /*1fa0*/  UIADD3 UR6, UPT, UPT, UR6, 0x1, URZ ;  /* 0x0000000106067890 */ /* 0x000fe4000fffe0ff */
[----:B------:R-:W-:Y:S02]  /*1fb0*/  UISETP.GT.AND UP1, UPT, UR11, 0x4, UPT ;  /* 0x000000040b00788c */ /* 0x000fe4000bf24270 */
[----:B------:R-:W-:-:S07]  /*1fc0*/  UISETP.NE.AND UP0, UPT, UR6, 0x1, UPT ;  /* 0x000000010600788c */ /* 0x000fce000bf05270 */
[----:B------:R-:W-:Y:S05]  /*1fd0*/  BRA.U UP1, `(.L_x_21) ;  /* 0x00000001014c7547 */ /* 0x000fea000b800000 */
[----:B------:R-:W-:-:S09]  /*1fe0*/  UISETP.GT.AND UP1, UPT, UR11, 0x1, UPT ;  /* 0x000000010b00788c */ /* 0x000fd2000bf24270 */
[----:B------:R-:W-:Y:S05]  /*1ff0*/  BRA.U UP1, `(.L_x_22) ;  /* 0x00000001011c7547 */ /* 0x000fea000b800000 */
[----:B------:R-:W-:Y:S01]  /*2000*/  UISETP.NE.AND UP1, UPT, UR11, URZ, UPT ;  /* 0x000000ff0b00728c */ /* 0x000fe2000bf25270 */
[----:B------:R-:W-:-:S08]  /*2010*/  IMAD.MOV.U32 R25, RZ, RZ, 0x3f800000 ;  /* 0x3f800000ff197424 */ /* 0x000fd000078e00ff */
[----:B------:R-:W-:Y:S05]  /*2020*/  BRA.U !UP1, `(.L_x_23) ;  /* 0x0000000109907547 */ /* 0x000fea000b800000 */
[----:B------:R-:W-:Y:S01]  /*2030*/  UISETP.NE.AND UP1, UPT, UR11, 0x1, UPT ;  /* 0x000000010b00788c */ /* 0x000fe2000bf25270 */
[----:B------:R-:W-:-:S08]  /*2040*/  MOV R25, R5 ;  /* 0x0000000500197202 */ /* 0x000fd00000000f00 */
[----:B------:R-:W-:Y:S05]  /*2050*/  BRA.U !UP1, `(.L_x_23) ;  /* 0x0000000109847547 */ /* 0x000fea000b800000 */
[----:B------:R-:W-:Y:S05]  /*2060*/  BRA `(.L_x_24) ;  /* 0x00000000007c7947 */ /* 0x000fea0003800000 */
.L_x_22:
[----:B------:R-:W-:Y:S01]  /*2070*/  UISETP.NE.AND UP1, UPT, UR11, 0x2, UPT ;  /* 0x000000020b00788c */ /* 0x000fe2000bf25270 */
[----:B0-----:R-:W-:-:S08]  /*2080*/  MOV R25, R34 ;  /* 0x0000002200197202 */ /* 0x001fd00000000f00 */
[----:B------:R-:W-:Y:S05]  /*2090*/  BRA.U !UP1, `(.L_x_23) ;  /* 0x0000000109747547 */ /* 0x000fea000b800000 */
[----:B------:R-:W-:Y:S01]  /*20a0*/  UISETP.NE.AND UP1, UPT, UR11, 0x3, UPT ;  /* 0x000000030b00788c */ /* 0x000fe2000bf25270 */
[----:B------:R-:W-:-:S08]  /*20b0*/  MOV R25, R39 ;  /* 0x0000002700197202 */ /* 0x000fd00000000f00 */
[----:B------:R-:W-:Y:S05]  /*20c0*/  BRA.U !UP1, `(.L_x_23) ;  /* 0x0000000109687547 */ /* 0x000fea000b800000 */
[----:B------:R-:W-:Y:S01]  /*20d0*/  UISETP.NE.AND UP1, UPT, UR11, 0x4, UPT ;  /* 0x000000040b00788c */ /* 0x000fe2000bf25270 */
[----:B------:R-:W-:-:S08]  /*20e0*/  IMAD.MOV.U32 R25, RZ, RZ, R41 ;  /* 0x000000ffff197224 */ /* 0x000fd000078e0029 */
[----:B------:R-:W-:Y:S05]  /*20f0*/  BRA.U !UP1, `(.L_x_23) ;  /* 0x00000001095c7547 */ /* 0x000fea000b800000 */
[----:B------:R-:W-:Y:S05]  /*2100*/  BRA `(.L_x_24) ;  /* 0x0000000000547947 */ /* 0x000fea0003800000 */
.L_x_21:
[----:B------:R-:W-:-:S09]  /*2110*/  UISETP.GT.AND UP1, UPT, UR11, 0x7, UPT ;  /* 0x000000070b00788c */ /* 0x000fd2000bf24270 */
[----:B------:R-:W-:Y:S05]  /*2120*/  BRA.U UP1, `(.L_x_25) ;  /* 0x0000000101287547 */ /* 0x000fea000b800000 */
[----:B------:R-:W-:Y:S01]  /*2130*/  UISETP.NE.AND UP1, UPT, UR11, 0x5, UPT ;  /* 0x000000050b00788c */ /* 0x000fe2000bf25270 */
[----:B0-----:R-:W-:-:S08]  /*2140*/  MOV R25, R26 ;  /* 0x0000001a00197202 */ /* 0x001fd00000000f00 */
[----:B------:R-:W-:Y:S05]  /*2150*/  BRA.U !UP1, `(.L_x_23) ;  /* 0x0000000109447547 */ /* 0x000fea000b800000 */
[----:B------:R-:W-:Y:S01]  /*2160*/  UISETP.NE.AND UP1, UPT, UR11, 0x6, UPT ;  /* 0x000000060b00788c */ /* 0x000fe2000bf25270 */
[----:B------:R-:W-:-:S08]  /*2170*/  MOV R25, R40 ;  /* 0x0000002800197202 */ /* 0x000fd00000000f00 */
[----:B------:R-:W-:Y:S05]  /*2180*/  BRA.U !UP1, `(.L_x_23) ;  /* 0x0000000109387547 */ /* 0x000fea000b800000 */
[----:B------:R-:W-:Y:S01]  /*2190*/  UISETP.NE.AND UP1, UPT, UR11, 0x7, UPT ;  /* 0x000000070b00788c */ /* 0x000fe2000bf25270 */
[----:B------:R-:W-:-:S08]  /*21a0*/  MOV R25, R24 ;  /* 0x0000001800197202 */ /* 0x000fd00000000f00 */
[----:B------:R-:W-:Y:S05]  /*21b0*/  BRA.U !UP1, `(.L_x_23) ;  /* 0x00000001092c7547 */ /* 0x000fea000b800000 */
[----:B------:R-:W-:Y:S05]  /*21c0*/  BRA `(.L_x_24) ;  /* 0x0000000000247947 */ /* 0x000fea0003800000 */
.L_x_25:
[----:B------:R-:W-:Y:S01]  /*21d0*/  UISETP.NE.AND UP1, UPT, UR11, 0x8, UPT ;  /* 0x000000080b00788c */ /* 0x000fe2000bf25270 */
[----:B0-----:R-:W-:-:S08]  /*21e0*/  IMAD.MOV.U32 R25, RZ, RZ, R42 ;  /* 0x000000ffff197224 */ /* 0x001fd000078e002a */
[----:B------:R-:W-:Y:S05]  /*21f0*/  BRA.U !UP1, `(.L_x_23) ;  /* 0x00000001091c7547 */ /* 0x000fea000b800000 */
[----:B------:R-:W-:Y:S01]  /*2200*/  UISETP.NE.AND UP1, UPT, UR11, 0x9, UPT ;  /* 0x000000090b00788c */ /* 0x000fe2000bf25270 */
[----:B------:R-:W-:-:S08]  /*2210*/  MOV R25, R28 ;  /* 0x0000001c00197202 */ /* 0x000fd00000000f00 */
[----:B------:R-:W-:Y:S05]  /*2220*/  BRA.U !UP1, `(.L_x_23) ;  /* 0x0000000109107547 */ /* 0x000fea000b800000 */
[----:B------:R-:W-:Y:S01]  /*2230*/  UISETP.NE.AND UP1, UPT, UR11, 0xa, UPT ;  /* 0x0000000a0b00788c */ /* 0x000fe2000bf25270 */
[----:B------:R-:W-:-:S08]  /*2240*/  MOV R25, R32 ;  /* 0x0000002000197202 */ /* 0x000fd00000000f00 */
[----:B------:R-:W-:Y:S05]  /*2250*/  BRA.U !UP1, `(.L_x_23) ;  /* 0x0000000109047547 */ /* 0x000fea000b800000 */
.L_x_24:
[----:B------:R-:W-:-:S07]  /*2260*/  HFMA2 R25, -RZ, RZ, -1.875, 0 ;  /* 0xbf800000ff197431 */ /* 0x000fce00000001ff */
.L_x_23:
[----:B------:R-:W2:Y:S01]  /*2270*/  LDL R27, [UR7] ;  /* 0x00000007ff1b7983 */ /* 0x000ea20008100800 */
[----:B------:R-:W-:Y:S01]  /*2280*/  UIADD3 UR7, UPT, UPT, UR7, 0x4, URZ ;  /* 0x0000000407077890 */ /* 0x000fe2000fffe0ff */
[----:B--2---:R-:W-:Y:S01]  /*2290*/  FFMA R30, R27, R25, R30 ;  /* 0x000000191b1e7223 */ /* 0x004fe2000000001e */
[----:B------:R-:W-:Y:S10]  /*22a0*/  BRA.U UP0, `(.L_x_26) ;  /* 0xfffffffd00387547 */ /* 0x000ff4000b83ffff */
[----:B------:R-:W1:Y:S02]  /*22b0*/  LDCU.64 UR6, c[0x0][0x398] ;  /* 0x00007300ff0677ac */ /* 0x000e640008000a00 */
[----:B-1----:R-:W-:-:S06]  /*22c0*/  UIMAD.WIDE.U32 UR6, UR5, 0x4, UR6 ;  /* 0x00000004050678a5 */ /* 0x002fcc000f8e0006 */
[----:B------:R-:W-:Y:S01]  /*22d0*/  IMAD.U32 R24, RZ, RZ, UR6 ;  /* 0x00000006ff187e24 */ /* 0x000fe2000f8e00ff */
[----:B------:R-:W-:-:S05]  /*22e0*/  MOV R25, UR7 ;  /* 0x0000000700197c02 */ /* 0x000fca0008000f00 */
[----:B------:R1:W5:Y:S01]  /*22f0*/  LDG.E R24, desc[UR12][R24.64] ;  /* 0x0000000c18187981 */ /* 0x000362000c1e1900 */
[----:B------:R-:W-:-:S09]  /*2300*/  UISETP.GT.AND UP0, UPT, UR4, 0x4, UPT ;  /* 0x000000040400788c */ /* 0x000fd2000bf04270 */
[----:B-1----:R-:W-:Y:S05]  /*2310*/  BRA.U UP0, `(.L_x_27) ;  /* 0x0000000100ac7547 */ /* 0x002fea000b800000 */
[----:B------:R-:W-:-:S09]  /*2320*/  UISETP.GT.AND UP0, UPT, UR4, 0x1, UPT ;  /* 0x000000010400788c */ /* 0x000fd2000bf04270 */
[----:B------:R-:W-:Y:S05]  /*2330*/  BRA.U UP0, `(.L_x_28) ;  /* 0x0000000100247547 */ /* 0x000fea000b800000 */
[----:B------:R-:W-:Y:S01]  /*2340*/  UISETP.LT.U32.AND UP0, UPT, UR4, 0x2, UPT ;  /* 0x000000020400788c */ /* 0x000fe2000bf01070 */
[----:B------:R-:W-:-:S03]  /*2350*/  HFMA2 R7, -RZ, RZ, 0, 0 ;  /* 0x00000000ff077431 */ /* 0x000fc600000001ff */
[----:B------:R-:W-:-:S04]  /*2360*/  USEL UR6, UR4, 0x2, UP0 ;  /* 0x0000000204067887 */ /* 0x000fc80008000000 */
[----:B------:R-:W-:-:S12]  /*2370*/  USHF.L.U32 UR6, UR6, 0x2, URZ ;  /* 0x0000000206067899 */ /* 0x000fd800080006ff */
[----:B------:R-:W1:Y:S02]  /*2380*/  LDCU UR6, c[0x2][UR6] ;  /* 0x00800000060677ac */ /* 0x000e640008000800 */
[----:B-1----:R-:W-:-:S10]  /*2390*/  USHF.R.S32.HI UR7, URZ, 0x1f, UR6 ;  /* 0x0000001fff077899 */ /* 0x002fd40008011406 */
.L_x_127:
[----:B------:R-:W-:Y:S05]  /*23a0*/  BRXU UR6 -0x23b0                                                 (*"BRANCH_TARGETS .L_x_29,.L_x_129,.L_x_130"*) ;  /* 0xffffffdc06147958 */ /* 0x000fea000b83ffff */
.L_x_129:
[----:B------:R-:W-:Y:S01]  /*23b0*/  MOV R7, 0x3f800000 ;  /* 0x3f80000000077802 */ /* 0x000fe20000000f00 */
[----:B------:R-:W-:Y:S06]  /*23c0*/  BRA `(.L_x_29) ;  /* 0x0000000800907947 */ /* 0x000fec0003800000 */
.L_x_28:
[----:B------:R-:W-:Y:S01]  /*23d0*/  IMAD.MOV.U32 R6, RZ, RZ, -0x2 ;  /* 0xfffffffeff067424 */ /* 0x000fe200078e00ff */
[----:B------:R-:W-:-:S04]  /*23e0*/  MOV R7, UR4 ;  /* 0x0000000400077c02 */ /* 0x000fc80008000f00 */
[----:B------:R-:W-:-:S04]  /*23f0*/  VIADDMNMX.U32 R6, R6, R7, 0x3, PT ;  /* 0x0000000306067446 */ /* 0x000fc80003800007 */
[----:B------:R-:W-:-:S04]  /*2400*/  SHF.L.U32 R8, R6, 0x2, RZ ;  /* 0x0000000206087819 */ /* 0x000fc800000006ff */
[----:B------:R-:W1:Y:S02]  /*2410*/  LDC R6, c[0x2][R8+0xc] ;  /* 0x0080030008067b82 */ /* 0x000e640000000800 */
[----:B-1----:R-:W-:-:S04]  /*2420*/  SHF.R.S32.HI R7, RZ, 0x1f, R6 ;  /* 0x0000001fff077819 */ /* 0x002fc80000011406 */
.L_x_131:
[----:B------:R-:W-:Y:S05]  /*2430*/  BRX R6 -0x2440                                                   (*"BRANCH_TARGETS .L_x_132,.L_x_133,.L_x_134,.L_x_130"*) ;  /* 0xffffffd806f07949 */ /* 0x000fea000383ffff */
.L_x_134:
[C---:B------:R-:W-:Y:S01]  /*2440*/  FSETP.NAN.AND P2, PT, |R5|.reuse, |R5|, PT ;  /* 0x400000050500720b */ /* 0x040fe20003f48200 */
[----:B------:R-:W-:-:S03]  /*2450*/  FMUL R12, R5, -60 ;  /* 0xc2700000050c7820 */ /* 0x000fc60000400000 */
[C---:B------:R-:W-:Y:S02]  /*2460*/  FSETP.EQ.OR P1, PT, R5.reuse, 1, P2 ;  /* 0x3f8000000500780b */ /* 0x040fe40001722400 */
[----:B------:R-:W-:Y:S01]  /*2470*/  FSEL R9, R38, R9, P2 ;  /* 0x0000000926097208 */ /* 0x000fe20001000000 */
[----:B------:R-:W1:Y:S01]  /*2480*/  F2F.F64.F32 R12, R12 ;  /* 0x0000000c000c7310 */ /* 0x000e620000201800 */
[----:B------:R-:W-:Y:S02]  /*2490*/  PLOP3.LUT P1, PT, P1, P0, PT, 0xf8, 0x8f ;  /* 0x00000000008f781c */ /* 0x000fe40000f21f70 */
[----:B------:R-:W-:-:S04]  /*24a0*/  FSETP.NEU.AND P0, PT, R5, 1, PT ;  /* 0x3f8000000500780b */ /* 0x000fc80003f0d000 */
[----:B------:R-:W-:-:S07]  /*24b0*/  FSEL R9, R9, 1, P0 ;  /* 0x3f80000009097808 */ /* 0x000fce0000000000 */
[----:B------:R-:W-:Y:S05]  /*24c0*/  @P1 BRA `(.L_x_30) ;  /* 0x00000000000c1947 */ /* 0x000fea0003800000 */
[----:B------:R-:W-:Y:S02]  /*24d0*/  FSETP.GEU.AND P0, PT, R5, RZ, PT ;  /* 0x000000ff0500720b */ /* 0x000fe40003f0e000 */
[----:B------:R-:W-:-:S11]  /*24e0*/  MOV R9, R10 ;  /* 0x0000000a00097202 */ /* 0x000fd60000000f00 */
[----:B------:R-:W-:-:S07]  /*24f0*/  @!P0 FADD R9, -R10, -RZ ;  /* 0x800000ff0a098221 */ /* 0x000fce0000000100 */
.L_x_30:
[----:B------:R-:W1:Y:S02]  /*2500*/  F2F.F64.F32 R6, R9 ;  /* 0x0000000900067310 */ /* 0x000e640000201800 */
[----:B-1----:R-:W-:-:S08]  /*2510*/  DFMA R6, R6, 140, R12 ;  /* 0x406180000606782b */ /* 0x002fd0000000000c */
[----:B------:R-:W-:-:S10]  /*2520*/  DMUL R6, R6, 0.125 ;  /* 0x3fc0000006067828 */ /* 0x000fd40000000000 */
[----:B------:R1:W2:Y:S01]  /*2530*/  F2F.F32.F64 R7, R6 ;  /* 0x0000000600077310 */ /* 0x0002a20000301000 */
[----:B------:R-:W-:Y:S05]  /*2540*/  BRA `(.L_x_29) ;  /* 0x0000000800307947 */ /* 0x000fea0003800000 */
.L_x_132:
[----:B------:R-:W-:Y:S01]  /*2550*/  FMUL R7, R5, 3 ;  /* 0x4040000005077820 */ /* 0x000fe20000400000 */
[----:B------:R-:W-:Y:S06]  /*2560*/  BRA `(.L_x_29) ;  /* 0x0000000800287947 */ /* 0x000fec0003800000 */
.L_x_133:
[----:B------:R-:W-:Y:S01]  /*2570*/  IMAD.MOV.U32 R6, RZ, RZ, 0x0 ;  /* 0x00000000ff067424 */ /* 0x000fe200078e00ff */
[----:B------:R-:W-:-:S06]  /*2580*/  MOV R7, 0x402e0000 ;  /* 0x402e000000077802 */ /* 0x000fcc0000000f00 */
[----:B------:R-:W-:-:S08]  /*2590*/  DFMA R20, R20, R6, -3 ;  /* 0xc00800001414742b */ /* 0x000fd00000000006 */
[----:B------:R-:W-:-:S06]  /*25a0*/  DMUL R20, R20, 0.5 ;  /* 0x3fe0000014147828 */ /* 0x000fcc0000000000 */
[----:B------:R4:W1:Y:S01]  /*25b0*/  F2F.F32.F64 R7, R20 ;  /* 0x0000001400077310 */ /* 0x0008620000301000 */
[----:B------:R-:W-:Y:S05]  /*25c0*/  BRA `(.L_x_29) ;  /* 0x0000000800107947 */ /* 0x000fea0003800000 */
.L_x_27:
[----:B------:R-:W-:-:S09]  /*25d0*/  UISETP.GT.AND UP0, UPT, UR4, 0x7, UPT ;  /* 0x000000070400788c */ /* 0x000fd2000bf04270 */
[----:B------:R-:W-:Y:S05]  /*25e0*/  BRA.U UP0, `(.L_x_31) ;  /* 0x0000000100ac7547 */ /* 0x000fea000b800000 */
[----:B------:R-:W-:Y:S02]  /*25f0*/  MOV R6, 0xfffffffb ;  /* 0xfffffffb00067802 */ /* 0x000fe40000000f00 */
[----:B------:R-:W-:-:S04]  /*2600*/  MOV R7, UR4 ;  /* 0x0000000400077c02 */ /* 0x000fc80008000f00 */
[----:B------:R-:W-:-:S05]  /*2610*/  VIADDMNMX.U32 R6, R6, R7, 0x3, PT ;  /* 0x0000000306067446 */ /* 0x000fca0003800007 */
[----:B------:R-:W-:-:S04]  /*2620*/  IMAD.SHL.U32 R11, R6, 0x4, RZ ;  /* 0x00000004060b7824 */ /* 0x000fc800078e00ff */
[----:B------:R-:W1:Y:S02]  /*2630*/  LDC R6, c[0x2][R11+0x1c] ;  /* 0x008007000b067b82 */ /* 0x000e640000000800 */
[----:B-1----:R-:W-:-:S04]  /*2640*/  SHF.R.S32.HI R7, RZ, 0x1f, R6 ;  /* 0x0000001fff077819 */ /* 0x002fc80000011406 */
.L_x_136:
[----:B------:R-:W-:Y:S05]  /*2650*/  BRX R6 -0x2660                                                   (*"BRANCH_TARGETS .L_x_137,.L_x_138,.L_x_139,.L_x_130"*) ;  /* 0xffffffd806687949 */ /* 0x000fea000383ffff */
.L_x_139:
[----:B------:R-:W-:-:S08]  /*2660*/  DMUL R14, R14, -3465 ;  /* 0xc0ab12000e0e7828 */ /* 0x000fd00000000000 */
[----:B------:R-:W-:-:S08]  /*2670*/  DFMA R14, R16, 3003, R14 ;  /* 0x40a77600100e782b */ /* 0x000fd0000000000e */
[----:B------:R-:W-:-:S08]  /*2680*/  DFMA R14, R20, 945, R14 ;  /* 0x408d8800140e782b */ /* 0x000fd0000000000e */
[----:B------:R-:W-:-:S08]  /*2690*/  DADD R14, R14, -35 ;  /* 0xc04180000e0e7429 */ /* 0x000fd00000000000 */
[----:B------:R-:W-:-:S06]  /*26a0*/  DMUL R14, R14, 0.0625 ;  /* 0x3fb000000e0e7828 */ /* 0x000fcc0000000000 */
[----:B------:R1:W2:Y:S01]  /*26b0*/  F2F.F32.F64 R7, R14 ;  /* 0x0000000e00077310 */ /* 0x0002a20000301000 */
[----:B------:R-:W-:Y:S05]  /*26c0*/  BRA `(.L_x_29) ;  /* 0x0000000400d07947 */ /* 0x000fea0003800000 */
.L_x_137:
[----:B------:R-:W-:-:S08]  /*26d0*/  DFMA R18, R20, -210, R18 ;  /* 0xc06a40001412782b */ /* 0x000fd00000000012 */
[----:B------:R-:W-:-:S08]  /*26e0*/  DADD R18, R18, 15 ;  /* 0x402e000012127429 */ /* 0x000fd00000000000 */
[----:B------:R-:W-:-:S06]  /*26f0*/  DMUL R18, R18, 0.125 ;  /* 0x3fc0000012127828 */ /* 0x000fcc0000000000 */
[----:B------:R1:W2:Y:S01]  /*2700*/  F2F.F32.F64 R7, R18 ;  /* 0x0000001200077310 */ /* 0x0002a20000301000 */
[----:B------:R-:W-:Y:S05]  /*2710*/  BRA `(.L_x_29) ;  /* 0x0000000400bc7947 */ /* 0x000fea0003800000 */
.L_x_138:
[----:B------:R-:W-:-:S04]  /*2720*/  FSETP.NAN.AND P2, PT, |R5|, |R5|, PT ;  /* 0x400000050500720b */ /* 0x000fc80003f48200 */
[C---:B------:R-:W-:Y:S02]  /*2730*/  FSETP.EQ.OR P1, PT, R5.reuse, 1, P2 ;  /* 0x3f8000000500780b */ /* 0x040fe40001722400 */
[-C--:B------:R-:W-:Y:S02]  /*2740*/  FSEL R11, R38, R9.reuse, P2 ;  /* 0x00000009260b7208 */ /* 0x080fe40001000000 */
[----:B------:R-:W-:Y:S02]  /*2750*/  PLOP3.LUT P1, PT, P1, P0, PT, 0xf8, 0x8f ;  /* 0x00000000008f781c */ /* 0x000fe40000f21f70 */
[----:B------:R-:W-:Y:S02]  /*2760*/  FSETP.NEU.AND P0, PT, R5, 1, PT ;  /* 0x3f8000000500780b */ /* 0x000fe40003f0d000 */
[----:B------:R-:W-:Y:S02]  /*2770*/  FSEL R9, R37, R9, P2 ;  /* 0x0000000925097208 */ /* 0x000fe40001000000 */
[----:B------:R-:W-:-:S02]  /*2780*/  FSEL R11, R11, 1, P0 ;  /* 0x3f8000000b0b7808 */ /* 0x000fc40000000000 */
[----:B------:R-:W-:-:S05]  /*2790*/  FSEL R9, R9, 1, P0 ;  /* 0x3f80000009097808 */ /* 0x000fca0000000000 */
[----:B------:R-:W-:Y:S05]  /*27a0*/  @P1 BRA `(.L_x_32) ;  /* 0x00000000000c1947 */ /* 0x000fea0003800000 */
[----:B------:R-:W-:Y:S02]  /*27b0*/  FSETP.GEU.AND P0, PT, R5, RZ, PT ;  /* 0x000000ff0500720b */ /* 0x000fe40003f0e000 */
[----:B------:R-:W-:-:S11]  /*27c0*/  MOV R9, R8 ;  /* 0x0000000800097202 */ /* 0x000fd60000000f00 */
[----:B------:R-:W-:-:S07]  /*27d0*/  @!P0 FADD R9, -R8, -RZ ;  /* 0x800000ff08098221 */ /* 0x000fce0000000100 */
.L_x_32:
[----:B------:R-:W-:Y:S05]  /*27e0*/  @P1 BRA `(.L_x_33) ;  /* 0x00000000000c1947 */ /* 0x000fea0003800000 */
[----:B------:R-:W-:Y:S02]  /*27f0*/  FSETP.GEU.AND P0, PT, R5, RZ, PT ;  /* 0x000000ff0500720b */ /* 0x000fe40003f0e000 */
[----:B------:R-:W-:-:S11]  /*2800*/  MOV R11, R10 ;  /* 0x0000000a000b7202 */ /* 0x000fd60000000f00 */
[----:B------:R-:W-:-:S07]  /*2810*/  @!P0 FADD R11, -R10, -RZ ;  /* 0x800000ff0a0b8221 */ /* 0x000fce0000000100 */
.L_x_33:
[----:B------:R-:W1:Y:S08]  /*2820*/  F2F.F64.F32 R6, R11 ;  /* 0x0000000b00067310 */ /* 0x000e700000201800 */
[----:B------:R-:W2:Y:S01]  /*2830*/  F2F.F64.F32 R8, R9 ;  /* 0x0000000900087310 */ /* 0x000ea20000201800 */
[----:B-1----:R-:W-:-:S08]  /*2840*/  DMUL R6, R6, -1260 ;  /* 0xc093b00006067828 */ /* 0x002fd00000000000 */
[----:B--2---:R-:W-:-:S08]  /*2850*/  DFMA R6, R8, 1386, R6 ;  /* 0x4095a8000806782b */ /* 0x004fd00000000006 */
[----:B------:R-:W-:-:S08]  /*2860*/  DFMA R6, R12, 210, R6 ;  /* 0x406a40000c06782b */ /* 0x000fd00000000006 */
[----:B------:R-:W-:-:S10]  /*2870*/  DMUL R6, R6, 0.0625 ;  /* 0x3fb0000006067828 */ /* 0x000fd40000000000 */
[----:B------:R1:W2:Y:S01]  /*2880*/  F2F.F32.F64 R7, R6 ;  /* 0x0000000600077310 */ /* 0x0002a20000301000 */
[----:B------:R-:W-:Y:S05]  /*2890*/  BRA `(.L_x_29) ;  /* 0x00000004005c7947 */ /* 0x000fea0003800000 */
.L_x_31:
[----:B------:R-:W-:Y:S01]  /*28a0*/  IMAD.U32 R19, RZ, RZ, UR4 ;  /* 0x00000004ff137e24 */ /* 0x000fe2000f8e00ff */
[----:B------:R-:W-:-:S04]  /*28b0*/  MOV R18, 0xfffffff8 ;  /* 0xfffffff800127802 */ /* 0x000fc80000000f00 */
[----:B------:R-:W-:-:S04]  /*28c0*/  VIADDMNMX.U32 R18, R18, R19, 0x3, PT ;  /* 0x0000000312127446 */ /* 0x000fc80003800013 */
[----:B------:R-:W-:-:S04]  /*28d0*/  SHF.L.U32 R25, R18, 0x2, RZ ;  /* 0x0000000212197819 */ /* 0x000fc800000006ff */
[----:B------:R-:W1:Y:S02]  /*28e0*/  LDC R18, c[0x2][R25+0x2c] ;  /* 0x00800b0019127b82 */ /* 0x000e640000000800 */
[----:B-1----:R-:W-:-:S04]  /*28f0*/  SHF.R.S32.HI R19, RZ, 0x1f, R18 ;  /* 0x0000001fff137819 */ /* 0x002fc80000011412 */
.L_x_141:
[----:B------:R-:W-:Y:S05]  /*2900*/  BRX R18 -0x2910                                                  (*"BRANCH_TARGETS .L_x_142,.L_x_143,.L_x_144,.L_x_130"*) ;  /* 0xffffffd412bc7949 */ /* 0x000fea000383ffff */
.L_x_130:
[----:B------:R-:W-:Y:S01]  /*2910*/  MOV R7, 0xbf800000 ;  /* 0xbf80000000077802 */ /* 0x000fe20000000f00 */
[----:B------:R-:W-:Y:S06]  /*2920*/  BRA `(.L_x_29) ;  /* 0x0000000400387947 */ /* 0x000fec0003800000 */
.L_x_142:
[----:B------:R-:W-:-:S04]  /*2930*/  FSETP.NAN.AND P2, PT, |R5|, |R5|, PT ;  /* 0x400000050500720b */ /* 0x000fc80003f48200 */
[C---:B------:R-:W-:Y:S02]  /*2940*/  FSETP.EQ.OR P1, PT, R5.reuse, 1, P2 ;  /* 0x3f8000000500780b */ /* 0x040fe40001722400 */
[----:B------:R-:W-:Y:S02]  /*2950*/  FSEL R36, R36, R9, P2 ;  /* 0x0000000924247208 */ /* 0x000fe40001000000 */
[----:B------:R-:W-:Y:S02]  /*2960*/  PLOP3.LUT P1, PT, P1, P0, PT, 0xf8, 0x8f ;  /* 0x00000000008f781c */ /* 0x000fe40000f21f70 */
[----:B------:R-:W-:-:S04]  /*2970*/  FSETP.NEU.AND P0, PT, R5, 1, PT ;  /* 0x3f8000000500780b */ /* 0x000fc80003f0d000 */
[----:B------:R-:W-:-:S07]  /*2980*/  FSEL R14, R36, 1, P0 ;  /* 0x3f800000240e7808 */ /* 0x000fce0000000000 */
[----:B------:R-:W-:Y:S05]  /*2990*/  @P1 BRA `(.L_x_34) ;  /* 0x00000000000c1947 */ /* 0x000fea0003800000 */
[----:B------:R-:W-:Y:S02]  /*29a0*/  FSETP.GEU.AND P3, PT, R5, RZ, PT ;  /* 0x000000ff0500720b */ /* 0x000fe40003f6e000 */
[----:B------:R-:W-:-:S11]  /*29b0*/  MOV R14, R7 ;  /* 0x00000007000e7202 */ /* 0x000fd60000000f00 */
[----:B------:R-:W-:-:S07]  /*29c0*/  @!P3 FADD R14, -R7, -RZ ;  /* 0x800000ff070eb221 */ /* 0x000fce0000000100 */
.L_x_34:
[----:B------:R-:W1:Y:S01]  /*29d0*/  F2F.F64.F32 R14, R14 ;  /* 0x0000000e000e7310 */ /* 0x000e620000201800 */
[----:B------:R-:W-:-:S04]  /*29e0*/  FSEL R6, R37, R9, P2 ;  /* 0x0000000925067208 */ /* 0x000fc80001000000 */
[----:B------:R-:W-:Y:S01]  /*29f0*/  FSEL R6, R6, 1, P0 ;  /* 0x3f80000006067808 */ /* 0x000fe20000000000 */
[----:B------:R-:W-:Y:S06]  /*2a00*/  @P1 BRA `(.L_x_35) ;  /* 0x00000000000c1947 */ /* 0x000fec0003800000 */
[----:B------:R-:W-:Y:S01]  /*2a10*/  FSETP.GEU.AND P3, PT, R5, RZ, PT ;  /* 0x000000ff0500720b */ /* 0x000fe20003f6e000 */
[----:B------:R-:W-:-:S12]  /*2a20*/  IMAD.MOV.U32 R6, RZ, RZ, R8 ;  /* 0x000000ffff067224 */ /* 0x000fd800078e0008 */
[----:B------:R-:W-:-:S07]  /*2a30*/  @!P3 FADD R6, -R8, -RZ ;  /* 0x800000ff0806b221 */ /* 0x000fce0000000100 */
.L_x_35:
[----:B------:R-:W2:Y:S01]  /*2a40*/  F2F.F64.F32 R6, R6 ;  /* 0x0000000600067310 */ /* 0x000ea20000201800 */
[----:B------:R-:W-:-:S04]  /*2a50*/  FSEL R9, R38, R9, P2 ;  /* 0x0000000926097208 */ /* 0x000fc80001000000 */
[----:B------:R-:W-:Y:S01]  /*2a60*/  FSEL R11, R9, 1, P0 ;  /* 0x3f800000090b7808 */ /* 0x000fe20000000000 */
[----:B------:R-:W-:Y:S06]  /*2a70*/  @P1 BRA `(.L_x_36) ;  /* 0x00000000000c1947 */ /* 0x000fec0003800000 */
[----:B------:R-:W-:Y:S02]  /*2a80*/  FSETP.GEU.AND P0, PT, R5, RZ, PT ;  /* 0x000000ff0500720b */ /* 0x000fe40003f0e000 */
[----:B------:R-:W-:-:S11]  /*2a90*/  MOV R11, R10 ;  /* 0x0000000a000b7202 */ /* 0x000fd60000000f00 */
[----:B------:R-:W-:-:S07]  /*2aa0*/  @!P0 FADD R11, -R10, -RZ ;  /* 0x800000ff0a0b8221 */ /* 0x000fce0000000100 */
.L_x_36:
[----:B--2---:R-:W-:Y:S01]  /*2ab0*/  DMUL R6, R6, -72072 ;  /* 0xc0f1988006067828 */ /* 0x004fe20000000000 */
[----:B------:R-:W2:Y:S07]  /*2ac0*/  F2F.F64.F32 R8, R11 ;  /* 0x0000000b00087310 */ /* 0x000eae0000201800 */
[----:B-1----:R-:W-:-:S08]  /*2ad0*/  DFMA R6, R14, 51480, R6 ;  /* 0x40e923000e06782b */ /* 0x002fd00000000006 */
[----:B--2---:R-:W-:-:S08]  /*2ae0*/  DFMA R8, R8, 27720, R6 ;  /* 0x40db12000808782b */ /* 0x004fd00000000006 */
[----:B------:R-:W-:-:S08]  /*2af0*/  DFMA R8, R12, -2520, R8 ;  /* 0xc0a3b0000c08782b */ /* 0x000fd00000000008 */
[----:B------:R-:W-:-:S06]  /*2b00*/  DMUL R8, R8, 0.0078125 ;  /* 0x3f80000008087828 */ /* 0x000fcc0000000000 */
[----:B------:R1:W2:Y:S01]  /*2b10*/  F2F.F32.F64 R7, R8 ;  /* 0x0000000800077310 */ /* 0x0002a20000301000 */
[----:B------:R-:W-:Y:S05]  /*2b20*/  BRA `(.L_x_29) ;  /* 0x0000000000b87947 */ /* 0x000fea0003800000 */
.L_x_143:
[----:B------:R-:W-:-:S08]  /*2b30*/  DFMA R16, R16, -180180, R22 ;  /* 0xc105fea01010782b */ /* 0x000fd00000000016 */
[----:B------:R-:W-:-:S08]  /*2b40*/  DFMA R16, R14, 90090, R16 ;  /* 0x40f5fea00e10782b */ /* 0x000fd00000000010 */
[----:B------:R-:W-:-:S08]  /*2b50*/  DFMA R16, R20, -13860, R16 ;  /* 0xc0cb12001410782b */ /* 0x000fd00000000010 */
[----:B------:R-:W-:-:S08]  /*2b60*/  DADD R16, R16, 315 ;  /* 0x4073b00010107429 */ /* 0x000fd00000000000 */
[----:B------:R-:W-:-:S06]  /*2b70*/  DMUL R16, R16, 0.0078125 ;  /* 0x3f80000010107828 */ /* 0x000fcc0000000000 */
[----:B------:R1:W2:Y:S01]  /*2b80*/  F2F.F32.F64 R7, R16 ;  /* 0x0000001000077310 */ /* 0x0002a20000301000 */
[----:B------:R-:W-:Y:S05]  /*2b90*/  BRA `(.L_x_29) ;  /* 0x00000000009c7947 */ /* 0x000fea0003800000 */
.L_x_144:
        /* <DEDUP_REMOVED lines=12> */
.L_x_37:
[----:B------:R-:W-:Y:S05]  /*2c60*/  @P1 BRA `(.L_x_38) ;  /* 0x00000000000c1947 */ /* 0x000fea0003800000 */
[----:B------:R-:W-:Y:S02]  /*2c70*/  FSETP.GEU.AND P3, PT, R5, RZ, PT ;  /* 0x000000ff0500720b */ /* 0x000fe40003f6e000 */
[----:B------:R-:W-:-:S11]  /*2c80*/  MOV R14, R7 ;  /* 0x00000007000e7202 */ /* 0x000fd60000000f00 */
[----:B------:R-:W-:-:S07]  /*2c90*/  @!P3 FADD R14, -R7, -RZ ;  /* 0x800000ff070eb221 */ /* 0x000fce0000000100 */
.L_x_38:
[----:B------:R-:W1:Y:S01]  /*2ca0*/  F2F.F64.F32 R6, R14 ;  /* 0x0000000e00067310 */ /* 0x000e620000201800 */
[----:B------:R-:W-:-:S04]  /*2cb0*/  FSEL R15, R37, R9, P2 ;  /* 0x00000009250f7208 */ /* 0x000fc80001000000 */
[----:B------:R-:W-:-:S03]  /*2cc0*/  FSEL R15, R15, 1, P0 ;  /* 0x3f8000000f0f7808 */ /* 0x000fc60000000000 */
[----:B------:R-:W2:Y:S01]  /*2cd0*/  F2F.F64.F32 R16, R16 ;  /* 0x0000001000107310 */ /* 0x000ea20000201800 */
[----:B-1----:R-:W-:Y:S01]  /*2ce0*/  DMUL R6, R6, -875160 ;  /* 0xc12ab53006067828 */ /* 0x002fe20000000000 */
[----:B------:R-:W-:Y:S10]  /*2cf0*/  @P1 BRA `(.L_x_39) ;  /* 0x00000000000c1947 */ /* 0x000ff40003800000 */
[----:B------:R-:W-:Y:S01]  /*2d00*/  FSETP.GEU.AND P3, PT, R5, RZ, PT ;  /* 0x000000ff0500720b */ /* 0x000fe20003f6e000 */
[----:B------:R-:W-:-:S12]  /*2d10*/  IMAD.MOV.U32 R15, RZ, RZ, R8 ;  /* 0x000000ffff0f7224 */ /* 0x000fd800078e0008 */
[----:B------:R-:W-:-:S07]  /*2d20*/  @!P3 FADD R15, -R8, -RZ ;  /* 0x800000ff080fb221 */ /* 0x000fce0000000100 */
.L_x_39:
[----:B------:R-:W1:Y:S01]  /*2d30*/  F2F.F64.F32 R14, R15 ;  /* 0x0000000f000e7310 */ /* 0x000e620000201800 */
[----:B------:R-:W-:Y:S01]  /*2d40*/  FSEL R8, R38, R9, P2 ;  /* 0x0000000926087208 */ /* 0x000fe20001000000 */
[----:B--2---:R-:W-:-:S03]  /*2d50*/  DFMA R16, R16, 461890, R6 ;  /* 0x411c31081010782b */ /* 0x004fc60000000006 */
[----:B------:R-:W-:Y:S01]  /*2d60*/  FSEL R8, R8, 1, P0 ;  /* 0x3f80000008087808 */ /* 0x000fe20000000000 */
[----:B------:R-:W-:Y:S07]  /*2d70*/  @P1 BRA `(.L_x_40) ;  /* 0x00000000000c1947 */ /* 0x000fee0003800000 */
[----:B------:R-:W-:Y:S02]  /*2d80*/  FSETP.GEU.AND P0, PT, R5, RZ, PT ;  /* 0x000000ff0500720b */ /* 0x000fe40003f0e000 */
[----:B------:R-:W-:-:S11]  /*2d90*/  MOV R8, R10 ;  /* 0x0000000a00087202 */ /* 0x000fd60000000f00 */
[----:B------:R-:W-:-:S07]  /*2da0*/  @!P0 FADD R8, -R10, -RZ ;  /* 0x800000ff0a088221 */ /* 0x000fce0000000100 */
.L_x_40:
[----:B------:R-:W2:Y:S01]  /*2db0*/  F2F.F64.F32 R6, R8 ;  /* 0x0000000800067310 */ /* 0x000ea20000201800 */
[----:B-1----:R-:W-:-:S08]  /*2dc0*/  DFMA R14, R14, 540540, R16 ;  /* 0x41207ef80e0e782b */ /* 0x002fd00000000010 */
[----:B--2---:R-:W-:-:S08]  /*2dd0*/  DFMA R6, R6, -120120, R14 ;  /* 0xc0fd53800606782b */ /* 0x004fd0000000000e */
[----:B------:R-:W-:-:S08]  /*2de0*/  DFMA R6, R12, 6930, R6 ;  /* 0x40bb12000c06782b */ /* 0x000fd00000000006 */
[----:B------:R-:W-:-:S10]  /*2df0*/  DMUL R6, R6, 0.00390625 ;  /* 0x3f70000006067828 */ /* 0x000fd40000000000 */
[----:B------:R1:W2:Y:S02]  /*2e00*/  F2F.F32.F64 R7, R6 ;  /* 0x0000000600077310 */ /* 0x0002a40000301000 */
.L_x_29:
[----:B------:R-:W0:Y:S01]  /*2e10*/  LDCU UR7, c[0x0][0x3b8] ;  /* 0x00007700ff0777ac */ /* 0x000e220008000800 */
[----:B-12--5:R-:W-:Y:S01]  /*2e20*/  FMUL R7, R24, R7 ;  /* 0x0000000718077220 */ /* 0x026fe20000400000 */
[----:B------:R-:W-:Y:S01]  /*2e30*/  FMUL R30, R30, 6.28318023681640625 ;  /* 0x40c90fd01e1e7820 */ /* 0x000fe20000400000 */
[----:B------:R-:W-:-:S03]  /*2e40*/  UIADD3 UR6, UPT, UPT, UR5, 0x1, URZ ;  /* 0x0000000105067890 */ /* 0x000fc6000fffe0ff */
[----:B------:R-:W-:Y:S01]  /*2e50*/  FFMA R4, R7, R30, R4 ;  /* 0x0000001e07047223 */ /* 0x000fe20000000004 */
[----:B0-----:R-:W-:-:S03]  /*2e60*/  UISETP.NE.AND UP0, UPT, UR5, UR7, UPT ;  /* 0x000000070500728c */ /* 0x001fc6000bf05270 */
[----:B------:R-:W-:-:S06]  /*2e70*/  UMOV UR5, UR6 ;  /* 0x0000000600057c82 */ /* 0x000fcc0008000000 */
[----:B------:R-:W-:Y:S05]  /*2e80*/  BRA.U UP0, `(.L_x_41) ;  /* 0xffffffd900c47547 */ /* 0x000fea000b83ffff */
[----:B------:R-:W-:Y:S02]  /*2e90*/  ULEA UR5, UR4, UR10, 0x2 ;  /* 0x0000000a04057291 */ /* 0x000fe4000f8e10ff */
[----:B------:R-:W-:-:S07]  /*2ea0*/  UISETP.NE.AND UP0, UPT, UR4, UR7, UPT ;  /* 0x000000070400728c */ /* 0x000fce000bf05270 */
[----:B------:R1:W-:Y:S01]  /*2eb0*/  STL [UR5], R4 ;  /* 0x00000004ff007987 */ /* 0x0003e20008100805 */
[----:B------:R-:W-:-:S07]  /*2ec0*/  UIADD3 UR5, UPT, UPT, UR4, 0x1, URZ ;  /* 0x0000000104057890 */ /* 0x000fce000fffe0ff */
[----:B------:R-:W-:Y:S01]  /*2ed0*/  UMOV UR4, UR5 ;  /* 0x0000000500047c82 */ /* 0x000fe20008000000 */
[----:B-1----:R-:W-:Y:S05]  /*2ee0*/  BRA.U UP0, `(.L_x_42) ;  /* 0xffffffd900a47547 */ /* 0x002fea000b83ffff */
[----:B------:R-:W0:Y:S01]  /*2ef0*/  LDCU.64 UR8, c[0x0][0x3b0] ;  /* 0x00007600ff0877ac */ /* 0x000e220008000a00 */
[----:B------:R-:W-:Y:S01]  /*2f00*/  FFMA R4, RZ, 1.4426950216293334961, RZ ;  /* 0x3fb8aa3bff047823 */ /* 0x000fe200000000ff */
[----:B------:R-:W1:Y:S03]  /*2f10*/  LDCU UR4, c[0x0][0x3ac] ;  /* 0x00007580ff0477ac */ /* 0x000e660008000800 */
[----:B------:R-:W-:Y:S01]  /*2f20*/  FADD R4, RZ, R4 ;  /* 0x00000004ff047221 */ /* 0x000fe20000000000 */
[----:B------:R-:W-:-:S03]  /*2f30*/  UISETP.NE.AND UP0, UPT, UR7, URZ, UPT ;  /* 0x000000ff0700728c */ /* 0x000fc6000bf05270 */
[----:B------:R-:W-:-:S04]  /*2f40*/  FFMA R4, RZ, RZ, R4 ;  /* 0x000000ffff047223 */ /* 0x000fc80000000004 */
[----:B------:R-:W-:-:S04]  /*2f50*/  FFMA R4, RZ, RZ, R4 ;  /* 0x000000ffff047223 */ /* 0x000fc80000000004 */
[----:B------:R-:W-:Y:S01]  /*2f60*/  FADD R26, RZ, R4 ;  /* 0x00000004ff1a7221 */ /* 0x000fe20000000000 */
[----:B0-----:R-:W0:Y:S01]  /*2f70*/  F2F.F64.F32 R8, UR8 ;  /* 0x0000000800087d10 */ /* 0x001e220008201800 */
[----:B------:R-:W-:Y:S02]  /*2f80*/  UIADD3 UR11, UPT, UPT, UR9, 0x1, URZ ;  /* 0x00000001090b7890 */ /* 0x000fe4000fffe0ff */
[----:B------:R-:W-:-:S04]  /*2f90*/  FADD R5, -RZ, R26 ;  /* 0x0000001aff057221 */ /* 0x000fc80000000100 */
[----:B------:R-:W-:Y:S01]  /*2fa0*/  FADD R24, R4, -R5 ;  /* 0x8000000504187221 */ /* 0x000fe20000000000 */
[----:B-1----:R-:W1:Y:S01]  /*2fb0*/  F2F.F64.F32 R6, UR4 ;  /* 0x0000000400067d10 */ /* 0x002e620008201800 */
[----:B------:R-:W-:Y:S01]  /*2fc0*/  UMOV UR4, URZ ;  /* 0x000000ff00047c82 */ /* 0x000fe20008000000 */
[----:B------:R-:W-:Y:S05]  /*2fd0*/  BRA.U !UP0, `(.L_x_43) ;  /* 0x0000000908507547 */ /* 0x000fea000b800000 */
[----:B------:R-:W2:Y:S01]  /*2fe0*/  LDC.64 R10, c[0x0][0x388] ;  /* 0x0000e200ff0a7b82 */ /* 0x000ea20000000a00 */
[----:B------:R-:W-:Y:S01]  /*2ff0*/  UIADD3 UR4, UPT, UPT, UR7, 0x1, URZ ;  /* 0x0000000107047890 */ /* 0x000fe2000fffe0ff */
[----:B------:R-:W-:Y:S01]  /*3000*/  MOV R25, R0 ;  /* 0x0000000000197202 */ /* 0x000fe20000000f00 */
[----:B------:R-:W-:Y:S02]  /*3010*/  ULEA UR6, UR9, 0x2, 0x1 ;  /* 0x0000000209067891 */ /* 0x000fe4000f8e08ff */
[----:B------:R-:W-:Y:S02]  /*3020*/  UIADD3 UR9, UPT, UPT, UR14, 0x4, URZ ;  /* 0x000000040e097890 */ /* 0x000fe4000fffe0ff */
[----:B------:R-:W-:Y:S01]  /*3030*/  ULOP3.LUT UR4, UR4, 0xfffffffe, URZ, 0xc0, !UPT ;  /* 0xfffffffe04047892 */ /* 0x000fe2000f8ec0ff */
[----:B------:R-:W-:Y:S01]  /*3040*/  UMOV UR5, URZ ;  /* 0x000000ff00057c82 */ /* 0x000fe20008000000 */
[----:B------:R-:W-:-:S10]  /*3050*/  UMOV UR7, 0x1 ;  /* 0x0000000100077882 */ /* 0x000fd40000000000 */
.L_x_49:
[----:B------:R-:W-:Y:S01]  /*3060*/  UISETP.NE.AND UP0, UPT, UR5, URZ, UPT ;  /* 0x000000ff0500728c */ /* 0x000fe2000bf05270 */
[----:B------:R-:W-:-:S08]  /*3070*/  HFMA2 R18, -RZ, RZ, 1.875, 0 ;  /* 0x3f800000ff127431 */ /* 0x000fd000000001ff */
[----:B0-----:R-:W-:Y:S05]  /*3080*/  BRA.U !UP0, `(.L_x_44) ;  /* 0x00000001088c7547 */ /* 0x001fea000b800000 */
[----:B------:R-:W-:-:S04]  /*3090*/  I2FP.F32.U32 R17, UR5 ;  /* 0x0000000500117c45 */ /* 0x000fc80008201000 */
[----:B------:R-:W-:-:S13]  /*30a0*/  FSETP.NAN.AND P0, PT, |R17|, |R17|, PT ;  /* 0x400000111100720b */ /* 0x000fda0003f08200 */
[----:B------:R-:W-:Y:S01]  /*30b0*/  @P0 FADD R18, R17, -1 ;  /* 0xbf80000011120421 */ /* 0x000fe20000000000 */
[----:B------:R-:W-:Y:S06]  /*30c0*/  @P0 BRA `(.L_x_44) ;  /* 0x00000000007c0947 */ /* 0x000fec0003800000 */
[----:B------:R-:W-:-:S13]  /*30d0*/  FSETP.NEU.AND P0, PT, |R17|, +INF , PT ;  /* 0x7f8000001100780b */ /* 0x000fda0003f0d200 */
[----:B------:R-:W-:Y:S05]  /*30e0*/  @!P0 BRA `(.L_x_44) ;  /* 0x0000000000748947 */ /* 0x000fea0003800000 */
[CC--:B------:R-:W-:Y:S01]  /*30f0*/  FMUL R5, R26.reuse, R17.reuse ;  /* 0x000000111a057220 */ /* 0x0c0fe20000400000 */
[----:B------:R-:W-:Y:S02]  /*3100*/  IMAD.MOV.U32 R15, RZ, RZ, 0x391fcb8e ;  /* 0x391fcb8eff0f7424 */ /* 0x000fe400078e00ff */
[----:B------:R-:W-:Y:S01]  /*3110*/  FMUL R14, R17, 0.5 ;  /* 0x3f000000110e7820 */ /* 0x000fe20000400000 */
[----:B------:R-:W5:Y:S01]  /*3120*/  FRND R4, R5 ;  /* 0x0000000500047307 */ /* 0x000f620000201000 */
[----:B------:R-:W-:Y:S01]  /*3130*/  FFMA R13, R26, R17, -R5 ;  /* 0x000000111a0d7223 */ /* 0x000fe20000000805 */
[----:B------:R-:W-:-:S03]  /*3140*/  FSETP.GT.AND P1, PT, |R5|, 152, PT ;  /* 0x431800000500780b */ /* 0x000fc60003f24200 */
[----:B------:R-:W-:-:S03]  /*3150*/  FFMA R13, R24, R17, R13 ;  /* 0x00000011180d7223 */ /* 0x000fc6000000000d */
[----:B------:R-:W0:Y:S01]  /*3160*/  FRND.TRUNC R14, R14 ;  /* 0x0000000e000e7307 */ /* 0x000e22000020d000 */
[----:B-----5:R-:W-:Y:S01]  /*3170*/  FADD R12, R5, -R4 ;  /* 0x80000004050c7221 */ /* 0x020fe20000000000 */
[----:B------:R-:W-:-:S03]  /*3180*/  FSETP.GT.AND P0, PT, R4, RZ, PT ;  /* 0x000000ff0400720b */ /* 0x000fc60003f04000 */
[----:B------:R-:W-:Y:S01]  /*3190*/  FADD R12, R12, R13 ;  /* 0x0000000d0c0c7221 */ /* 0x000fe20000000000 */
[----:B------:R-:W-:Y:S02]  /*31a0*/  SEL R4, RZ, 0x83000000, P0 ;  /* 0x83000000ff047807 */ /* 0x000fe40000000000 */
[----:B------:R-:W-:Y:S01]  /*31b0*/  FSETP.GEU.AND P0, PT, R5, RZ, PT ;  /* 0x000000ff0500720b */ /* 0x000fe20003f0e000 */
[----:B------:R-:W-:Y:S01]  /*31c0*/  FFMA R13, R12, R15, 0.0013391353422775864601 ;  /* 0x3aaf85ed0c0d7423 */ /* 0x000fe2000000000f */
[----:B0-----:R-:W-:Y:S01]  /*31d0*/  FADD R16, R14, R14 ;  /* 0x0000000e0e107221 */ /* 0x001fe20000000000 */
[----:B------:R-:W-:Y:S02]  /*31e0*/  IADD3 R14, PT, PT, R4, 0x7f000000, RZ ;  /* 0x7f000000040e7810 */ /* 0x000fe40007ffe0ff */
[C---:B------:R-:W-:Y:S01]  /*31f0*/  FFMA R15, R12.reuse, R13, 0.0096188392490148544312 ;  /* 0x3c1d98560c0f7423 */ /* 0x040fe2000000000d */
[----:B------:R-:W-:Y:S01]  /*3200*/  FADD R16, R17, -R16 ;  /* 0x8000001011107221 */ /* 0x000fe20000000000 */
[----:B------:R-:W0:Y:S01]  /*3210*/  F2I.NTZ R13, R5 ;  /* 0x00000005000d7305 */ /* 0x000e220000203100 */
[----:B------:R-:W-:Y:S01]  /*3220*/  FSEL R18, RZ, +INF , !P0 ;  /* 0x7f800000ff127808 */ /* 0x000fe20004000000 */
[----:B------:R-:W-:-:S02]  /*3230*/  FFMA R15, R12, R15, 0.055503588169813156128 ;  /* 0x3d6357bb0c0f7423 */ /* 0x000fc4000000000f */
[----:B------:R-:W-:Y:S02]  /*3240*/  FSETP.NEU.AND P0, PT, |R16|, 1, PT ;  /* 0x3f8000001000780b */ /* 0x000fe40003f0d200 */
[----:B------:R-:W-:-:S04]  /*3250*/  FFMA R15, R12, R15, 0.24022644758224487305 ;  /* 0x3e75fdec0c0f7423 */ /* 0x000fc8000000000f */
[----:B------:R-:W-:-:S04]  /*3260*/  FFMA R15, R12, R15, 0.69314718246459960938 ;  /* 0x3f3172180c0f7423 */ /* 0x000fc8000000000f */
[----:B------:R-:W-:Y:S01]  /*3270*/  FFMA R15, R12, R15, 1 ;  /* 0x3f8000000c0f7423 */ /* 0x000fe2000000000f */
[----:B0-----:R-:W-:-:S03]  /*3280*/  LEA R13, R13, -R4, 0x17 ;  /* 0x800000040d0d7211 */ /* 0x001fc600078eb8ff */
[----:B------:R-:W-:-:S04]  /*3290*/  FMUL R14, R14, R15 ;  /* 0x0000000f0e0e7220 */ /* 0x000fc80000400000 */
[----:B------:R-:W-:-:S05]  /*32a0*/  @!P1 FMUL R18, R13, R14 ;  /* 0x0000000e0d129220 */ /* 0x000fca0000400000 */
[----:B------:R-:W-:-:S07]  /*32b0*/  FSEL R18, R18, -R18, P0 ;  /* 0x8000001212127208 */ /* 0x000fce0000000000 */
.L_x_44:
[----:B------:R-:W5:Y:S01]  /*32c0*/  LDL R19, [UR9+-0x4] ;  /* 0xfffffc09ff137983 */ /* 0x000f620008100800 */
[----:B0-----:R-:W0:Y:S01]  /*32d0*/  MUFU.RCP64H R5, R9 ;  /* 0x0000000900057308 */ /* 0x001e220000001800 */
[----:B------:R-:W-:Y:S01]  /*32e0*/  MOV R4, 0x1 ;  /* 0x0000000100047802 */ /* 0x000fe20000000f00 */
[----:B------:R-:W-:-:S05]  /*32f0*/  FFMA R18, R2, R18, -R3 ;  /* 0x0000001202127223 */ /* 0x000fca0000000803 */
[----:B0-----:R-:W-:-:S08]  /*3300*/  DFMA R12, -R8, R4, 1 ;  /* 0x3ff00000080c742b */ /* 0x001fd00000000104 */
[----:B------:R-:W-:-:S08]  /*3310*/  DFMA R12, R12, R12, R12 ;  /* 0x0000000c0c0c722b */ /* 0x000fd0000000000c */
[----:B------:R-:W-:Y:S02]  /*3320*/  DFMA R4, R4, R12, R4 ;  /* 0x0000000c0404722b */ /* 0x000fe40000000004 */
[----:B------:R-:W0:Y:S06]  /*3330*/  I2F.F64.U32 R12, UR7 ;  /* 0x00000007000c7d12 */ /* 0x000e2c0008201800 */
[----:B------:R-:W-:-:S08]  /*3340*/  DFMA R14, -R8, R4, 1 ;  /* 0x3ff00000080e742b */ /* 0x000fd00000000104 */
[----:B------:R-:W-:Y:S01]  /*3350*/  DFMA R4, R4, R14, R4 ;  /* 0x0000000e0404722b */ /* 0x000fe20000000004 */
[----:B0-----:R-:W-:-:S07]  /*3360*/  FSETP.GEU.AND P1, PT, |R13|, 6.5827683646048100446e-37, PT ;  /* 0x036000000d00780b */ /* 0x001fce0003f2e200 */
[----:B------:R-:W-:-:S08]  /*3370*/  DMUL R14, R12, R4 ;  /* 0x000000040c0e7228 */ /* 0x000fd00000000000 */
[----:B------:R-:W-:-:S08]  /*3380*/  DFMA R16, -R8, R14, R12 ;  /* 0x0000000e0810722b */ /* 0x000fd0000000010c */
[----:B------:R-:W-:-:S10]  /*3390*/  DFMA R4, R4, R16, R14 ;  /* 0x000000100404722b */ /* 0x000fd4000000000e */
[----:B------:R-:W-:-:S05]  /*33a0*/  FFMA R16, RZ, R9, R5 ;  /* 0x00000009ff107223 */ /* 0x000fca0000000005 */
[----:B------:R-:W-:Y:S01]  /*33b0*/  FSETP.GT.AND P0, PT, |R16|, 1.469367938527859385e-39, PT ;  /* 0x001000001000780b */ /* 0x000fe20003f04200 */
[----:B-----5:R-:W-:-:S06]  /*33c0*/  FADD R14, R18, R19 ;  /* 0x00000013120e7221 */ /* 0x020fcc0000000000 */
[----:B------:R-:W0:Y:S06]  /*33d0*/  F2F.F64.F32 R14, R14 ;  /* 0x0000000e000e7310 */ /* 0x000e2c0000201800 */
[----:B------:R-:W-:Y:S05]  /*33e0*/  @P0 BRA P1, `(.L_x_45) ;  /* 0x0000000000100947 */ /* 0x000fea0000800000 */
[----:B----4-:R-:W-:Y:S01]  /*33f0*/  IMAD.MOV.U32 R20, RZ, RZ, R8 ;  /* 0x000000ffff147224 */ /* 0x010fe200078e0008 */
[----:B------:R-:W-:Y:S02]  /*3400*/  MOV R21, R9 ;  /* 0x0000000900157202 */ /* 0x000fe40000000f00 */
[----:B------:R-:W-:-:S07]  /*3410*/  MOV R32, 0x3430 ;  /* 0x0000343000207802 */ /* 0x000fce0000000f00 */
[----:B0123--:R-:W-:Y:S05]  /*3420*/  CALL.REL.NOINC `($__internal_1_$__cuda_sm20_div_rn_f64_full) ;  /* 0x0000000800707944 */ /* 0x00ffea0003c00000 */
.L_x_45:
[----:B0-----:R-:W-:Y:S01]  /*3430*/  DMUL R14, R14, R4 ;  /* 0x000000040e0e7228 */ /* 0x001fe20000000000 */
[----:B------:R-:W-:-:S06]  /*3440*/  UIADD3 UR8, UPT, UPT, UR5, 0x1, URZ ;  /* 0x0000000105087890 */ /* 0x000fcc000fffe0ff */
[----:B------:R-:W-:Y:S01]  /*3450*/  I2FP.F32.U32 R19, UR8 ;  /* 0x0000000800137c45 */ /* 0x000fe20008201000 */
[----:B-1----:R-:W-:Y:S01]  /*3460*/  DMUL R4, R6, R14 ;  /* 0x0000000e06047228 */ /* 0x002fe20000000000 */
[----:B--2---:R-:W-:Y:S02]  /*3470*/  IMAD.WIDE R14, R25, 0x4, R10 ;  /* 0x00000004190e7825 */ /* 0x004fe400078e020a */
[----:B------:R-:W-:-:S07]  /*3480*/  FSETP.NAN.AND P0, PT, |R19|, |R19|, PT ;  /* 0x400000131300720b */ /* 0x000fce0003f08200 */
[----:B------:R-:W0:Y:S02]  /*3490*/  F2F.F32.F64 R5, R4 ;  /* 0x0000000400057310 */ /* 0x000e240000301000 */
[----:B0-----:R0:W-:Y:S04]  /*34a0*/  STG.E desc[UR12][R14.64], R5 ;  /* 0x000000050e007986 */ /* 0x0011e8000c10190c */
[----:B------:R-:W-:Y:S05]  /*34b0*/  @P0 BRA `(.L_x_46) ;  /* 0x0000000000840947 */ /* 0x000fea0003800000 */
[----:B------:R-:W-:Y:S02]  /*34c0*/  FSETP.NEU.AND P0, PT, |R19|, +INF , PT ;  /* 0x7f8000001300780b */ /* 0x000fe40003f0d200 */
[----:B----4-:R-:W-:-:S11]  /*34d0*/  MOV R20, 0x3f800000 ;  /* 0x3f80000000147802 */ /* 0x010fd60000000f00 */
[----:B------:R-:W-:Y:S05]  /*34e0*/  @!P0 BRA `(.L_x_47) ;  /* 0x00000000007c8947 */ /* 0x000fea0003800000 */
[CC--:B0-----:R-:W-:Y:S01]  /*34f0*/  FMUL R5, R26.reuse, R19.reuse ;  /* 0x000000131a057220 */ /* 0x0c1fe20000400000 */
[----:B------:R-:W-:Y:S01]  /*3500*/  MOV R17, 0x391fcb8e ;  /* 0x391fcb8e00117802 */ /* 0x000fe20000000f00 */
[----:B------:R-:W-:Y:S02]  /*3510*/  FMUL R16, R19, 0.5 ;  /* 0x3f00000013107820 */ /* 0x000fe40000400000 */
[----:B------:R-:W0:Y:S01]  /*3520*/  FRND R4, R5 ;  /* 0x0000000500047307 */ /* 0x000e220000201000 */
[----:B------:R-:W-:Y:S01]  /*3530*/  FFMA R13, R26, R19, -R5 ;  /* 0x000000131a0d7223 */ /* 0x000fe20000000805 */
[----:B------:R-:W-:-:S03]  /*3540*/  FSETP.GT.AND P1, PT, |R5|, 152, PT ;  /* 0x431800000500780b */ /* 0x000fc60003f24200 */
[----:B------:R-:W-:-:S03]  /*3550*/  FFMA R13, R24, R19, R13 ;  /* 0x00000013180d7223 */ /* 0x000fc6000000000d */
[----:B------:R-:W1:Y:S01]  /*3560*/  FRND.TRUNC R16, R16 ;  /* 0x0000001000107307 */ /* 0x000e62000020d000 */
[----:B0-----:R-:W-:Y:S01]  /*3570*/  FADD R12, R5, -R4 ;  /* 0x80000004050c7221 */ /* 0x001fe20000000000 */
[----:B------:R-:W-:-:S03]  /*3580*/  FSETP.GT.AND P0, PT, R4, RZ, PT ;  /* 0x000000ff0400720b */ /* 0x000fc60003f04000 */
[----:B------:R-:W-:Y:S01]  /*3590*/  FADD R12, R12, R13 ;  /* 0x0000000d0c0c7221 */ /* 0x000fe20000000000 */
[----:B------:R-:W-:Y:S02]  /*35a0*/  SEL R4, RZ, 0x83000000, P0 ;  /* 0x83000000ff047807 */ /* 0x000fe40000000000 */
[----:B------:R-:W-:Y:S01]  /*35b0*/  FSETP.GEU.AND P0, PT, R5, RZ, PT ;  /* 0x000000ff0500720b */ /* 0x000fe20003f0e000 */
[----:B------:R-:W-:Y:S01]  /*35c0*/  FFMA R13, R12, R17, 0.0013391353422775864601 ;  /* 0x3aaf85ed0c0d7423 */ /* 0x000fe20000000011 */
[----:B-1----:R-:W-:Y:S01]  /*35d0*/  FADD R18, R16, R16 ;  /* 0x0000001010127221 */ /* 0x002fe20000000000 */
[----:B------:R-:W-:Y:S01]  /*35e0*/  VIADD R16, R4, 0x7f000000 ;  /* 0x7f00000004107836 */ /* 0x000fe20000000000 */
[----:B------:R-:W-:Y:S01]  /*35f0*/  FSEL R20, RZ, +INF , !P0 ;  /* 0x7f800000ff147808 */ /* 0x000fe20004000000 */
[C---:B------:R-:W-:Y:S01]  /*3600*/  FFMA R17, R12.reuse, R13, 0.0096188392490148544312 ;  /* 0x3c1d98560c117423 */ /* 0x040fe2000000000d */
[----:B------:R-:W-:Y:S01]  /*3610*/  FADD R18, R19, -R18 ;  /* 0x8000001213127221 */ /* 0x000fe20000000000 */
[----:B------:R-:W0:Y:S02]  /*3620*/  F2I.NTZ R13, R5 ;  /* 0x00000005000d7305 */ /* 0x000e240000203100 */
        /* <DEDUP_REMOVED lines=8> */
[----:B------:R-:W-:Y:S01]  /*36b0*/  FSEL R20, R20, -R20, P0 ;  /* 0x8000001414147208 */ /* 0x000fe20000000000 */
[----:B------:R-:W-:Y:S06]  /*36c0*/  BRA `(.L_x_47) ;  /* 0x0000000000047947 */ /* 0x000fec0003800000 */
.L_x_46:
[----:B----4-:R-:W-:-:S07]  /*36d0*/  FADD R20, R19, -1 ;  /* 0xbf80000013147421 */ /* 0x010fce0000000000 */
.L_x_47:
[----:B------:R-:W2:Y:S01]  /*36e0*/  LDL R21, [UR9] ;  /* 0x00000009ff157983 */ /* 0x000ea20008100800 */
[----:B0-----:R-:W0:Y:S01]  /*36f0*/  MUFU.RCP64H R5, R9 ;  /* 0x0000000900057308 */ /* 0x001e220000001800 */
[----:B------:R-:W-:Y:S01]  /*3700*/  HFMA2 R4, -RZ, RZ, 0, 5.9604644775390625e-08 ;  /* 0x00000001ff047431 */ /* 0x000fe200000001ff */
[----:B------:R-:W-:Y:S01]  /*3710*/  UIADD3 UR8, UPT, UPT, UR7, 0x2, URZ ;  /* 0x0000000207087890 */ /* 0x000fe2000fffe0ff */
[----:B------:R-:W-:-:S04]  /*3720*/  FFMA R20, R2, R20, -R3 ;  /* 0x0000001402147223 */ /* 0x000fc80000000803 */
        /* <DEDUP_REMOVED lines=12> */
[----:B--2---:R-:W-:-:S06]  /*37f0*/  FADD R16, R20, R21 ;  /* 0x0000001514107221 */ /* 0x004fcc0000000000 */
[----:B------:R-:W0:Y:S06]  /*3800*/  F2F.F64.F32 R16, R16 ;  /* 0x0000001000107310 */ /* 0x000e2c0000201800 */
[----:B------:R-:W-:Y:S05]  /*3810*/  @P0 BRA P1, `(.L_x_48) ;  /* 0x0000000000100947 */ /* 0x000fea0000800000 */
[----:B------:R-:W-:Y:S01]  /*3820*/  MOV R20, R8 ;  /* 0x0000000800147202 */ /* 0x000fe20000000f00 */
[----:B------:R-:W-:Y:S01]  /*3830*/  IMAD.MOV.U32 R21, RZ, RZ, R9 ;  /* 0x000000ffff157224 */ /* 0x000fe200078e0009 */
[----:B------:R-:W-:-:S07]  /*3840*/  MOV R32, 0x3860 ;  /* 0x0000386000207802 */ /* 0x000fce0000000f00 */
[----:B0--3--:R-:W-:Y:S05]  /*3850*/  CALL.REL.NOINC `($__internal_1_$__cuda_sm20_div_rn_f64_full) ;  /* 0x0000000400647944 */ /* 0x009fea0003c00000 */
.L_x_48:
[----:B0-----:R-:W-:Y:S01]  /*3860*/  DMUL R16, R16, R4 ;  /* 0x0000000410107228 */ /* 0x001fe20000000000 */
[----:B------:R-:W-:Y:S01]  /*3870*/  UIADD3 UR5, UPT, UPT, UR5, 0x2, URZ ;  /* 0x0000000205057890 */ /* 0x000fe2000fffe0ff */
[----:B------:R-:W-:Y:S01]  /*3880*/  MOV R5, UR11 ;  /* 0x0000000b00057c02 */ /* 0x000fe20008000f00 */
[----:B------:R-:W-:Y:S01]  /*3890*/  UIADD3 UR9, UPT, UPT, UR9, 0x8, URZ ;  /* 0x0000000809097890 */ /* 0x000fe2000fffe0ff */
[----:B------:R-:W-:Y:S01]  /*38a0*/  IADD3 R25, PT, PT, R25, UR6, RZ ;  /* 0x0000000619197c10 */ /* 0x000fe2000fffe0ff */
[----:B------:R-:W-:Y:S02]  /*38b0*/  UISETP.NE.AND UP0, UPT, UR5, UR4, UPT ;  /* 0x000000040500728c */ /* 0x000fe4000bf05270 */
[----:B------:R-:W-:Y:S01]  /*38c0*/  IMAD.WIDE R14, R5, 0x4, R14 ;  /* 0x00000004050e7825 */ /* 0x000fe200078e020e */
[----:B------:R-:W-:Y:S01]  /*38d0*/  DMUL R16, R6, R16 ;  /* 0x0000001006107228 */ /* 0x000fe20000000000 */
[----:B------:R-:W-:-:S09]  /*38e0*/  UIADD3 UR7, UPT, UPT, UR7, 0x4, URZ ;  /* 0x0000000407077890 */ /* 0x000fd2000fffe0ff */
[----:B------:R-:W0:Y:S02]  /*38f0*/  F2F.F32.F64 R17, R16 ;  /* 0x0000001000117310 */ /* 0x000e240000301000 */
[----:B0-----:R0:W-:Y:S01]  /*3900*/  STG.E desc[UR12][R14.64], R17 ;  /* 0x000000110e007986 */ /* 0x0011e2000c10190c */
[----:B------:R-:W-:Y:S05]  /*3910*/  BRA.U UP0, `(.L_x_49) ;  /* 0xfffffff500d07547 */ /* 0x000fea000b83ffff */
.L_x_43:
[----:B------:R-:W2:Y:S02]  /*3920*/  LDC R4, c[0x0][0x3b8] ;  /* 0x0000ee00ff047b82 */ /* 0x000ea40000000800 */
[----:B--2---:R-:W-:-:S04]  /*3930*/  LOP3.LUT R4, R4, 0x1, RZ, 0xc0, !PT ;  /* 0x0000000104047812 */ /* 0x004fc800078ec0ff */
[----:B------:R-:W-:-:S13]  /*3940*/  ISETP.NE.U32.AND P0, PT, R4, 0x1, PT ;  /* 0x000000010400780c */ /* 0x000fda0003f05070 */
[----:B------:R-:W-:Y:S05]  /*3950*/  @!P0 EXIT ;  /* 0x000000000000894d */ /* 0x000fea0003800000 */
[----:B------:R-:W-:Y:S01]  /*3960*/  UISETP.NE.AND UP0, UPT, UR4, URZ, UPT ;  /* 0x000000ff0400728c */ /* 0x000fe2000bf05270 */
[----:B------:R-:W-:-:S08]  /*3970*/  MOV R16, 0x3f800000 ;  /* 0x3f80000000107802 */ /* 0x000fd00000000f00 */
[----:B------:R-:W-:Y:S05]  /*3980*/  BRA.U !UP0, `(.L_x_50) ;  /* 0x0000000108907547 */ /* 0x000fea000b800000 */
[----:B0-----:R-:W-:-:S04]  /*3990*/  I2FP.F32.U32 R15, UR4 ;  /* 0x00000004000f7c45 */ /* 0x001fc80008201000 */
[----:B------:R-:W-:-:S13]  /*39a0*/  FSETP.NAN.AND P0, PT, |R15|, |R15|, PT ;  /* 0x4000000f0f00720b */ /* 0x000fda0003f08200 */
[----:B------:R-:W-:Y:S05]  /*39b0*/  @P0 BRA `(.L_x_51) ;  /* 0x0000000000800947 */ /* 0x000fea0003800000 */
[----:B------:R-:W-:-:S13]  /*39c0*/  FSETP.NEU.AND P0, PT, |R15|, +INF , PT ;  /* 0x7f8000000f00780b */ /* 0x000fda0003f0d200 */
[----:B------:R-:W-:Y:S05]  /*39d0*/  @!P0 BRA `(.L_x_50) ;  /* 0x00000000007c8947 */ /* 0x000fea0003800000 */
[CC--:B------:R-:W-:Y:S01]  /*39e0*/  FMUL R5, R26.reuse, R15.reuse ;  /* 0x0000000f1a057220 */ /* 0x0c0fe20000400000 */
[----:B------:R-:W-:Y:S02]  /*39f0*/  IMAD.MOV.U32 R13, RZ, RZ, 0x391fcb8e ;  /* 0x391fcb8eff0d7424 */ /* 0x000fe400078e00ff */
[----:B------:R-:W-:Y:S01]  /*3a00*/  FMUL R12, R15, 0.5 ;  /* 0x3f0000000f0c7820 */ /* 0x000fe20000400000 */
[----:B------:R-:W0:Y:S01]  /*3a10*/  FRND R4, R5 ;  /* 0x0000000500047307 */ /* 0x000e220000201000 */
[----:B------:R-:W-:Y:S01]  /*3a20*/  FFMA R11, R26, R15, -R5 ;  /* 0x0000000f1a0b7223 */ /* 0x000fe20000000805 */
[----:B------:R-:W-:-:S03]  /*3a30*/  FSETP.GT.AND P1, PT, |R5|, 152, PT ;  /* 0x431800000500780b */ /* 0x000fc60003f24200 */
[----:B------:R-:W-:-:S03]  /*3a40*/  FFMA R11, R24, R15, R11 ;  /* 0x0000000f180b7223 */ /* 0x000fc6000000000b */
[----:B------:R-:W2:Y:S01]  /*3a50*/  FRND.TRUNC R12, R12 ;  /* 0x0000000c000c7307 */ /* 0x000ea2000020d000 */
[----:B0-----:R-:W-:Y:S01]  /*3a60*/  FADD R10, R5, -R4 ;  /* 0x80000004050a7221 */ /* 0x001fe20000000000 */
[----:B------:R-:W-:-:S03]  /*3a70*/  FSETP.GT.AND P0, PT, R4, RZ, PT ;  /* 0x000000ff0400720b */ /* 0x000fc60003f04000 */
[----:B------:R-:W-:Y:S01]  /*3a80*/  FADD R10, R10, R11 ;  /* 0x0000000b0a0a7221 */ /* 0x000fe20000000000 */
[----:B------:R-:W-:Y:S02]  /*3a90*/  SEL R4, RZ, 0x83000000, P0 ;  /* 0x83000000ff047807 */ /* 0x000fe40000000000 */
[----:B------:R-:W-:Y:S01]  /*3aa0*/  FSETP.GEU.AND P0, PT, R5, RZ, PT ;  /* 0x000000ff0500720b */ /* 0x000fe20003f0e000 */
[----:B------:R-:W-:Y:S01]  /*3ab0*/  FFMA R11, R10, R13, 0.0013391353422775864601 ;  /* 0x3aaf85ed0a0b7423 */ /* 0x000fe2000000000d */
[----:B--2---:R-:W-:Y:S01]  /*3ac0*/  FADD R14, R12, R12 ;  /* 0x0000000c0c0e7221 */ /* 0x004fe20000000000 */
        /* <DEDUP_REMOVED lines=15> */
.L_x_51:
[----:B------:R-:W-:-:S07]  /*3bc0*/  FADD R16, R15, -1 ;  /* 0xbf8000000f107421 */ /* 0x000fce0000000000 */
.L_x_50:
[----:B------:R-:W-:-:S09]  /*3bd0*/  ULEA UR5, UR4, UR10, 0x2 ;  /* 0x0000000a04057291 */ /* 0x000fd2000f8e10ff */
[----:B0-----:R-:W2:Y:S01]  /*3be0*/  LDL R17, [UR5] ;  /* 0x00000005ff117983 */ /* 0x001ea20008100800 */
[----:B------:R-:W0:Y:S01]  /*3bf0*/  MUFU.RCP64H R5, R9 ;  /* 0x0000000900057308 */ /* 0x000e220000001800 */
[----:B------:R-:W-:Y:S01]  /*3c00*/  HFMA2 R4, -RZ, RZ, 0, 5.9604644775390625e-08 ;  /* 0x00000001ff047431 */ /* 0x000fe200000001ff */
[----:B------:R-:W-:Y:S01]  /*3c10*/  ULEA UR5, UR4, 0x1, 0x1 ;  /* 0x0000000104057891 */ /* 0x000fe2000f8e08ff */
[----:B------:R-:W-:-:S08]  /*3c20*/  FFMA R16, R2, R16, -R3 ;  /* 0x0000001002107223 */ /* 0x000fd00000000803 */
[----:B------:R-:W5:Y:S01]  /*3c30*/  I2F.F64.U32 R12, UR5 ;  /* 0x00000005000c7d12 */ /* 0x000f620008201800 */
[----:B0-----:R-:W-:-:S08]  /*3c40*/  DFMA R10, -R8, R4, 1 ;  /* 0x3ff00000080a742b */ /* 0x001fd00000000104 */
[----:B------:R-:W-:Y:S01]  /*3c50*/  DFMA R10, R10, R10, R10 ;  /* 0x0000000a0a0a722b */ /* 0x000fe2000000000a */
[----:B-----5:R-:W-:-:S07]  /*3c60*/  FSETP.GEU.AND P1, PT, |R13|, 6.5827683646048100446e-37, PT ;  /* 0x036000000d00780b */ /* 0x020fce0003f2e200 */
[----:B------:R-:W-:-:S08]  /*3c70*/  DFMA R10, R4, R10, R4 ;  /* 0x0000000a040a722b */ /* 0x000fd00000000004 */
[----:B------:R-:W-:-:S08]  /*3c80*/  DFMA R4, -R8, R10, 1 ;  /* 0x3ff000000804742b */ /* 0x000fd0000000010a */
[----:B------:R-:W-:-:S08]  /*3c90*/  DFMA R14, R10, R4, R10 ;  /* 0x000000040a0e722b */ /* 0x000fd0000000000a */
        /* <DEDUP_REMOVED lines=8> */
[----:B----4-:R-:W-:Y:S01]  /*3d20*/  IMAD.MOV.U32 R20, RZ, RZ, R8 ;  /* 0x000000ffff147224 */ /* 0x010fe200078e0008 */
[----:B------:R-:W-:Y:S02]  /*3d30*/  MOV R21, R9 ;  /* 0x0000000900157202 */ /* 0x000fe40000000f00 */
[----:B------:R-:W-:-:S07]  /*3d40*/  MOV R32, 0x3d60 ;  /* 0x00003d6000207802 */ /* 0x000fce0000000f00 */
[----:B01-3--:R-:W-:Y:S05]  /*3d50*/  CALL.REL.NOINC `($__internal_1_$__cuda_sm20_div_rn_f64_full) ;  /* 0x0000000000247944 */ /* 0x00bfea0003c00000 */
.L_x_52:
[----:B0-----:R-:W-:Y:S01]  /*3d60*/  DMUL R2, R2, R4 ;  /* 0x0000000402027228 */ /* 0x001fe20000000000 */
[----:B------:R-:W0:Y:S07]  /*3d70*/  LDC.64 R4, c[0x0][0x388] ;  /* 0x0000e200ff047b82 */ /* 0x000e2e0000000a00 */
[----:B-1----:R-:W-:Y:S01]  /*3d80*/  DMUL R2, R6, R2 ;  /* 0x0000000206027228 */ /* 0x002fe20000000000 */
[----:B------:R-:W-:-:S05]  /*3d90*/  MOV R7, UR11 ;  /* 0x0000000b00077c02 */ /* 0x000fca0008000f00 */
[----:B------:R-:W-:-:S04]  /*3da0*/  IMAD R7, R7, UR4, R0 ;  /* 0x0000000407077c24 */ /* 0x000fc8000f8e0200 */
[----:B------:R-:W1:Y:S01]  /*3db0*/  F2F.F32.F64 R3, R2 ;  /* 0x0000000200037310 */ /* 0x000e620000301000 */
[----:B0-----:R-:W-:-:S05]  /*3dc0*/  IMAD.WIDE R4, R7, 0x4, R4 ;  /* 0x0000000407047825 */ /* 0x001fca00078e0204 */
[----:B-1----:R-:W-:Y:S01]  /*3dd0*/  STG.E desc[UR12][R4.64], R3 ;  /* 0x0000000304007986 */ /* 0x002fe2000c10190c */
[----:B------:R-:W-:Y:S05]  /*3de0*/  EXIT ;  /* 0x000000000000794d */ /* 0x000fea0003800000 */
        .weak           $__internal_1_$__cuda_sm20_div_rn_f64_full
        .type           $__internal_1_$__cuda_sm20_div_rn_f64_full,@function
        .size           $__internal_1_$__cuda_sm20_div_rn_f64_full,(.L_x_162 - $__internal_1_$__cuda_sm20_div_rn_f64_full)
$__internal_1_$__cuda_sm20_div_rn_f64_full:
[C---:B------:R-:W-:Y:S01]  /*3df0*/  FSETP.GEU.AND P0, PT, |R21|.reuse, 1.469367938527859385e-39, PT ;  /* 0x001000001500780b */ /* 0x040fe20003f0e200 */
[----:B------:R-:W-:Y:S01]  /*3e00*/  IMAD.MOV.U32 R22, RZ, RZ, 0x1 ;  /* 0x00000001ff167424 */ /* 0x000fe200078e00ff */
[C---:B------:R-:W-:Y:S02]  /*3e10*/  LOP3.LUT R18, R21.reuse, 0x800fffff, RZ, 0xc0, !PT ;  /* 0x800fffff15127812 */ /* 0x040fe400078ec0ff */
[----:B------:R-:W-:Y:S02]  /*3e20*/  LOP3.LUT R30, R21, 0x7ff00000, RZ, 0xc0, !PT ;  /* 0x7ff00000151e7812 */ /* 0x000fe400078ec0ff */
[----:B------:R-:W-:Y:S02]  /*3e30*/  LOP3.LUT R19, R18, 0x3ff00000, RZ, 0xfc, !PT ;  /* 0x3ff0000012137812 */ /* 0x000fe400078efcff */
[----:B------:R-:W-:Y:S02]  /*3e40*/  MOV R18, R20 ;  /* 0x0000001400127202 */ /* 0x000fe40000000f00 */
[----:B------:R-:W-:-:S02]  /*3e50*/  LOP3.LUT R27, R13, 0x7ff00000, RZ, 0xc0, !PT ;  /* 0x7ff000000d1b7812 */ /* 0x000fc400078ec0ff */
[----:B------:R-:W-:Y:S01]  /*3e60*/  MOV R33, 0x1ca00000 ;  /* 0x1ca0000000217802 */ /* 0x000fe20000000f00 */
[----:B------:R-:W-:Y:S01]  /*3e70*/  @!P0 DMUL R18, R20, 8.98846567431157953865e+307 ;  /* 0x7fe0000014128828 */ /* 0x000fe20000000000 */
[----:B------:R-:W-:Y:S02]  /*3e80*/  ISETP.GE.U32.AND P1, PT, R27, R30, PT ;  /* 0x0000001e1b00720c */ /* 0x000fe40003f26070 */
[----:B------:R-:W-:-:S03]  /*3e90*/  MOV R34, R27 ;  /* 0x0000001b00227202 */ /* 0x000fc60000000f00 */
[----:B------:R-:W0:Y:S02]  /*3ea0*/  MUFU.RCP64H R23, R19 ;  /* 0x0000001300177308 */ /* 0x000e240000001800 */
[----:B0-----:R-:W-:-:S08]  /*3eb0*/  DFMA R4, R22, -R18, 1 ;  /* 0x3ff000001604742b */ /* 0x001fd00000000812 */
[----:B------:R-:W-:-:S08]  /*3ec0*/  DFMA R4, R4, R4, R4 ;  /* 0x000000040404722b */ /* 0x000fd00000000004 */
[----:B------:R-:W-:Y:S01]  /*3ed0*/  DFMA R22, R22, R4, R22 ;  /* 0x000000041616722b */ /* 0x000fe20000000016 */
[----:B------:R-:W-:Y:S02]  /*3ee0*/  SEL R5, R33, 0x63400000, !P1 ;  /* 0x6340000021057807 */ /* 0x000fe40004800000 */
[----:B------:R-:W-:Y:S02]  /*3ef0*/  FSETP.GEU.AND P1, PT, |R13|, 1.469367938527859385e-39, PT ;  /* 0x001000000d00780b */ /* 0x000fe40003f2e200 */
[----:B------:R-:W-:-:S03]  /*3f00*/  LOP3.LUT R5, R5, 0x800fffff, R13, 0xf8, !PT ;  /* 0x800fffff05057812 */ /* 0x000fc600078ef80d */
[----:B------:R-:W-:Y:S01]  /*3f10*/  DFMA R28, R22, -R18, 1 ;  /* 0x3ff00000161c742b */ /* 0x000fe20000000812 */
[----:B------:R-:W-:-:S07]  /*3f20*/  MOV R4, R12 ;  /* 0x0000000c00047202 */ /* 0x000fce0000000f00 */
[----:B------:R-:W-:Y:S01]  /*3f30*/  DFMA R22, R22, R28, R22 ;  /* 0x0000001c1616722b */ /* 0x000fe20000000016 */
[----:B------:R-:W-:Y:S10]  /*3f40*/  @P1 BRA `(.L_x_53) ;  /* 0x0000000000201947 */ /* 0x000ff40003800000 */
[----:B------:R-:W-:-:S04]  /*3f50*/  LOP3.LUT R28, R21, 0x7ff00000, RZ, 0xc0, !PT ;  /* 0x7ff00000151c7812 */ /* 0x000fc800078ec0ff */
[----:B------:R-:W-:Y:S01]  /*3f60*/  ISETP.GE.U32.AND P1, PT, R27, R28, PT ;  /* 0x0000001c1b00720c */ /* 0x000fe20003f26070 */
[----:B------:R-:W-:-:S03]  /*3f70*/  IMAD.MOV.U32 R28, RZ, RZ, RZ ;  /* 0x000000ffff1c7224 */ /* 0x000fc600078e00ff */
[----:B------:R-:W-:-:S04]  /*3f80*/  SEL R29, R33, 0x63400000, !P1 ;  /* 0x63400000211d7807 */ /* 0x000fc80004800000 */
[----:B------:R-:W-:-:S04]  /*3f90*/  LOP3.LUT R29, R29, 0x80000000, R13, 0xf8, !PT ;  /* 0x800000001d1d7812 */ /* 0x000fc800078ef80d */
[----:B------:R-:W-:-:S06]  /*3fa0*/  LOP3.LUT R29, R29, 0x100000, RZ, 0xfc, !PT ;  /* 0x001000001d1d7812 */ /* 0x000fcc00078efcff */
[----:B------:R-:W-:-:S10]  /*3fb0*/  DFMA R4, R4, 2, -R28 ;  /* 0x400000000404782b */ /* 0x000fd4000000081c */
[----:B------:R-:W-:-:S07]  /*3fc0*/  LOP3.LUT R34, R5, 0x7ff00000, RZ, 0xc0, !PT ;  /* 0x7ff0000005227812 */ /* 0x000fce00078ec0ff */
.L_x_53:
[----:B------:R-:W-:Y:S01]  /*3fd0*/  MOV R35, R30 ;  /* 0x0000001e00237202 */ /* 0x000fe20000000f00 */
[----:B------:R-:W-:Y:S01]  /*3fe0*/  DMUL R28, R22, R4 ;  /* 0x00000004161c7228 */ /* 0x000fe20000000000 */
[----:B------:R-:W-:Y:S02]  /*3ff0*/  @!P0 LOP3.LUT R35, R19, 0x7ff00000, RZ, 0xc0, !PT ;  /* 0x7ff0000013238812 */ /* 0x000fe400078ec0ff */
[----:B------:R-:W-:Y:S02]  /*4000*/  IADD3 R36, PT, PT, R34, -0x1, RZ ;  /* 0xffffffff22247810 */ /* 0x000fe40007ffe0ff */
[----:B------:R-:W-:Y:S02]  /*4010*/  IADD3 R37, PT, PT, R35, -0x1, RZ ;  /* 0xffffffff23257810 */ /* 0x000fe40007ffe0ff */
        /* <DEDUP_REMOVED lines=9> */
[----:B------:R-:W-:-:S05]  /*40b0*/  SEL R27, R33, 0x63400000, !P0 ;  /* 0x63400000211b7807 */ /* 0x000fca0004000000 */
[----:B------:R-:W-:Y:S01]  /*40c0*/  IMAD.IADD R27, R12, 0x1, -R27 ;  /* 0x000000010c1b7824 */ /* 0x000fe200078e0a1b */
[----:B------:R-:W-:-:S04]  /*40d0*/  MOV R12, RZ ;  /* 0x000000ff000c7202 */ /* 0x000fc80000000f00 */
[----:B------:R-:W-:-:S06]  /*40e0*/  IADD3 R13, PT, PT, R27, 0x7fe00000, RZ ;  /* 0x7fe000001b0d7810 */ /* 0x000fcc0007ffe0ff */
[----:B------:R-:W-:-:S10]  /*40f0*/  DMUL R22, R30, R12 ;  /* 0x0000000c1e167228 */ /* 0x000fd40000000000 */
[----:B------:R-:W-:-:S13]  /*4100*/  FSETP.GTU.AND P0, PT, |R23|, 1.469367938527859385e-39, PT ;  /* 0x001000001700780b */ /* 0x000fda0003f0c200 */
[----:B------:R-:W-:Y:S05]  /*4110*/  @P0 BRA `(.L_x_55) ;  /* 0x0000000000940947 */ /* 0x000fea0003800000 */
[----:B------:R-:W-:Y:S01]  /*4120*/  DFMA R4, R30, -R18, R4 ;  /* 0x800000121e04722b */ /* 0x000fe20000000004 */
[----:B------:R-:W-:-:S09]  /*4130*/  MOV R12, RZ ;  /* 0x000000ff000c7202 */ /* 0x000fd20000000f00 */
        /* <DEDUP_REMOVED lines=14> */
.L_x_54:
[----:B------:R-:W-:-:S14]  /*4220*/  DSETP.NAN.AND P0, PT, R12, R12, PT ;  /* 0x0000000c0c00722a */ /* 0x000fdc0003f08000 */
[----:B------:R-:W-:Y:S05]  /*4230*/  @P0 BRA `(.L_x_56) ;  /* 0x0000000000440947 */ /* 0x000fea0003800000 */
[----:B------:R-:W-:-:S14]  /*4240*/  DSETP.NAN.AND P0, PT, R20, R20, PT ;  /* 0x000000141400722a */ /* 0x000fdc0003f08000 */
[----:B------:R-:W-:Y:S05]  /*4250*/  @P0 BRA `(.L_x_57) ;  /* 0x0000000000300947 */ /* 0x000fea0003800000 */
[----:B------:R-:W-:Y:S02]  /*4260*/  ISETP.NE.AND P0, PT, R34, R35, PT ;  /* 0x000000232200720c */ /* 0x000fe40003f05270 */
[----:B------:R-:W-:Y:S02]  /*4270*/  MOV R22, 0x0 ;  /* 0x0000000000167802 */ /* 0x000fe40000000f00 */
[----:B------:R-:W-:-:S09]  /*4280*/  MOV R23, 0xfff80000 ;  /* 0xfff8000000177802 */ /* 0x000fd20000000f00 */
[----:B------:R-:W-:Y:S05]  /*4290*/  @!P0 BRA `(.L_x_55) ;  /* 0x0000000000348947 */ /* 0x000fea0003800000 */
[----:B------:R-:W-:Y:S02]  /*42a0*/  ISETP.NE.AND P0, PT, R34, 0x7ff00000, PT ;  /* 0x7ff000002200780c */ /* 0x000fe40003f05270 */
[----:B------:R-:W-:Y:S02]  /*42b0*/  LOP3.LUT R23, R13, 0x80000000, R21, 0x48, !PT ;  /* 0x800000000d177812 */ /* 0x000fe400078e4815 */
[----:B------:R-:W-:-:S13]  /*42c0*/  ISETP.EQ.OR P0, PT, R35, RZ, !P0 ;  /* 0x000000ff2300720c */ /* 0x000fda0004702670 */
[----:B------:R-:W-:Y:S01]  /*42d0*/  @P0 LOP3.LUT R4, R23, 0x7ff00000, RZ, 0xfc, !PT ;  /* 0x7ff0000017040812 */ /* 0x000fe200078efcff */
[----:B------:R-:W-:Y:S01]  /*42e0*/  @!P0 IMAD.MOV.U32 R22, RZ, RZ, RZ ;  /* 0x000000ffff168224 */ /* 0x000fe200078e00ff */
[----:B------:R-:W-:Y:S02]  /*42f0*/  @P0 MOV R22, RZ ;  /* 0x000000ff00160202 */ /* 0x000fe40000000f00 */
[----:B------:R-:W-:Y:S01]  /*4300*/  @P0 MOV R23, R4 ;  /* 0x0000000400170202 */ /* 0x000fe20000000f00 */
[----:B------:R-:W-:Y:S06]  /*4310*/  BRA `(.L_x_55) ;  /* 0x0000000000147947 */ /* 0x000fec0003800000 */
.L_x_57:
[----:B------:R-:W-:Y:S02]  /*4320*/  LOP3.LUT R23, R21, 0x80000, RZ, 0xfc, !PT ;  /* 0x0008000015177812 */ /* 0x000fe400078efcff */
[----:B------:R-:W-:Y:S01]  /*4330*/  MOV R22, R20 ;  /* 0x0000001400167202 */ /* 0x000fe20000000f00 */
[----:B------:R-:W-:Y:S06]  /*4340*/  BRA `(.L_x_55) ;  /* 0x0000000000087947 */ /* 0x000fec0003800000 */
.L_x_56:
[----:B------:R-:W-:Y:S01]  /*4350*/  LOP3.LUT R23, R13, 0x80000, RZ, 0xfc, !PT ;  /* 0x000800000d177812 */ /* 0x000fe200078efcff */
[----:B------:R-:W-:-:S07]  /*4360*/  IMAD.MOV.U32 R22, RZ, RZ, R12 ;  /* 0x000000ffff167224 */ /* 0x000fce00078e000c */
.L_x_55:
[----:B------:R-:W-:Y:S02]  /*4370*/  MOV R33, 0x0 ;  /* 0x0000000000217802 */ /* 0x000fe40000000f00 */
[----:B------:R-:W-:Y:S02]  /*4380*/  MOV R4, R22 ;  /* 0x0000001600047202 */ /* 0x000fe40000000f00 */
[----:B------:R-:W-:Y:S01]  /*4390*/  MOV R5, R23 ;  /* 0x0000001700057202 */ /* 0x000fe20000000f00 */
[----:B------:R-:W-:Y:S06]  /*43a0*/  RET.REL.NODEC R32 `(_Z3rhsPfS_S_S_S_fffii) ;  /* 0xffffffbc20147950 */ /* 0x000fec0003c3ffff */
.L_x_58:
        /* <DEDUP_REMOVED lines=13> */
.L_x_162:


//--------------------- .text._Z5initUPfS_S_S_fii --------------------------
	.section	.text._Z5initUPfS_S_S_fii,"ax",@progbits
	.align	128
        .global         _Z5initUPfS_S_S_fii
        .type           _Z5initUPfS_S_S_fii,@function
        .size           _Z5initUPfS_S_S_fii,(.L_x_166 - _Z5initUPfS_S_S_fii)
        .other          _Z5initUPfS_S_S_fii,@"STO_CUDA_ENTRY STV_DEFAULT"
_Z5initUPfS_S_S_fii:
.text._Z5initUPfS_S_S_fii:
[----:B------:R-:W-:Y:S01]  /*0000*/  LDC R1, c[0x0][0x37c] ;  /* 0x0000df00ff017b82 */ /* 0x000fe20000000800 */
[----:B------:R-:W0:Y:S01]  /*0010*/  S2R R0, SR_CTAID.X ;  /* 0x0000000000007919 */ /* 0x000e220000002500 */
[----:B------:R-:W0:Y:S01]  /*0020*/  LDCU UR6, c[0x0][0x360] ;  /* 0x00006c00ff0677ac */ /* 0x000e220008000800 */
[----:B------:R-:W0:Y:S01]  /*0030*/  S2R R3, SR_TID.X ;  /* 0x0000000000037919 */ /* 0x000e220000002100 */
[----:B------:R-:W1:Y:S01]  /*0040*/  LDCU UR5, c[0x0][0x3a8] ;  /* 0x00007500ff0577ac */ /* 0x000e620008000800 */
[----:B------:R-:W2:Y:S01]  /*0050*/  LDCU UR4, c[0x0][0x3a4] ;  /* 0x00007480ff0477ac */ /* 0x000ea20008000800 */
[----:B-1----:R-:W-:Y:S01]  /*0060*/  ISETP.LE.AND P0, PT, RZ, UR5, PT ;  /* 0x00000005ff007c0c */ /* 0x002fe2000bf03270 */
[----:B0-----:R-:W-:-:S05]  /*0070*/  IMAD R0, R0, UR6, R3 ;  /* 0x0000000600007c24 */ /* 0x001fca000f8e0203 */
[----:B--2---:R-:W-:-:S13]  /*0080*/  ISETP.GE.OR P0, PT, R0, UR4, !P0 ;  /* 0x0000000400007c0c */ /* 0x004fda000c706670 */
[----:B------:R-:W-:Y:S05]  /*0090*/  @P0 EXIT ;  /* 0x000000000000094d */ /* 0x000fea0003800000 */
[----:B------:R-:W0:Y:S01]  /*00a0*/  LDC.64 R4, c[0x0][0x388] ;  /* 0x0000e200ff047b82 */ /* 0x000e220000000a00 */
[----:B------:R-:W1:Y:S01]  /*00b0*/  LDCU UR6, c[0x0][0x3a0] ;  /* 0x00007400ff0677ac */ /* 0x000e620008000800 */
[----:B------:R-:W-:Y:S01]  /*00c0*/  HFMA2 R9, -RZ, RZ, 0, 0 ;  /* 0x00000000ff097431 */ /* 0x000fe200000001ff */
[----:B------:R-:W2:Y:S01]  /*00d0*/  LDCU.64 UR8, c[0x0][0x358] ;  /* 0x00006b00ff0877ac */ /* 0x000ea20008000a00 */
[----:B------:R-:W-:Y:S01]  /*00e0*/  UIADD3 UR4, UPT, UPT, UR4, 0x1, URZ ;  /* 0x0000000104047890 */ /* 0x000fe2000fffe0ff */
[----:B-1----:R-:W1:Y:S01]  /*00f0*/  F2F.F64.F32 R2, UR6 ;  /* 0x0000000600027d10 */ /* 0x002e620008201800 */
[----:B------:R-:W-:Y:S01]  /*0100*/  UIADD3 UR6, UPT, UPT, -UR5, URZ, URZ ;  /* 0x000000ff05067290 */ /* 0x000fe2000fffe1ff */
[----:B012---:R-:W-:-:S11]  /*0110*/  IMAD.WIDE R4, R0, 0x4, R4 ;  /* 0x0000000400047825 */ /* 0x007fd600078e0204 */
.L_x_90:
[----:B------:R-:W2:Y:S01]  /*0120*/  LDG.E R6, desc[UR8][R4.64] ;  /* 0x0000000804067981 */ /* 0x000ea2000c1e1900 */
[----:B------:R-:W-:Y:S01]  /*0130*/  MOV R8, RZ ;  /* 0x000000ff00087202 */ /* 0x000fe20000000f00 */
[----:B0-----:R-:W0:Y:S01]  /*0140*/  LDCU.64 UR12, c[0x0][0x390] ;  /* 0x00007200ff0c77ac */ /* 0x001e220008000a00 */
[----:B------:R-:W1:Y:S01]  /*0150*/  LDCU.64 UR10, c[0x0][0x398] ;  /* 0x00007300ff0a77ac */ /* 0x000e620008000a00 */
[----:B------:R-:W-:Y:S01]  /*0160*/  UMOV UR5, UR6 ;  /* 0x0000000600057c82 */ /* 0x000fe20008000000 */
[----:B012-4-:R-:W2:Y:S04]  /*0170*/  F2F.F64.F32 R6, R6 ;  /* 0x0000000600067310 */ /* 0x017ea80000201800 */
.L_x_89:
[----:B------:R-:W-:Y:S02]  /*0180*/  MOV R10, UR10 ;  /* 0x0000000a000a7c02 */ /* 0x000fe40008000f00 */
[----:B------:R-:W-:-:S05]  /*0190*/  MOV R11, UR11 ;  /* 0x0000000b000b7c02 */ /* 0x000fca0008000f00 */
[----:B------:R-:W3:Y:S01]  /*01a0*/  LDG.E R10, desc[UR8][R10.64] ;  /* 0x000000080a0a7981 */ /* 0x000ee2000c1e1900 */
[----:B------:R-:W-:Y:S02]  /*01b0*/  MOV R16, UR12 ;  /* 0x0000000c00107c02 */ /* 0x000fe40008000f00 */
[----:B------:R-:W-:-:S05]  /*01c0*/  MOV R17, UR13 ;  /* 0x0000000d00117c02 */ /* 0x000fca0008000f00 */
[----:B----4-:R-:W4:Y:S01]  /*01d0*/  LDG.E R16, desc[UR8][R16.64] ;  /* 0x0000000810107981 */ /* 0x010f22000c1e1900 */
[----:B------:R-:W-:Y:S01]  /*01e0*/  ISETP.GT.AND P0, PT, R9, 0x4, PT ;  /* 0x000000040900780c */ /* 0x000fe20003f04270 */
[----:B------:R-:W-:-:S04]  /*01f0*/  UIADD3 UR5, UPT, UPT, UR5, 0x1, URZ ;  /* 0x0000000105057890 */ /* 0x000fc8000fffe0ff */
[----:B------:R-:W-:Y:S01]  /*0200*/  UISETP.NE.AND UP2, UPT, UR5, 0x1, UPT ;  /* 0x000000010500788c */ /* 0x000fe2000bf45270 */
[----:B---3--:R-:W0:Y:S02]  /*0210*/  F2F.F64.F32 R12, R10 ;  /* 0x0000000a000c7310 */ /* 0x008e240000201800 */
[----:B0-----:R-:W-:-:S08]  /*0220*/  DADD R14, R12, 1 ;  /* 0x3ff000000c0e7429 */ /* 0x001fd00000000000 */
[----:B------:R-:W-:-:S08]  /*0230*/  DMUL R14, R2, R14 ;  /* 0x0000000e020e7228 */ /* 0x000fd00000000000 */
[----:B--2---:R-:W-:-:S10]  /*0240*/  DFMA R14, R14, 0.5, R6 ;  /* 0x3fe000000e0e782b */ /* 0x004fd40000000006 */
[----:B------:R-:W0:Y:S02]  /*0250*/  F2F.F32.F64 R14, R14 ;  /* 0x0000000e000e7310 */ /* 0x000e240000301000 */
[----:B0-----:R-:W-:-:S05]  /*0260*/  FSET.BF.LT.AND R11, |R14|, 0.25, PT ;  /* 0x3e8000000e0b780a */ /* 0x001fca0003801200 */
[----:B----4-:R-:W-:Y:S01]  /*0270*/  FMUL R11, R16, R11 ;  /* 0x0000000b100b7220 */ /* 0x010fe20000400000 */
[----:B------:R-:W-:Y:S06]  /*0280*/  @P0 BRA `(.L_x_59) ;  /* 0x0000001000500947 */ /* 0x000fec0003800000 */
[----:B------:R-:W-:-:S13]  /*0290*/  ISETP.GT.AND P0, PT, R9, 0x1, PT ;  /* 0x000000010900780c */ /* 0x000fda0003f04270 */
[----:B------:R-:W-:Y:S05]  /*02a0*/  @P0 BRA `(.L_x_60) ;  /* 0x00000000001c0947 */ /* 0x000fea0003800000 */
[----:B------:R-:W-:Y:S02]  /*02b0*/  ISETP.NE.AND P0, PT, R9, RZ, PT ;  /* 0x000000ff0900720c */ /* 0x000fe40003f05270 */
[----:B------:R-:W-:-:S11]  /*02c0*/  MOV R14, 0x3f800000 ;  /* 0x3f800000000e7802 */ /* 0x000fd60000000f00 */
[----:B------:R-:W-:Y:S05]  /*02d0*/  @!P0 BRA `(.L_x_61) ;  /* 0x0000004c00c48947 */ /* 0x000fea0003800000 */
[----:B------:R-:W-:Y:S02]  /*02e0*/  ISETP.NE.AND P0, PT, R9, 0x1, PT ;  /* 0x000000010900780c */ /* 0x000fe40003f05270 */
[----:B------:R-:W-:-:S11]  /*02f0*/  MOV R14, R10 ;  /* 0x0000000a000e7202 */ /* 0x000fd60000000f00 */
[----:B------:R-:W-:Y:S05]  /*0300*/  @!P0 BRA `(.L_x_61) ;  /* 0x0000004c00b88947 */ /* 0x000fea0003800000 */
[----:B------:R-:W-:Y:S05]  /*0310*/  BRA `(.L_x_62) ;  /* 0x0000002800b87947 */ /* 0x000fea0003800000 */
.L_x_60:
[----:B------:R-:W-:-:S04]  /*0320*/  MOV R14, 0xfffffffe ;  /* 0xfffffffe000e7802 */ /* 0x000fc80000000f00 */
[----:B------:R-:W-:-:S04]  /*0330*/  VIADDMNMX.U32 R14, R9, R14, 0x3, PT ;  /* 0x00000003090e7446 */ /* 0x000fc8000380000e */
[----:B------:R-:W-:-:S04]  /*0340*/  SHF.L.U32 R16, R14, 0x2, RZ ;  /* 0x000000020e107819 */ /* 0x000fc800000006ff */
[----:B------:R-:W0:Y:S02]  /*0350*/  LDC R14, c[0x2][R16] ;  /* 0x00800000100e7b82 */ /* 0x000e240000000800 */
[----:B0-----:R-:W-:-:S04]  /*0360*/  SHF.R.S32.HI R15, RZ, 0x1f, R14 ;  /* 0x0000001fff0f7819 */ /* 0x001fc8000001140e */
.L_x_146:
[----:B------:R-:W-:Y:S05]  /*0370*/  BRX R14 -0x380                                                   (*"BRANCH_TARGETS .L_x_147,.L_x_148,.L_x_149,.L_x_62"*) ;  /* 0xfffffffc0e207949 */ /* 0x000fea000383ffff */
.L_x_149:
[C---:B------:R-:W-:Y:S01]  /*0380*/  FMUL R13, |R10|.reuse, 16777216 ;  /* 0x4b8000000a0d7820 */ /* 0x040fe20000400200 */
[C---:B------:R-:W-:Y:S01]  /*0390*/  FSETP.GEU.AND P0, PT, |R10|.reuse, 1.175494350822287508e-38, PT ;  /* 0x008000000a00780b */ /* 0x040fe20003f0e200 */
[----:B------:R-:W-:Y:S01]  /*03a0*/  HFMA2 R20, -RZ, RZ, 0.771484375, 0.21533203125 ;  /* 0x3a2c32e4ff147431 */ /* 0x000fe200000001ff */
[----:B------:R-:W-:Y:S02]  /*03b0*/  FSETP.NEU.AND P1, PT, R10, 1, PT ;  /* 0x3f8000000a00780b */ /* 0x000fe40003f2d000 */
[----:B------:R-:W-:-:S04]  /*03c0*/  FSEL R13, R13, |R10|, !P0 ;  /* 0x4000000a0d0d7208 */ /* 0x000fc80004000000 */
[----:B------:R-:W-:-:S04]  /*03d0*/  IADD3 R12, PT, PT, R13, -0x3f3504f3, RZ ;  /* 0xc0cafb0d0d0c7810 */ /* 0x000fc80007ffe0ff */
[----:B------:R-:W-:Y:S02]  /*03e0*/  LOP3.LUT R16, R12, 0xff800000, RZ, 0xc0, !PT ;  /* 0xff8000000c107812 */ /* 0x000fe400078ec0ff */
[----:B------:R-:W-:Y:S02]  /*03f0*/  FSEL R12, RZ, -24, P0 ;  /* 0xc1c00000ff0c7808 */ /* 0x000fe40000000000 */
        /* <DEDUP_REMOVED lines=26> */
[----:B------:R-:W-:Y:S01]  /*05a0*/  FMUL R16, R13, 2 ;  /* 0x400000000d107820 */ /* 0x000fe20000400000 */
[----:B------:R-:W-:-:S03]  /*05b0*/  FADD R14, -R12, R13 ;  /* 0x0000000d0c0e7221 */ /* 0x000fc60000000100 */
[----:B------:R-:W0:Y:S01]  /*05c0*/  FRND R19, R16 ;  /* 0x0000001000137307 */ /* 0x000e220000201000 */
[----:B------:R-:W-:Y:S01]  /*05d0*/  FADD R14, R17, -R14 ;  /* 0x8000000e110e7221 */ /* 0x000fe20000000000 */
[----:B------:R-:W-:Y:S01]  /*05e0*/  FFMA R15, R13, 2, -R16 ;  /* 0x400000000d0f7823 */ /* 0x000fe20000000810 */
[----:B------:R-:W-:Y:S02]  /*05f0*/  MOV R17, 0x391fcb8e ;  /* 0x391fcb8e00117802 */ /* 0x000fe40000000f00 */
[----:B------:R-:W-:Y:S01]  /*0600*/  FSETP.GT.AND P2, PT, |R16|, 152, PT ;  /* 0x431800001000780b */ /* 0x000fe20003f44200 */
[----:B------:R-:W-:Y:S01]  /*0610*/  FFMA R15, R14, 2, R15 ;  /* 0x400000000e0f7823 */ /* 0x000fe2000000000f */
[C---:B------:R-:W-:Y:S01]  /*0620*/  FSETP.GEU.AND P3, PT, R16.reuse, RZ, PT ;  /* 0x000000ff1000720b */ /* 0x040fe20003f6e000 */
[----:B0-----:R-:W-:Y:S01]  /*0630*/  FADD R12, R16, -R19 ;  /* 0x80000013100c7221 */ /* 0x001fe20000000000 */
[----:B------:R-:W-:-:S03]  /*0640*/  FSETP.GT.AND P0, PT, R19, RZ, PT ;  /* 0x000000ff1300720b */ /* 0x000fc60003f04000 */
[----:B------:R-:W-:Y:S01]  /*0650*/  FADD R12, R15, R12 ;  /* 0x0000000c0f0c7221 */ /* 0x000fe20000000000 */
[----:B------:R-:W-:-:S03]  /*0660*/  SEL R18, RZ, 0x83000000, P0 ;  /* 0x83000000ff127807 */ /* 0x000fc60000000000 */
[----:B------:R-:W-:Y:S01]  /*0670*/  FFMA R15, R12, R17, 0.0013391353422775864601 ;  /* 0x3aaf85ed0c0f7423 */ /* 0x000fe20000000011 */
[----:B------:R-:W-:Y:S01]  /*0680*/  IADD3 R20, PT, PT, R18, 0x7f000000, RZ ;  /* 0x7f00000012147810 */ /* 0x000fe20007ffe0ff */
[----:B------:R-:W0:Y:S02]  /*0690*/  F2I.NTZ R17, R16 ;  /* 0x0000001000117305 */ /* 0x000e240000203100 */
[----:B------:R-:W-:-:S04]  /*06a0*/  FFMA R15, R12, R15, 0.0096188392490148544312 ;  /* 0x3c1d98560c0f7423 */ /* 0x000fc8000000000f */
[----:B------:R-:W-:-:S04]  /*06b0*/  FFMA R15, R12, R15, 0.055503588169813156128 ;  /* 0x3d6357bb0c0f7423 */ /* 0x000fc8000000000f */
[----:B------:R-:W-:-:S04]  /*06c0*/  FFMA R15, R12, R15, 0.24022644758224487305 ;  /* 0x3e75fdec0c0f7423 */ /* 0x000fc8000000000f */
[----:B------:R-:W-:-:S04]  /*06d0*/  FFMA R15, R12, R15, 0.69314718246459960938 ;  /* 0x3f3172180c0f7423 */ /* 0x000fc8000000000f */
[----:B------:R-:W-:Y:S01]  /*06e0*/  FFMA R15, R12, R15, 1 ;  /* 0x3f8000000c0f7423 */ /* 0x000fe2000000000f */
[----:B0-----:R-:W-:-:S03]  /*06f0*/  LEA R12, R17, -R18, 0x17 ;  /* 0x80000012110c7211 */ /* 0x001fc600078eb8ff */
[----:B------:R-:W-:-:S04]  /*0700*/  FMUL R15, R15, R20 ;  /* 0x000000140f0f7220 */ /* 0x000fc80000400000 */
[----:B------:R-:W-:Y:S01]  /*0710*/  FMUL R12, R15, R12 ;  /* 0x0000000c0f0c7220 */ /* 0x000fe20000400000 */
[----:B------:R-:W-:Y:S01]  /*0720*/  HFMA2 R15, -RZ, RZ, 1.875, 0 ;  /* 0x3f800000ff0f7431 */ /* 0x000fe200000001ff */
[----:B------:R-:W-:Y:S06]  /*0730*/  @!P1 BRA `(.L_x_63) ;  /* 0x0000000000789947 */ /* 0x000fec0003800000 */
[----:B------:R-:W-:-:S13]  /*0740*/  FSETP.NAN.AND P0, PT, |R10|, |R10|, PT ;  /* 0x4000000a0a00720b */ /* 0x000fda0003f08200 */
[----:B------:R-:W-:Y:S01]  /*0750*/  @P0 FADD R15, R10, 4 ;  /* 0x408000000a0f0421 */ /* 0x000fe20000000000 */
[----:B------:R-:W-:Y:S06]  /*0760*/  @P0 BRA `(.L_x_63) ;  /* 0x00000000006c0947 */ /* 0x000fec0003800000 */
[C---:B------:R-:W-:Y:S01]  /*0770*/  FMUL R16, R13.reuse, 4 ;  /* 0x408000000d107820 */ /* 0x040fe20000400000 */
[----:B------:R-:W-:Y:S02]  /*0780*/  MOV R18, 0x391fcb8e ;  /* 0x391fcb8e00127802 */ /* 0x000fe40000000f00 */
[----:B------:R-:W-:Y:S01]  /*0790*/  FSETP.NEU.AND P0, PT, |R10|, +INF , PT ;  /* 0x7f8000000a00780b */ /* 0x000fe20003f0d200 */
[----:B------:R-:W0:Y:S01]  /*07a0*/  FRND R15, R16 ;  /* 0x00000010000f7307 */ /* 0x000e220000201000 */
[----:B------:R-:W-:Y:S01]  /*07b0*/  FFMA R13, R13, 4, -R16 ;  /* 0x408000000d0d7823 */ /* 0x000fe20000000810 */
[----:B------:R-:W-:Y:S02]  /*07c0*/  FSETP.GT.AND P5, PT, |R16|, 152, PT ;  /* 0x431800001000780b */ /* 0x000fe40003fa4200 */
[----:B------:R-:W-:Y:S01]  /*07d0*/  FSETP.NEU.AND P0, PT, R10, RZ, P0 ;  /* 0x000000ff0a00720b */ /* 0x000fe2000070d000 */
[----:B------:R-:W-:-:S03]  /*07e0*/  FFMA R14, R14, 4, R13 ;  /* 0x408000000e0e7823 */ /* 0x000fc6000000000d */
[----:B------:R-:W1:Y:S01]  /*07f0*/  F2I.NTZ R17, R16 ;  /* 0x0000001000117305 */ /* 0x000e620000203100 */
[----:B0-----:R-:W-:Y:S01]  /*0800*/  FADD R13, R16, -R15 ;  /* 0x8000000f100d7221 */ /* 0x001fe20000000000 */
[----:B------:R-:W-:-:S03]  /*0810*/  FSETP.GT.AND P4, PT, R15, RZ, PT ;  /* 0x000000ff0f00720b */ /* 0x000fc60003f84000 */
[----:B------:R-:W-:-:S04]  /*0820*/  FADD R13, R13, R14 ;  /* 0x0000000e0d0d7221 */ /* 0x000fc80000000000 */
[----:B------:R-:W-:-:S04]  /*0830*/  FFMA R14, R13, R18, 0.0013391353422775864601 ;  /* 0x3aaf85ed0d0e7423 */ /* 0x000fc80000000012 */
[----:B------:R-:W-:-:S04]  /*0840*/  FFMA R14, R13, R14, 0.0096188392490148544312 ;  /* 0x3c1d98560d0e7423 */ /* 0x000fc8000000000e */
[----:B------:R-:W-:-:S04]  /*0850*/  FFMA R14, R13, R14, 0.055503588169813156128 ;  /* 0x3d6357bb0d0e7423 */ /* 0x000fc8000000000e */
[C---:B------:R-:W-:Y:S01]  /*0860*/  FFMA R18, R13.reuse, R14, 0.24022644758224487305 ;  /* 0x3e75fdec0d127423 */ /* 0x040fe2000000000e */
[----:B------:R-:W-:Y:S02]  /*0870*/  SEL R14, RZ, 0x83000000, P4 ;  /* 0x83000000ff0e7807 */ /* 0x000fe40002000000 */
[----:B------:R-:W-:Y:S01]  /*0880*/  FSETP.GEU.AND P4, PT, R16, RZ, PT ;  /* 0x000000ff1000720b */ /* 0x000fe20003f8e000 */
[----:B------:R-:W-:Y:S01]  /*0890*/  FFMA R20, R13, R18, 0.69314718246459960938 ;  /* 0x3f3172180d147423 */ /* 0x000fe20000000012 */
[----:B------:R-:W-:Y:S02]  /*08a0*/  IADD3 R18, PT, PT, R14, 0x7f000000, RZ ;  /* 0x7f0000000e127810 */ /* 0x000fe40007ffe0ff */
[----:B-1----:R-:W-:Y:S01]  /*08b0*/  LEA R17, R17, -R14, 0x17 ;  /* 0x8000000e11117211 */ /* 0x002fe200078eb8ff */
[----:B------:R-:W-:Y:S01]  /*08c0*/  FFMA R13, R13, R20, 1 ;  /* 0x3f8000000d0d7423 */ /* 0x000fe20000000014 */
[----:B------:R-:W-:-:S03]  /*08d0*/  FSEL R15, RZ, +INF , !P4 ;  /* 0x7f800000ff0f7808 */ /* 0x000fc60006000000 */
[----:B------:R-:W-:Y:S01]  /*08e0*/  FMUL R18, R18, R13 ;  /* 0x0000000d12127220 */ /* 0x000fe20000400000 */
[----:B------:R-:W-:-:S03]  /*08f0*/  @!P0 FADD R13, R10, R10 ;  /* 0x0000000a0a0d8221 */ /* 0x000fc60000000000 */
[----:B------:R-:W-:Y:S02]  /*0900*/  @!P5 FMUL R15, R17, R18 ;  /* 0x00000012110fd220 */ /* 0x000fe40000400000 */
[----:B------:R-:W-:-:S07]  /*0910*/  @!P0 LOP3.LUT R15, R13, 0x7fffffff, RZ, 0xc0, !PT ;  /* 0x7fffffff0d0f8812 */ /* 0x000fce00078ec0ff */
.L_x_63:
[----:B------:R-:W-:Y:S02]  /*0920*/  MOV R16, 0x3f800000 ;  /* 0x3f80000000107802 */ /* 0x000fe40000000f00 */
[----:B------:R-:W-:Y:S01]  /*0930*/  @P2 FSEL R12, RZ, +INF , !P3 ;  /* 0x7f800000ff0c2808 */ /* 0x000fe20005800000 */
[----:B------:R-:W-:Y:S06]  /*0940*/  @!P1 BRA `(.L_x_64) ;  /* 0x0000000000209947 */ /* 0x000fec0003800000 */
[----:B------:R-:W-:-:S13]  /*0950*/  FSETP.NAN.AND P0, PT, |R10|, |R10|, PT ;  /* 0x4000000a0a00720b */ /* 0x000fda0003f08200 */
[----:B------:R-:W-:Y:S01]  /*0960*/  @P0 FADD R16, R10, 2 ;  /* 0x400000000a100421 */ /* 0x000fe20000000000 */
[----:B------:R-:W-:Y:S06]  /*0970*/  @P0 BRA `(.L_x_64) ;  /* 0x0000000000140947 */ /* 0x000fec0003800000 */
[C---:B------:R-:W-:Y:S02]  /*0980*/  FSETP.NEU.AND P0, PT, |R10|.reuse, +INF , PT ;  /* 0x7f8000000a00780b */ /* 0x040fe40003f0d200 */
[----:B------:R-:W-:Y:S02]  /*0990*/  MOV R16, R12 ;  /* 0x0000000c00107202 */ /* 0x000fe40000000f00 */
[----:B------:R-:W-:-:S13]  /*09a0*/  FSETP.NEU.AND P0, PT, R10, RZ, P0 ;  /* 0x000000ff0a00720b */ /* 0x000fda000070d000 */
[----:B------:R-:W-:-:S05]  /*09b0*/  @!P0 FADD R10, R10, R10 ;  /* 0x0000000a0a0a8221 */ /* 0x000fca0000000000 */
[----:B------:R-:W-:-:S07]  /*09c0*/  @!P0 LOP3.LUT R16, R10, 0x7fffffff, RZ, 0xc0, !PT ;  /* 0x7fffffff0a108812 */ /* 0x000fce00078ec0ff */
.L_x_64:
[----:B------:R-:W0:Y:S08]  /*09d0*/  F2F.F64.F32 R12, R16 ;  /* 0x00000010000c7310 */ /* 0x000e300000201800 */
[----:B------:R-:W1:Y:S01]  /*09e0*/  F2F.F64.F32 R14, R15 ;  /* 0x0000000f000e7310 */ /* 0x000e620000201800 */
[----:B0-----:R-:W-:-:S08]  /*09f0*/  DMUL R12, R12, -30 ;  /* 0xc03e00000c0c7828 */ /* 0x001fd00000000000 */
[----:B-1----:R-:W-:-:S08]  /*0a00*/  DFMA R12, R14, 35, R12 ;  /* 0x404180000e0c782b */ /* 0x002fd0000000000c */
[----:B------:R-:W-:-:S08]  /*0a10*/  DADD R12, R12, 3 ;  /* 0x400800000c0c7429 */ /* 0x000fd00000000000 */
[----:B------:R-:W-:-:S06]  /*0a20*/  DMUL R12, R12, 0.125 ;  /* 0x3fc000000c0c7828 */ /* 0x000fcc0000000000 */
[----:B------:R0:W1:Y:S01]  /*0a30*/  F2F.F32.F64 R14, R12 ;  /* 0x0000000c000e7310 */ /* 0x0000620000301000 */
[----:B------:R-:W-:Y:S05]  /*0a40*/  BRA `(.L_x_61) ;  /* 0x0000004400e87947 */ /* 0x000fea0003800000 */
.L_x_147:
[----:B------:R-:W-:Y:S02]  /*0a50*/  FSETP.NEU.AND P0, PT, R10, 1, PT ;  /* 0x3f8000000a00780b */ /* 0x000fe40003f0d000 */
[----:B------:R-:W-:-:S11]  /*0a60*/  MOV R16, 0x3f800000 ;  /* 0x3f80000000107802 */ /* 0x000fd60000000f00 */
[----:B------:R-:W-:Y:S05]  /*0a70*/  @!P0 BRA `(.L_x_65) ;  /* 0x0000000400048947 */ /* 0x000fea0003800000 */
[----:B------:R-:W-:-:S13]  /*0a80*/  FSETP.NAN.AND P0, PT, |R10|, |R10|, PT ;  /* 0x4000000a0a00720b */ /* 0x000fda0003f08200 */
[----:B------:R-:W-:Y:S01]  /*0a90*/  @P0 FADD R16, R10, 2 ;  /* 0x400000000a100421 */ /* 0x000fe20000000000 */
[----:B------:R-:W-:Y:S06]  /*0aa0*/  @P0 BRA `(.L_x_65) ;  /* 0x0000000000f80947 */ /* 0x000fec0003800000 */
[C---:B------:R-:W-:Y:S01]  /*0ab0*/  FMUL R13, |R10|.reuse, 16777216 ;  /* 0x4b8000000a0d7820 */ /* 0x040fe20000400200 */
[----:B------:R-:W-:Y:S01]  /*0ac0*/  FSETP.GEU.AND P0, PT, |R10|, 1.175494350822287508e-38, PT ;  /* 0x008000000a00780b */ /* 0x000fe20003f0e200 */
[----:B------:R-:W-:-:S03]  /*0ad0*/  HFMA2 R20, -RZ, RZ, 0.771484375, 0.21533203125 ;  /* 0x3a2c32e4ff147431 */ /* 0x000fc600000001ff */
[----:B------:R-:W-:Y:S02]  /*0ae0*/  FSEL R13, R13, |R10|, !P0 ;  /* 0x4000000a0d0d7208 */ /* 0x000fe40004000000 */
[----:B------:R-:W-:Y:S02]  /*0af0*/  FSEL R15, RZ, -24, P0 ;  /* 0xc1c00000ff0f7808 */ /* 0x000fe40000000000 */
[----:B------:R-:W-:Y:S02]  /*0b00*/  IADD3 R12, PT, PT, R13, -0x3f3504f3, RZ ;  /* 0xc0cafb0d0d0c7810 */ /* 0x000fe40007ffe0ff */
[----:B------:R-:W-:Y:S02]  /*0b10*/  FSETP.NEU.AND P0, PT, |R10|, +INF , PT ;  /* 0x7f8000000a00780b */ /* 0x000fe40003f0d200 */
[----:B------:R-:W-:Y:S02]  /*0b20*/  LOP3.LUT R12, R12, 0xff800000, RZ, 0xc0, !PT ;  /* 0xff8000000c0c7812 */ /* 0x000fe400078ec0ff */
[----:B------:R-:W-:-:S02]  /*0b30*/  FSETP.NEU.AND P0, PT, R10, RZ, P0 ;  /* 0x000000ff0a00720b */ /* 0x000fc4000070d000 */
[-C--:B------:R-:W-:Y:S02]  /*0b40*/  IADD3 R13, PT, PT, R13, -R12.reuse, RZ ;  /* 0x8000000c0d0d7210 */ /* 0x080fe40007ffe0ff */
[----:B------:R-:W-:-:S03]  /*0b50*/  I2FP.F32.S32 R12, R12 ;  /* 0x0000000c000c7245 */ /* 0x000fc60000201400 */
[C---:B------:R-:W-:Y:S01]  /*0b60*/  FADD R14, R13.reuse, 1 ;  /* 0x3f8000000d0e7421 */ /* 0x040fe20000000000 */
[----:B------:R-:W-:Y:S01]  /*0b70*/  FADD R18, R13, -1 ;  /* 0xbf8000000d127421 */ /* 0x000fe20000000000 */
[----:B------:R-:W-:-:S03]  /*0b80*/  FFMA R16, R12, 1.1920928955078125e-07, R15 ;  /* 0x340000000c107823 */ /* 0x000fc6000000000f */
[----:B------:R-:W-:Y:S01]  /*0b90*/  FADD R13, R18, R18 ;  /* 0x00000012120d7221 */ /* 0x000fe20000000000 */
[----:B------:R-:W0:Y:S01]  /*0ba0*/  MUFU.RCP R14, R14 ;  /* 0x0000000e000e7308 */ /* 0x000e220000001000 */
[----:B------:R-:W-:Y:S02]  /*0bb0*/  @!P0 FADD R10, R10, R10 ;  /* 0x0000000a0a0a8221 */ /* 0x000fe40000000000 */
        /* <DEDUP_REMOVED lines=27> */
[----:B0-----:R-:W-:Y:S01]  /*0d70*/  FADD R12, R13, -R14 ;  /* 0x8000000e0d0c7221 */ /* 0x001fe20000000000 */
[----:B------:R-:W-:-:S03]  /*0d80*/  FSETP.GT.AND P1, PT, R14, RZ, PT ;  /* 0x000000ff0e00720b */ /* 0x000fc60003f24000 */
[----:B------:R-:W-:Y:S01]  /*0d90*/  FADD R12, R12, R15 ;  /* 0x0000000f0c0c7221 */ /* 0x000fe20000000000 */
[----:B------:R-:W-:Y:S02]  /*0da0*/  SEL R14, RZ, 0x83000000, P1 ;  /* 0x83000000ff0e7807 */ /* 0x000fe40000800000 */
[----:B------:R-:W-:Y:S01]  /*0db0*/  FSETP.GEU.AND P1, PT, R13, RZ, PT ;  /* 0x000000ff0d00720b */ /* 0x000fe20003f2e000 */
[----:B------:R-:W-:-:S03]  /*0dc0*/  FFMA R15, R12, R17, 0.0013391353422775864601 ;  /* 0x3aaf85ed0c0f7423 */ /* 0x000fc60000000011 */
[----:B------:R-:W-:Y:S01]  /*0dd0*/  FSEL R16, RZ, +INF , !P1 ;  /* 0x7f800000ff107808 */ /* 0x000fe20004800000 */
[C---:B------:R-:W-:Y:S02]  /*0de0*/  FFMA R17, R12.reuse, R15, 0.0096188392490148544312 ;  /* 0x3c1d98560c117423 */ /* 0x040fe4000000000f */
[----:B------:R-:W0:Y:S02]  /*0df0*/  F2I.NTZ R15, R13 ;  /* 0x0000000d000f7305 */ /* 0x000e240000203100 */
[----:B------:R-:W-:-:S04]  /*0e00*/  FFMA R17, R12, R17, 0.055503588169813156128 ;  /* 0x3d6357bb0c117423 */ /* 0x000fc80000000011 */
[----:B------:R-:W-:-:S04]  /*0e10*/  FFMA R17, R12, R17, 0.24022644758224487305 ;  /* 0x3e75fdec0c117423 */ /* 0x000fc80000000011 */
[----:B------:R-:W-:Y:S01]  /*0e20*/  FFMA R19, R12, R17, 0.69314718246459960938 ;  /* 0x3f3172180c137423 */ /* 0x000fe20000000011 */
[----:B------:R-:W-:-:S03]  /*0e30*/  IADD3 R17, PT, PT, R14, 0x7f000000, RZ ;  /* 0x7f0000000e117810 */ /* 0x000fc60007ffe0ff */
[----:B------:R-:W-:Y:S01]  /*0e40*/  FFMA R12, R12, R19, 1 ;  /* 0x3f8000000c0c7423 */ /* 0x000fe20000000013 */
[----:B0-----:R-:W-:-:S03]  /*0e50*/  LEA R15, R15, -R14, 0x17 ;  /* 0x8000000e0f0f7211 */ /* 0x001fc600078eb8ff */
[----:B------:R-:W-:-:S04]  /*0e60*/  FMUL R12, R17, R12 ;  /* 0x0000000c110c7220 */ /* 0x000fc80000400000 */
[----:B------:R-:W-:Y:S01]  /*0e70*/  @!P2 FMUL R16, R15, R12 ;  /* 0x0000000c0f10a220 */ /* 0x000fe20000400000 */
[----:B------:R-:W-:-:S07]  /*0e80*/  @!P0 LOP3.LUT R16, R10, 0x7fffffff, RZ, 0xc0, !PT ;  /* 0x7fffffff0a108812 */ /* 0x000fce00078ec0ff */
.L_x_65:
[----:B------:R-:W0:Y:S01]  /*0e90*/  F2F.F64.F32 R12, R16 ;  /* 0x00000010000c7310 */ /* 0x000e220000201800 */
[----:B------:R-:W-:Y:S02]  /*0ea0*/  MOV R14, 0x0 ;  /* 0x00000000000e7802 */ /* 0x000fe40000000f00 */
[----:B------:R-:W-:-:S06]  /*0eb0*/  MOV R15, 0x40080000 ;  /* 0x40080000000f7802 */ /* 0x000fcc0000000f00 */
[----:B0-----:R-:W-:-:S08]  /*0ec0*/  DFMA R12, R12, R14, -1 ;  /* 0xbff000000c0c742b */ /* 0x001fd0000000000e */
[----:B------:R-:W-:-:S06]  /*0ed0*/  DMUL R12, R12, 0.5 ;  /* 0x3fe000000c0c7828 */ /* 0x000fcc0000000000 */
[----:B------:R0:W1:Y:S01]  /*0ee0*/  F2F.F32.F64 R14, R12 ;  /* 0x0000000c000e7310 */ /* 0x0000620000301000 */
[----:B------:R-:W-:Y:S05]  /*0ef0*/  BRA `(.L_x_61) ;  /* 0x0000004000bc7947 */ /* 0x000fea0003800000 */
.L_x_148:
[C---:B------:R-:W-:Y:S01]  /*0f00*/  FMUL R15, |R10|.reuse, 16777216 ;  /* 0x4b8000000a0f7820 */ /* 0x040fe20000400200 */
[C---:B------:R-:W-:Y:S02]  /*0f10*/  FSETP.GEU.AND P0, PT, |R10|.reuse, 1.175494350822287508e-38, PT ;  /* 0x008000000a00780b */ /* 0x040fe40003f0e200 */
[----:B------:R-:W-:Y:S02]  /*0f20*/  MOV R20, 0x3a2c32e4 ;  /* 0x3a2c32e400147802 */ /* 0x000fe40000000f00 */
[----:B------:R-:W-:Y:S02]  /*0f30*/  FSEL R15, R15, |R10|, !P0 ;  /* 0x4000000a0f0f7208 */ /* 0x000fe40004000000 */
[----:B------:R-:W-:Y:S02]  /*0f40*/  FSETP.NEU.AND P2, PT, R10, 1, PT ;  /* 0x3f8000000a00780b */ /* 0x000fe40003f4d000 */
[----:B------:R-:W-:-:S04]  /*0f50*/  IADD3 R14, PT, PT, R15, -0x3f3504f3, RZ ;  /* 0xc0cafb0d0f0e7810 */ /* 0x000fc80007ffe0ff */
[----:B------:R-:W-:-:S04]  /*0f60*/  LOP3.LUT R16, R14, 0xff800000, RZ, 0xc0, !PT ;  /* 0xff8000000e107812 */ /* 0x000fc800078ec0ff */
[-C--:B------:R-:W-:Y:S02]  /*0f70*/  IADD3 R15, PT, PT, R15, -R16.reuse, RZ ;  /* 0x800000100f0f7210 */ /* 0x080fe40007ffe0ff */
[----:B------:R-:W-:-:S03]  /*0f80*/  I2FP.F32.S32 R18, R16 ;  /* 0x0000001000127245 */ /* 0x000fc60000201400 */
[C---:B------:R-:W-:Y:S01]  /*0f90*/  FADD R14, R15.reuse, 1 ;  /* 0x3f8000000f0e7421 */ /* 0x040fe20000000000 */
[----:B------:R-:W-:Y:S01]  /*0fa0*/  FADD R21, R15, -1 ;  /* 0xbf8000000f157421 */ /* 0x000fe20000000000 */
[----:B------:R-:W-:-:S03]  /*0fb0*/  FSEL R15, RZ, -24, P0 ;  /* 0xc1c00000ff0f7808 */ /* 0x000fc60000000000 */
[----:B------:R-:W-:Y:S01]  /*0fc0*/  FADD R17, R21, R21 ;  /* 0x0000001515117221 */ /* 0x000fe20000000000 */
[----:B------:R-:W0:Y:S01]  /*0fd0*/  MUFU.RCP R14, R14 ;  /* 0x0000000e000e7308 */ /* 0x000e220000001000 */
[----:B------:R-:W-:Y:S02]  /*0fe0*/  FFMA R19, R18, 1.1920928955078125e-07, R15 ;  /* 0x3400000012137823 */ /* 0x000fe4000000000f */
[----:B0-----:R-:W-:-:S04]  /*0ff0*/  FMUL R16, R14, R17 ;  /* 0x000000110e107220 */ /* 0x001fc80000400000 */
[----:B------:R-:W-:Y:S01]  /*1000*/  FADD R18, R21, -R16 ;  /* 0x8000001015127221 */ /* 0x000fe20000000000 */
[C---:B------:R-:W-:Y:S01]  /*1010*/  FMUL R17, R16.reuse, R16 ;  /* 0x0000001010117220 */ /* 0x040fe20000400000 */
[----:B------:R-:W-:Y:S02]  /*1020*/  FFMA R15, R16, 1.4426950216293334961, R19 ;  /* 0x3fb8aa3b100f7823 */ /* 0x000fe40000000013 */
[----:B------:R-:W-:Y:S01]  /*1030*/  FADD R18, R18, R18 ;  /* 0x0000001212127221 */ /* 0x000fe20000000000 */
[----:B------:R-:W-:Y:S01]  /*1040*/  FFMA R20, R17, R20, 0.0032181653659790754318 ;  /* 0x3b52e7db11147423 */ /* 0x000fe20000000014 */
        /* <DEDUP_REMOVED lines=10> */
[----:B------:R-:W-:Y:S01]  /*10f0*/  FFMA R14, R21, R18, R14 ;  /* 0x00000012150e7223 */ /* 0x000fe2000000000e */
[----:B------:R-:W-:-:S03]  /*1100*/  HFMA2 R18, -RZ, RZ, 0.64013671875, -15.109375 ;  /* 0x391fcb8eff127431 */ /* 0x000fc600000001ff */
[----:B------:R-:W-:-:S04]  /*1110*/  FFMA R16, R16, R17, R14 ;  /* 0x0000001110107223 */ /* 0x000fc8000000000e */
[----:B------:R-:W-:-:S04]  /*1120*/  FADD R19, R15, R16 ;  /* 0x000000100f137221 */ /* 0x000fc80000000000 */
[----:B------:R-:W-:Y:S01]  /*1130*/  FMUL R14, R19, 3 ;  /* 0x40400000130e7820 */ /* 0x000fe20000400000 */
[----:B------:R-:W-:-:S03]  /*1140*/  FADD R15, -R15, R19 ;  /* 0x000000130f0f7221 */ /* 0x000fc60000000100 */
[----:B------:R-:W0:Y:S01]  /*1150*/  FRND R17, R14 ;  /* 0x0000000e00117307 */ /* 0x000e220000201000 */
[----:B------:R-:W-:Y:S01]  /*1160*/  FADD R16, R16, -R15 ;  /* 0x8000000f10107221 */ /* 0x000fe20000000000 */
[----:B------:R-:W-:Y:S01]  /*1170*/  FFMA R15, R19, 3, -R14 ;  /* 0x40400000130f7823 */ /* 0x000fe2000000080e */
[----:B------:R-:W-:-:S03]  /*1180*/  FSETP.GEU.AND P1, PT, R14, RZ, PT ;  /* 0x000000ff0e00720b */ /* 0x000fc60003f2e000 */
[----:B------:R-:W-:Y:S01]  /*1190*/  FFMA R15, R16, 3, R15 ;  /* 0x40400000100f7823 */ /* 0x000fe2000000000f */
[----:B0-----:R-:W-:Y:S01]  /*11a0*/  FADD R16, R14, -R17 ;  /* 0x800000110e107221 */ /* 0x001fe20000000000 */
[----:B------:R-:W-:-:S03]  /*11b0*/  FSETP.GT.AND P0, PT, R17, RZ, PT ;  /* 0x000000ff1100720b */ /* 0x000fc60003f04000 */
[----:B------:R-:W-:Y:S01]  /*11c0*/  FADD R15, R15, R16 ;  /* 0x000000100f0f7221 */ /* 0x000fe20000000000 */
[----:B------:R-:W-:Y:S02]  /*11d0*/  SEL R17, RZ, 0x83000000, P0 ;  /* 0x83000000ff117807 */ /* 0x000fe40000000000 */
[----:B------:R-:W-:Y:S01]  /*11e0*/  FSETP.GT.AND P0, PT, |R14|, 152, PT ;  /* 0x431800000e00780b */ /* 0x000fe20003f04200 */
[----:B------:R-:W-:Y:S01]  /*11f0*/  FFMA R16, R15, R18, 0.0013391353422775864601 ;  /* 0x3aaf85ed0f107423 */ /* 0x000fe20000000012 */
[----:B------:R-:W-:Y:S01]  /*1200*/  IADD3 R19, PT, PT, R17, 0x7f000000, RZ ;  /* 0x7f00000011137810 */ /* 0x000fe20007ffe0ff */
[----:B------:R-:W0:Y:S02]  /*1210*/  F2I.NTZ R18, R14 ;  /* 0x0000000e00127305 */ /* 0x000e240000203100 */
[----:B------:R-:W-:-:S04]  /*1220*/  FFMA R16, R15, R16, 0.0096188392490148544312 ;  /* 0x3c1d98560f107423 */ /* 0x000fc80000000010 */
[----:B------:R-:W-:-:S04]  /*1230*/  FFMA R16, R15, R16, 0.055503588169813156128 ;  /* 0x3d6357bb0f107423 */ /* 0x000fc80000000010 */
[----:B------:R-:W-:-:S04]  /*1240*/  FFMA R16, R15, R16, 0.24022644758224487305 ;  /* 0x3e75fdec0f107423 */ /* 0x000fc80000000010 */
[----:B------:R-:W-:Y:S01]  /*1250*/  FFMA R16, R15, R16, 0.69314718246459960938 ;  /* 0x3f3172180f107423 */ /* 0x000fe20000000010 */
[----:B0-----:R-:W-:-:S03]  /*1260*/  LEA R17, R18, -R17, 0x17 ;  /* 0x8000001112117211 */ /* 0x001fc600078eb8ff */
[----:B------:R-:W-:Y:S01]  /*1270*/  FFMA R16, R15, R16, 1 ;  /* 0x3f8000000f107423 */ /* 0x000fe20000000010 */
[----:B------:R-:W-:-:S03]  /*1280*/  MOV R15, 0x3f800000 ;  /* 0x3f800000000f7802 */ /* 0x000fc60000000f00 */
[----:B------:R-:W-:-:S04]  /*1290*/  FMUL R16, R16, R19 ;  /* 0x0000001310107220 */ /* 0x000fc80000400000 */
[----:B------:R-:W-:Y:S01]  /*12a0*/  FMUL R16, R16, R17 ;  /* 0x0000001110107220 */ /* 0x000fe20000400000 */
[----:B------:R-:W-:Y:S01]  /*12b0*/  @P0 FSEL R16, RZ, +INF , !P1 ;  /* 0x7f800000ff100808 */ /* 0x000fe20004800000 */
[----:B------:R-:W-:Y:S06]  /*12c0*/  @!P2 BRA `(.L_x_66) ;  /* 0x000000000028a947 */ /* 0x000fec0003800000 */
[----:B------:R-:W-:-:S13]  /*12d0*/  FSETP.NAN.AND P0, PT, |R10|, |R10|, PT ;  /* 0x4000000a0a00720b */ /* 0x000fda0003f08200 */
[----:B------:R-:W-:Y:S01]  /*12e0*/  @P0 FADD R15, R10, 3 ;  /* 0x404000000a0f0421 */ /* 0x000fe20000000000 */
[----:B------:R-:W-:Y:S06]  /*12f0*/  @P0 BRA `(.L_x_66) ;  /* 0x00000000001c0947 */ /* 0x000fec0003800000 */
[----:B------:R-:W-:-:S04]  /*1300*/  FSETP.NEU.AND P0, PT, |R10|, +INF , PT ;  /* 0x7f8000000a00780b */ /* 0x000fc80003f0d200 */
[----:B------:R-:W-:-:S13]  /*1310*/  FSETP.NEU.AND P0, PT, R10, RZ, P0 ;  /* 0x000000ff0a00720b */ /* 0x000fda000070d000 */
[----:B------:R-:W-:Y:S01]  /*1320*/  @!P0 FADD R15, R10, R10 ;  /* 0x0000000a0a0f8221 */ /* 0x000fe20000000000 */
[----:B------:R-:W-:Y:S06]  /*1330*/  @!P0 BRA `(.L_x_66) ;  /* 0x00000000000c8947 */ /* 0x000fec0003800000 */
[----:B------:R-:W-:Y:S02]  /*1340*/  FSETP.GEU.AND P0, PT, R10, RZ, PT ;  /* 0x000000ff0a00720b */ /* 0x000fe40003f0e000 */
[----:B------:R-:W-:-:S11]  /*1350*/  MOV R15, R16 ;  /* 0x00000010000f7202 */ /* 0x000fd60000000f00 */
[----:B------:R-:W-:-:S07]  /*1360*/  @!P0 FADD R15, -R16, -RZ ;  /* 0x800000ff100f8221 */ /* 0x000fce0000000100 */
.L_x_66:
[----:B------:R-:W0:Y:S01]  /*1370*/  F2F.F64.F32 R14, R15 ;  /* 0x0000000f000e7310 */ /* 0x000e220000201800 */
[----:B------:R-:W-:-:S08]  /*1380*/  DMUL R12, R12, -3 ;  /* 0xc00800000c0c7828 */ /* 0x000fd00000000000 */
[----:B0-----:R-:W-:-:S08]  /*1390*/  DFMA R12, R14, 5, R12 ;  /* 0x401400000e0c782b */ /* 0x001fd0000000000c */
[----:B------:R-:W-:-:S06]  /*13a0*/  DMUL R12, R12, 0.5 ;  /* 0x3fe000000c0c7828 */ /* 0x000fcc0000000000 */
[----:B------:R0:W1:Y:S01]  /*13b0*/  F2F.F32.F64 R14, R12 ;  /* 0x0000000c000e7310 */ /* 0x0000620000301000 */
[----:B------:R-:W-:Y:S05]  /*13c0*/  BRA `(.L_x_61) ;  /* 0x0000003c00887947 */ /* 0x000fea0003800000 */
.L_x_59:
[----:B------:R-:W-:-:S13]  /*13d0*/  ISETP.GT.AND P0, PT, R9, 0x7, PT ;  /* 0x000000070900780c */ /* 0x000fda0003f04270 */
[----:B------:R-:W-:Y:S05]  /*13e0*/  @P0 BRA `(.L_x_67) ;  /* 0x00000018006c0947 */ /* 0x000fea0003800000 */
[----:B------:R-:W-:-:S04]  /*13f0*/  MOV R14, 0xfffffffb ;  /* 0xfffffffb000e7802 */ /* 0x000fc80000000f00 */
[----:B------:R-:W-:-:S04]  /*1400*/  VIADDMNMX.U32 R14, R9, R14, 0x3, PT ;  /* 0x00000003090e7446 */ /* 0x000fc8000380000e */
[----:B------:R-:W-:-:S04]  /*1410*/  SHF.L.U32 R16, R14, 0x2, RZ ;  /* 0x000000020e107819 */ /* 0x000fc800000006ff */
[----:B------:R-:W0:Y:S02]  /*1420*/  LDC R14, c[0x2][R16+0x10] ;  /* 0x00800400100e7b82 */ /* 0x000e240000000800 */
[----:B0-----:R-:W-:-:S04]  /*1430*/  SHF.R.S32.HI R15, RZ, 0x1f, R14 ;  /* 0x0000001fff0f7819 */ /* 0x001fc8000001140e */
.L_x_151:
[----:B------:R-:W-:Y:S05]  /*1440*/  BRX R14 -0x1450                                                  (*"BRANCH_TARGETS .L_x_152,.L_x_153,.L_x_154,.L_x_62"*) ;  /* 0xffffffe80eec7949 */ /* 0x000fea000383ffff */
.L_x_154:
[C---:B------:R-:W-:Y:S01]  /*1450*/  FMUL R15, |R10|.reuse, 16777216 ;  /* 0x4b8000000a0f7820 */ /* 0x040fe20000400200 */
[C---:B------:R-:W-:Y:S01]  /*1460*/  FSETP.GEU.AND P0, PT, |R10|.reuse, 1.175494350822287508e-38, PT ;  /* 0x008000000a00780b */ /* 0x040fe20003f0e200 */
[----:B------:R-:W-:Y:S01]  /*1470*/  HFMA2 R21, -RZ, RZ, 0.771484375, 0.21533203125 ;  /* 0x3a2c32e4ff157431 */ /* 0x000fe200000001ff */
[----:B------:R-:W-:Y:S02]  /*1480*/  FSETP.NEU.AND P1, PT, R10, 1, PT ;  /* 0x3f8000000a00780b */ /* 0x000fe40003f2d000 */
[----:B------:R-:W-:Y:S02]  /*1490*/  FSEL R15, R15, |R10|, !P0 ;  /* 0x4000000a0f0f7208 */ /* 0x000fe40004000000 */
[----:B------:R-:W-:Y:S02]  /*14a0*/  FSEL R16, RZ, -24, P0 ;  /* 0xc1c00000ff107808 */ /* 0x000fe40000000000 */
[----:B------:R-:W-:-:S04]  /*14b0*/  IADD3 R14, PT, PT, R15, -0x3f3504f3, RZ ;  /* 0xc0cafb0d0f0e7810 */ /* 0x000fc80007ffe0ff */
        /* <DEDUP_REMOVED lines=25> */
[----:B------:R-:W-:-:S03]  /*1650*/  MOV R18, 0x391fcb8e ;  /* 0x391fcb8e00127802 */ /* 0x000fc60000000f00 */
        /* <DEDUP_REMOVED lines=8> */
[----:B------:R-:W-:Y:S02]  /*16e0*/  FFMA R14, R17, 7, R14 ;  /* 0x40e00000110e7823 */ /* 0x000fe4000000000e */
[----:B------:R-:W1:Y:S01]  /*16f0*/  F2I.NTZ R21, R15 ;  /* 0x0000000f00157305 */ /* 0x000e620000203100 */
[----:B0-----:R-:W-:Y:S01]  /*1700*/  FADD R19, R15, -R20 ;  /* 0x800000140f137221 */ /* 0x001fe20000000000 */
[----:B------:R-:W-:-:S03]  /*1710*/  FSETP.GT.AND P0, PT, R20, RZ, PT ;  /* 0x000000ff1400720b */ /* 0x000fc60003f04000 */
[----:B------:R-:W-:Y:S01]  /*1720*/  FADD R19, R14, R19 ;  /* 0x000000130e137221 */ /* 0x000fe20000000000 */
[----:B------:R-:W-:Y:S02]  /*1730*/  SEL R20, RZ, 0x83000000, P0 ;  /* 0x83000000ff147807 */ /* 0x000fe40000000000 */
[----:B------:R-:W-:Y:S01]  /*1740*/  FSETP.GT.AND P0, PT, |R15|, 152, PT ;  /* 0x431800000f00780b */ /* 0x000fe20003f04200 */
[----:B------:R-:W-:Y:S01]  /*1750*/  FFMA R14, R19, R18, 0.0013391353422775864601 ;  /* 0x3aaf85ed130e7423 */ /* 0x000fe20000000012 */
[----:B------:R-:W-:Y:S02]  /*1760*/  IADD3 R23, PT, PT, R20, 0x7f000000, RZ ;  /* 0x7f00000014177810 */ /* 0x000fe40007ffe0ff */
[----:B-1----:R-:W-:Y:S01]  /*1770*/  LEA R21, R21, -R20, 0x17 ;  /* 0x8000001415157211 */ /* 0x002fe200078eb8ff */
[----:B------:R-:W-:-:S04]  /*1780*/  FFMA R14, R19, R14, 0.0096188392490148544312 ;  /* 0x3c1d9856130e7423 */ /* 0x000fc8000000000e */
[----:B------:R-:W-:-:S04]  /*1790*/  FFMA R14, R19, R14, 0.055503588169813156128 ;  /* 0x3d6357bb130e7423 */ /* 0x000fc8000000000e */
[----:B------:R-:W-:-:S04]  /*17a0*/  FFMA R14, R19, R14, 0.24022644758224487305 ;  /* 0x3e75fdec130e7423 */ /* 0x000fc8000000000e */
[----:B------:R-:W-:-:S04]  /*17b0*/  FFMA R14, R19, R14, 0.69314718246459960938 ;  /* 0x3f317218130e7423 */ /* 0x000fc8000000000e */
[----:B------:R-:W-:-:S04]  /*17c0*/  FFMA R14, R19, R14, 1 ;  /* 0x3f800000130e7423 */ /* 0x000fc8000000000e */
[----:B------:R-:W-:-:S04]  /*17d0*/  FMUL R14, R14, R23 ;  /* 0x000000170e0e7220 */ /* 0x000fc80000400000 */
[----:B------:R-:W-:Y:S01]  /*17e0*/  FMUL R21, R14, R21 ;  /* 0x000000150e157220 */ /* 0x000fe20000400000 */
[----:B------:R-:W-:Y:S01]  /*17f0*/  HFMA2 R14, -RZ, RZ, 1.875, 0 ;  /* 0x3f800000ff0e7431 */ /* 0x000fe200000001ff */
        /* <DEDUP_REMOVED lines=12> */
.L_x_68:
[----:B------:R-:W-:-:S04]  /*18c0*/  FMUL R19, R16, 5 ;  /* 0x40a0000010137820 */ /* 0x000fc80000400000 */
[----:B------:R-:W0:Y:S01]  /*18d0*/  FRND R22, R19 ;  /* 0x0000001300167307 */ /* 0x000e220000201000 */
[----:B------:R-:W-:Y:S01]  /*18e0*/  FFMA R20, R16, 5, -R19 ;  /* 0x40a0000010147823 */ /* 0x000fe20000000813 */
[----:B------:R-:W-:-:S03]  /*18f0*/  FSETP.GEU.AND P2, PT, R19, RZ, PT ;  /* 0x000000ff1300720b */ /* 0x000fc60003f4e000 */
[----:B------:R-:W-:-:S03]  /*1900*/  FFMA R20, R17, 5, R20 ;  /* 0x40a0000011147823 */ /* 0x000fc60000000014 */
        /* <DEDUP_REMOVED lines=13> */
[----:B------:R-:W-:Y:S02]  /*19e0*/  FFMA R20, R15, R20, 1 ;  /* 0x3f8000000f147423 */ /* 0x000fe40000000014 */
[----:B------:R-:W0:Y:S02]  /*19f0*/  F2F.F64.F32 R14, R14 ;  /* 0x0000000e000e7310 */ /* 0x000e240000201800 */
[----:B------:R-:W-:-:S04]  /*1a00*/  FMUL R20, R20, R23 ;  /* 0x0000001714147220 */ /* 0x000fc80000400000 */
[----:B------:R-:W-:Y:S01]  /*1a10*/  FMUL R20, R20, R21 ;  /* 0x0000001514147220 */ /* 0x000fe20000400000 */
[----:B------:R-:W-:Y:S02]  /*1a20*/  MOV R21, 0x3f800000 ;  /* 0x3f80000000157802 */ /* 0x000fe40000000f00 */
        /* <DEDUP_REMOVED lines=12> */
.L_x_69:
[----:B------:R-:W-:-:S04]  /*1af0*/  FMUL R19, R16, 3 ;  /* 0x4040000010137820 */ /* 0x000fc80000400000 */
[----:B------:R-:W1:Y:S01]  /*1b00*/  FRND R20, R19 ;  /* 0x0000001300147307 */ /* 0x000e620000201000 */
[----:B------:R-:W-:Y:S01]  /*1b10*/  FFMA R16, R16, 3, -R19 ;  /* 0x4040000010107823 */ /* 0x000fe20000000813 */
[----:B------:R-:W-:-:S03]  /*1b20*/  FSETP.GEU.AND P2, PT, R19, RZ, PT ;  /* 0x000000ff1300720b */ /* 0x000fc60003f4e000 */
[----:B------:R-:W-:-:S03]  /*1b30*/  FFMA R16, R17, 3, R16 ;  /* 0x4040000011107823 */ /* 0x000fc60000000010 */
[----:B------:R-:W2:Y:S01]  /*1b40*/  F2I.NTZ R22, R19 ;  /* 0x0000001300167305 */ /* 0x000ea20000203100 */
[----:B-1----:R-:W-:Y:S01]  /*1b50*/  FADD R17, R19, -R20 ;  /* 0x8000001413117221 */ /* 0x002fe20000000000 */
[----:B------:R-:W-:-:S03]  /*1b60*/  FSETP.GT.AND P0, PT, R20, RZ, PT ;  /* 0x000000ff1400720b */ /* 0x000fc60003f04000 */
[----:B------:R-:W-:Y:S01]  /*1b70*/  FADD R23, R16, R17 ;  /* 0x0000001110177221 */ /* 0x000fe20000000000 */
[----:B------:R-:W-:Y:S02]  /*1b80*/  SEL R25, RZ, 0x83000000, P0 ;  /* 0x83000000ff197807 */ /* 0x000fe40000000000 */
[----:B------:R-:W1:Y:S01]  /*1b90*/  F2F.F64.F32 R16, R21 ;  /* 0x0000001500107310 */ /* 0x000e620000201800 */
[----:B------:R-:W-:Y:S01]  /*1ba0*/  FSETP.GT.AND P0, PT, |R19|, 152, PT ;  /* 0x431800001300780b */ /* 0x000fe20003f04200 */
[----:B------:R-:W-:-:S04]  /*1bb0*/  FFMA R18, R23, R18, 0.0013391353422775864601 ;  /* 0x3aaf85ed17127423 */ /* 0x000fc80000000012 */
[----:B------:R-:W-:-:S04]  /*1bc0*/  FFMA R18, R23, R18, 0.0096188392490148544312 ;  /* 0x3c1d985617127423 */ /* 0x000fc80000000012 */
[----:B------:R-:W-:-:S04]  /*1bd0*/  FFMA R18, R23, R18, 0.055503588169813156128 ;  /* 0x3d6357bb17127423 */ /* 0x000fc80000000012 */
[----:B------:R-:W-:Y:S01]  /*1be0*/  FFMA R18, R23, R18, 0.24022644758224487305 ;  /* 0x3e75fdec17127423 */ /* 0x000fe20000000012 */
[----:B-1----:R-:W-:-:S03]  /*1bf0*/  DMUL R16, R16, -693 ;  /* 0xc085a80010107828 */ /* 0x002fc60000000000 */
[----:B------:R-:W-:-:S04]  /*1c00*/  FFMA R18, R23, R18, 0.69314718246459960938 ;  /* 0x3f31721817127423 */ /* 0x000fc80000000012 */
[----:B------:R-:W-:Y:S01]  /*1c10*/  FFMA R18, R23, R18, 1 ;  /* 0x3f80000017127423 */ /* 0x000fe20000000012 */
[----:B------:R-:W-:Y:S01]  /*1c20*/  IADD3 R23, PT, PT, R25, 0x7f000000, RZ ;  /* 0x7f00000019177810 */ /* 0x000fe20007ffe0ff */
[----:B0-----:R-:W-:Y:S01]  /*1c30*/  DFMA R16, R14, 429, R16 ;  /* 0x407ad0000e10782b */ /* 0x001fe20000000010 */
[----:B--2---:R-:W-:-:S03]  /*1c40*/  LEA R25, R22, -R25, 0x17 ;  /* 0x8000001916197211 */ /* 0x004fc600078eb8ff */
        /* <DEDUP_REMOVED lines=15> */
.L_x_70:
[----:B------:R-:W0:Y:S02]  /*1d40*/  F2F.F64.F32 R14, R18 ;  /* 0x00000012000e7310 */ /* 0x000e240000201800 */
[----:B0-----:R-:W-:-:S08]  /*1d50*/  DFMA R14, R14, 315, R16 ;  /* 0x4073b0000e0e782b */ /* 0x001fd00000000010 */
[----:B------:R-:W-:-:S08]  /*1d60*/  DFMA R14, R12, -35, R14 ;  /* 0xc04180000c0e782b */ /* 0x000fd0000000000e */
[----:B------:R-:W-:-:S10]  /*1d70*/  DMUL R14, R14, 0.0625 ;  /* 0x3fb000000e0e7828 */ /* 0x000fd40000000000 */
[----:B------:R0:W1:Y:S01]  /*1d80*/  F2F.F32.F64 R14, R14 ;  /* 0x0000000e000e7310 */ /* 0x0000620000301000 */
[----:B------:R-:W-:Y:S05]  /*1d90*/  BRA `(.L_x_61) ;  /* 0x0000003400147947 */ /* 0x000fea0003800000 */
.L_x_152:
        /* <DEDUP_REMOVED lines=41> */
[----:B------:R-:W-:Y:S01]  /*2030*/  HFMA2 R16, -RZ, RZ, 0.64013671875, -15.109375 ;  /* 0x391fcb8eff107431 */ /* 0x000fe200000001ff */
        /* <DEDUP_REMOVED lines=29> */
.L_x_71:
[----:B------:R-:W-:-:S04]  /*2210*/  FMUL R17, R14, 3 ;  /* 0x404000000e117820 */ /* 0x000fc80000400000 */
[----:B------:R-:W0:Y:S01]  /*2220*/  FRND R20, R17 ;  /* 0x0000001100147307 */ /* 0x000e220000201000 */
[----:B------:R-:W-:Y:S01]  /*2230*/  FFMA R14, R14, 3, -R17 ;  /* 0x404000000e0e7823 */ /* 0x000fe20000000811 */
[----:B------:R-:W-:-:S03]  /*2240*/  FSETP.GEU.AND P2, PT, R17, RZ, PT ;  /* 0x000000ff1100720b */ /* 0x000fc60003f4e000 */
[----:B------:R-:W-:Y:S01]  /*2250*/  FFMA R14, R15, 3, R14 ;  /* 0x404000000f0e7823 */ /* 0x000fe2000000000e */
[----:B0-----:R-:W-:Y:S01]  /*2260*/  FADD R15, R17, -R20 ;  /* 0x80000014110f7221 */ /* 0x001fe20000000000 */
[----:B------:R-:W-:-:S03]  /*2270*/  FSETP.GT.AND P0, PT, R20, RZ, PT ;  /* 0x000000ff1400720b */ /* 0x000fc60003f04000 */
[----:B------:R-:W-:Y:S01]  /*2280*/  FADD R15, R14, R15 ;  /* 0x0000000f0e0f7221 */ /* 0x000fe20000000000 */
[----:B------:R-:W-:Y:S01]  /*2290*/  SEL R19, RZ, 0x83000000, P0 ;  /* 0x83000000ff137807 */ /* 0x000fe20000000000 */
[----:B------:R-:W0:Y:S01]  /*22a0*/  F2I.NTZ R14, R17 ;  /* 0x00000011000e7305 */ /* 0x000e220000203100 */
[----:B------:R-:W-:Y:S01]  /*22b0*/  FSETP.GT.AND P0, PT, |R17|, 152, PT ;  /* 0x431800001100780b */ /* 0x000fe20003f04200 */
[----:B------:R-:W-:Y:S01]  /*22c0*/  FFMA R16, R15, R16, 0.0013391353422775864601 ;  /* 0x3aaf85ed0f107423 */ /* 0x000fe20000000010 */
[----:B------:R-:W-:-:S03]  /*22d0*/  IADD3 R21, PT, PT, R19, 0x7f000000, RZ ;  /* 0x7f00000013157810 */ /* 0x000fc60007ffe0ff */
[----:B------:R-:W-:-:S04]  /*22e0*/  FFMA R16, R15, R16, 0.0096188392490148544312 ;  /* 0x3c1d98560f107423 */ /* 0x000fc80000000010 */
[----:B------:R-:W-:-:S04]  /*22f0*/  FFMA R16, R15, R16, 0.055503588169813156128 ;  /* 0x3d6357bb0f107423 */ /* 0x000fc80000000010 */
[----:B------:R-:W-:-:S04]  /*2300*/  FFMA R16, R15, R16, 0.24022644758224487305 ;  /* 0x3e75fdec0f107423 */ /* 0x000fc80000000010 */
[----:B------:R-:W-:-:S04]  /*2310*/  FFMA R16, R15, R16, 0.69314718246459960938 ;  /* 0x3f3172180f107423 */ /* 0x000fc80000000010 */
[----:B------:R-:W-:Y:S01]  /*2320*/  FFMA R16, R15, R16, 1 ;  /* 0x3f8000000f107423 */ /* 0x000fe20000000010 */
[----:B0-----:R-:W-:Y:S02]  /*2330*/  LEA R15, R14, -R19, 0x17 ;  /* 0x800000130e0f7211 */ /* 0x001fe400078eb8ff */
[----:B------:R-:W0:Y:S01]  /*2340*/  F2F.F64.F32 R18, R18 ;  /* 0x0000001200127310 */ /* 0x000e220000201800 */
        /* <DEDUP_REMOVED lines=15> */
.L_x_72:
[----:B------:R-:W1:Y:S02]  /*2440*/  F2F.F64.F32 R14, R16 ;  /* 0x00000010000e7310 */ /* 0x000e640000201800 */
[----:B-1----:R-:W-:-:S08]  /*2450*/  DMUL R14, R14, -70 ;  /* 0xc05180000e0e7828 */ /* 0x002fd00000000000 */
[----:B0-----:R-:W-:-:S08]  /*2460*/  DFMA R14, R18, 63, R14 ;  /* 0x404f8000120e782b */ /* 0x001fd0000000000e */
[----:B------:R-:W-:-:S08]  /*2470*/  DFMA R14, R12, 15, R14 ;  /* 0x402e00000c0e782b */ /* 0x000fd0000000000e */
[----:B------:R-:W-:-:S10]  /*2480*/  DMUL R14, R14, 0.125 ;  /* 0x3fc000000e0e7828 */ /* 0x000fd40000000000 */
[----:B------:R2:W3:Y:S01]  /*2490*/  F2F.F32.F64 R14, R14 ;  /* 0x0000000e000e7310 */ /* 0x0004e20000301000 */
[----:B------:R-:W-:Y:S05]  /*24a0*/  BRA `(.L_x_61) ;  /* 0x0000002c00507947 */ /* 0x000fea0003800000 */
.L_x_153:
[C---:B------:R-:W-:Y:S01]  /*24b0*/  FMUL R13, |R10|.reuse, 16777216 ;  /* 0x4b8000000a0d7820 */ /* 0x040fe20000400200 */
[C---:B------:R-:W-:Y:S01]  /*24c0*/  FSETP.GEU.AND P0, PT, |R10|.reuse, 1.175494350822287508e-38, PT ;  /* 0x008000000a00780b */ /* 0x040fe20003f0e200 */
[----:B------:R-:W-:Y:S01]  /*24d0*/  HFMA2 R19, -RZ, RZ, 1.875, 0 ;  /* 0x3f800000ff137431 */ /* 0x000fe200000001ff */
[----:B------:R-:W-:Y:S02]  /*24e0*/  MOV R20, 0x3a2c32e4 ;  /* 0x3a2c32e400147802 */ /* 0x000fe40000000f00 */
[----:B------:R-:W-:Y:S02]  /*24f0*/  FSEL R13, R13, |R10|, !P0 ;  /* 0x4000000a0d0d7208 */ /* 0x000fe40004000000 */
[----:B------:R-:W-:Y:S02]  /*2500*/  FSETP.NEU.AND P1, PT, R10, 1, PT ;  /* 0x3f8000000a00780b */ /* 0x000fe40003f2d000 */
        /* <DEDUP_REMOVED lines=19> */
[----:B------:R-:W-:Y:S01]  /*2640*/  FFMA R16, R13, 1.4426950216293334961, R16 ;  /* 0x3fb8aa3b0d107823 */ /* 0x000fe20000000010 */
[----:B------:R-:W-:-:S02]  /*2650*/  HFMA2 R18, -RZ, RZ, 0.64013671875, -15.109375 ;  /* 0x391fcb8eff127431 */ /* 0x000fc400000001ff */
        /* <DEDUP_REMOVED lines=13> */
[----:B------:R-:W-:-:S04]  /*2730*/  FFMA R15, R13, 2, -R14 ;  /* 0x400000000d0f7823 */ /* 0x000fc8000000080e */
[----:B------:R-:W-:Y:S01]  /*2740*/  FFMA R15, R12, 2, R15 ;  /* 0x400000000c0f7823 */ /* 0x000fe2000000000f */
[----:B0-----:R-:W-:Y:S01]  /*2750*/  FADD R16, R14, -R17 ;  /* 0x800000110e107221 */ /* 0x001fe20000000000 */
[----:B------:R-:W-:Y:S02]  /*2760*/  FSETP.GT.AND P2, PT, R17, RZ, PT ;  /* 0x000000ff1100720b */ /* 0x000fe40003f44000 */
[----:B------:R-:W-:Y:S01]  /*2770*/  MOV R17, 0x3f800000 ;  /* 0x3f80000000117802 */ /* 0x000fe20000000f00 */
[----:B------:R-:W-:Y:S02]  /*2780*/  FADD R15, R15, R16 ;  /* 0x000000100f0f7221 */ /* 0x000fe40000000000 */
[----:B------:R0:W1:Y:S02]  /*2790*/  F2I.NTZ R16, R14 ;  /* 0x0000000e00107305 */ /* 0x0000640000203100 */
[----:B------:R-:W-:-:S04]  /*27a0*/  FFMA R18, R15, R18, 0.0013391353422775864601 ;  /* 0x3aaf85ed0f127423 */ /* 0x000fc80000000012 */
[----:B------:R-:W-:-:S04]  /*27b0*/  FFMA R18, R15, R18, 0.0096188392490148544312 ;  /* 0x3c1d98560f127423 */ /* 0x000fc80000000012 */
[----:B------:R-:W-:-:S04]  /*27c0*/  FFMA R18, R15, R18, 0.055503588169813156128 ;  /* 0x3d6357bb0f127423 */ /* 0x000fc80000000012 */
[----:B------:R-:W-:Y:S01]  /*27d0*/  FFMA R18, R15, R18, 0.24022644758224487305 ;  /* 0x3e75fdec0f127423 */ /* 0x000fe20000000012 */
[----:B01----:R-:W-:Y:S06]  /*27e0*/  @!P1 BRA `(.L_x_73) ;  /* 0x0000000000789947 */ /* 0x003fec0003800000 */
        /* <DEDUP_REMOVED lines=10> */
[----:B------:R-:W-:Y:S01]  /*2890*/  FFMA R22, R12, 6, R19 ;  /* 0x40c000000c167823 */ /* 0x000fe20000000013 */
[----:B0-----:R-:W-:Y:S01]  /*28a0*/  FADD R19, R20, -R21 ;  /* 0x8000001514137221 */ /* 0x001fe20000000000 */
[----:B------:R-:W-:-:S03]  /*28b0*/  FSETP.GT.AND P3, PT, R21, RZ, PT ;  /* 0x000000ff1500720b */ /* 0x000fc60003f64000 */
[----:B------:R-:W-:Y:S01]  /*28c0*/  FADD R19, R19, R22 ;  /* 0x0000001613137221 */ /* 0x000fe20000000000 */
[----:B------:R-:W-:Y:S02]  /*28d0*/  SEL R21, RZ, 0x83000000, P3 ;  /* 0x83000000ff157807 */ /* 0x000fe40001800000 */
[----:B------:R-:W-:Y:S01]  /*28e0*/  FSETP.GEU.AND P3, PT, R20, RZ, PT ;  /* 0x000000ff1400720b */ /* 0x000fe20003f6e000 */
[----:B------:R-:W-:Y:S01]  /*28f0*/  FFMA R22, R19, R24, 0.0013391353422775864601 ;  /* 0x3aaf85ed13167423 */ /* 0x000fe20000000018 */
[----:B------:R-:W-:-:S03]  /*2900*/  IADD3 R23, PT, PT, R21, 0x7f000000, RZ ;  /* 0x7f00000015177810 */ /* 0x000fc60007ffe0ff */
[C---:B------:R-:W-:Y:S02]  /*2910*/  FFMA R24, R19.reuse, R22, 0.0096188392490148544312 ;  /* 0x3c1d985613187423 */ /* 0x040fe40000000016 */
[----:B------:R0:W1:Y:S02]  /*2920*/  F2I.NTZ R22, R20 ;  /* 0x0000001400167305 */ /* 0x0000640000203100 */
[----:B------:R-:W-:-:S04]  /*2930*/  FFMA R24, R19, R24, 0.055503588169813156128 ;  /* 0x3d6357bb13187423 */ /* 0x000fc80000000018 */
[----:B------:R-:W-:Y:S01]  /*2940*/  FFMA R24, R19, R24, 0.24022644758224487305 ;  /* 0x3e75fdec13187423 */ /* 0x000fe20000000018 */
[----:B0-----:R-:W-:-:S03]  /*2950*/  @!P0 FADD R20, R10, R10 ;  /* 0x0000000a0a148221 */ /* 0x001fc60000000000 */
[----:B------:R-:W-:-:S04]  /*2960*/  FFMA R24, R19, R24, 0.69314718246459960938 ;  /* 0x3f31721813187423 */ /* 0x000fc80000000018 */
[----:B------:R-:W-:Y:S01]  /*2970*/  FFMA R24, R19, R24, 1 ;  /* 0x3f80000013187423 */ /* 0x000fe20000000018 */
[----:B-1----:R-:W-:Y:S02]  /*2980*/  LEA R22, R22, -R21, 0x17 ;  /* 0x8000001516167211 */ /* 0x002fe400078eb8ff */
[----:B------:R-:W-:Y:S01]  /*2990*/  FSEL R19, RZ, +INF , !P3 ;  /* 0x7f800000ff137808 */ /* 0x000fe20005800000 */
[----:B------:R-:W-:-:S04]  /*29a0*/  FMUL R23, R23, R24 ;  /* 0x0000001817177220 */ /* 0x000fc80000400000 */
[----:B------:R-:W-:Y:S01]  /*29b0*/  @!P4 FMUL R19, R22, R23 ;  /* 0x000000171613c220 */ /* 0x000fe20000400000 */
[----:B------:R-:W-:-:S07]  /*29c0*/  @!P0 LOP3.LUT R19, R20, 0x7fffffff, RZ, 0xc0, !PT ;  /* 0x7fffffff14138812 */ /* 0x000fce00078ec0ff */
.L_x_73:
[----:B------:R-:W-:Y:S05]  /*29d0*/  @!P1 BRA `(.L_x_74) ;  /* 0x0000000000789947 */ /* 0x000fea0003800000 */
[----:B------:R-:W-:-:S13]  /*29e0*/  FSETP.NAN.AND P0, PT, |R10|, |R10|, PT ;  /* 0x4000000a0a00720b */ /* 0x000fda0003f08200 */
[----:B------:R-:W-:Y:S01]  /*29f0*/  @P0 FADD R17, R10, 4 ;  /* 0x408000000a110421 */ /* 0x000fe20000000000 */
[----:B------:R-:W-:Y:S06]  /*2a00*/  @P0 BRA `(.L_x_74) ;  /* 0x00000000006c0947 */ /* 0x000fec0003800000 */
[C---:B------:R-:W-:Y:S01]  /*2a10*/  FMUL R20, R13.reuse, 4 ;  /* 0x408000000d147820 */ /* 0x040fe20000400000 */
[----:B------:R-:W-:Y:S01]  /*2a20*/  HFMA2 R21, -RZ, RZ, 0.64013671875, -15.109375 ;  /* 0x391fcb8eff157431 */ /* 0x000fe200000001ff */
[C---:B------:R-:W-:Y:S02]  /*2a30*/  FSETP.NEU.AND P0, PT, |R10|.reuse, +INF , PT ;  /* 0x7f8000000a00780b */ /* 0x040fe40003f0d200 */
[----:B------:R-:W0:Y:S01]  /*2a40*/  FRND R17, R20 ;  /* 0x0000001400117307 */ /* 0x000e220000201000 */
[----:B------:R-:W-:Y:S01]  /*2a50*/  FFMA R13, R13, 4, -R20 ;  /* 0x408000000d0d7823 */ /* 0x000fe20000000814 */
[----:B------:R-:W-:Y:S02]  /*2a60*/  FSETP.NEU.AND P0, PT, R10, RZ, P0 ;  /* 0x000000ff0a00720b */ /* 0x000fe4000070d000 */
[----:B------:R-:W-:Y:S01]  /*2a70*/  FSETP.GT.AND P4, PT, |R20|, 152, PT ;  /* 0x431800001400780b */ /* 0x000fe20003f84200 */
        /* <DEDUP_REMOVED lines=8> */
[----:B------:R-:W-:Y:S01]  /*2b00*/  FFMA R17, R12, R13, 0.24022644758224487305 ;  /* 0x3e75fdec0c117423 */ /* 0x000fe2000000000d */
        /* <DEDUP_REMOVED lines=11> */
.L_x_74:
[----:B------:R-:W-:Y:S01]  /*2bc0*/  SEL R21, RZ, 0x83000000, P2 ;  /* 0x83000000ff157807 */ /* 0x000fe20001000000 */
[----:B------:R-:W-:Y:S01]  /*2bd0*/  FFMA R18, R15, R18, 0.69314718246459960938 ;  /* 0x3f3172180f127423 */ /* 0x000fe20000000012 */
[----:B------:R-:W0:Y:S01]  /*2be0*/  F2F.F64.F32 R12, R17 ;  /* 0x00000011000c7310 */ /* 0x000e220000201800 */
[----:B------:R-:W-:Y:S02]  /*2bf0*/  FSETP.GT.AND P0, PT, |R14|, 152, PT ;  /* 0x431800000e00780b */ /* 0x000fe40003f04200 */
[----:B------:R-:W-:Y:S01]  /*2c00*/  IADD3 R23, PT, PT, R21, 0x7f000000, RZ ;  /* 0x7f00000015177810 */ /* 0x000fe20007ffe0ff */
[----:B------:R-:W-:Y:S01]  /*2c10*/  FFMA R18, R15, R18, 1 ;  /* 0x3f8000000f127423 */ /* 0x000fe20000000012 */
[----:B------:R-:W-:Y:S02]  /*2c20*/  LEA R16, R16, -R21, 0x17 ;  /* 0x8000001510107211 */ /* 0x000fe400078eb8ff */
[----:B------:R-:W-:Y:S01]  /*2c30*/  FSETP.GEU.AND P2, PT, R14, RZ, PT ;  /* 0x000000ff0e00720b */ /* 0x000fe20003f4e000 */
[----:B------:R-:W-:-:S02]  /*2c40*/  FMUL R23, R18, R23 ;  /* 0x0000001712177220 */ /* 0x000fc40000400000 */
[----:B------:R-:W1:Y:S02]  /*2c50*/  F2F.F64.F32 R18, R19 ;  /* 0x0000001300127310 */ /* 0x000e640000201800 */
[----:B------:R-:W-:Y:S01]  /*2c60*/  FMUL R23, R23, R16 ;  /* 0x0000001017177220 */ /* 0x000fe20000400000 */
[----:B------:R-:W-:Y:S01]  /*2c70*/  MOV R16, 0x3f800000 ;  /* 0x3f80000000107802 */ /* 0x000fe20000000f00 */
[----:B0-----:R-:W-:Y:S01]  /*2c80*/  DMUL R12, R12, -315 ;  /* 0xc073b0000c0c7828 */ /* 0x001fe20000000000 */
[----:B------:R-:W-:Y:S01]  /*2c90*/  @P0 FSEL R23, RZ, +INF , !P2 ;  /* 0x7f800000ff170808 */ /* 0x000fe20005000000 */
[----:B------:R-:W-:Y:S09]  /*2ca0*/  @!P1 BRA `(.L_x_75) ;  /* 0x0000000000209947 */ /* 0x000ff20003800000 */
        /* <DEDUP_REMOVED lines=8> */
.L_x_75:
[----:B------:R-:W0:Y:S01]  /*2d30*/  F2F.F64.F32 R14, R16 ;  /* 0x00000010000e7310 */ /* 0x000e220000201800 */
[----:B-1----:R-:W-:-:S08]  /*2d40*/  DFMA R12, R18, 231, R12 ;  /* 0x406ce000120c782b */ /* 0x002fd0000000000c */
[----:B0-----:R-:W-:-:S08]  /*2d50*/  DFMA R14, R14, 105, R12 ;  /* 0x405a40000e0e782b */ /* 0x001fd0000000000c */
[----:B------:R-:W-:-:S08]  /*2d60*/  DADD R14, R14, -5 ;  /* 0xc01400000e0e7429 */ /* 0x000fd00000000000 */
[----:B------:R-:W-:-:S10]  /*2d70*/  DMUL R14, R14, 0.0625 ;  /* 0x3fb000000e0e7828 */ /* 0x000fd40000000000 */
[----:B------:R4:W0:Y:S01]  /*2d80*/  F2F.F32.F64 R14, R14 ;  /* 0x0000000e000e7310 */ /* 0x0008220000301000 */
[----:B------:R-:W-:Y:S05]  /*2d90*/  BRA `(.L_x_61) ;  /* 0x0000002400147947 */ /* 0x000fea0003800000 */
.L_x_67:
[----:B------:R-:W-:-:S04]  /*2da0*/  MOV R14, 0xfffffff8 ;  /* 0xfffffff8000e7802 */ /* 0x000fc80000000f00 */
[----:B------:R-:W-:-:S04]  /*2db0*/  VIADDMNMX.U32 R14, R9, R14, 0x3, PT ;  /* 0x00000003090e7446 */ /* 0x000fc8000380000e */
[----:B------:R-:W-:-:S04]  /*2dc0*/  SHF.L.U32 R16, R14, 0x2, RZ ;  /* 0x000000020e107819 */ /* 0x000fc800000006ff */
[----:B------:R-:W0:Y:S02]  /*2dd0*/  LDC R14, c[0x2][R16+0x20] ;  /* 0x00800800100e7b82 */ /* 0x000e240000000800 */
[----:B0-----:R-:W-:-:S04]  /*2de0*/  SHF.R.S32.HI R15, RZ, 0x1f, R14 ;  /* 0x0000001fff0f7819 */ /* 0x001fc8000001140e */
.L_x_156:
[----:B------:R-:W-:Y:S05]  /*2df0*/  BRX R14 -0x2e00                                                  (*"BRANCH_TARGETS .L_x_157,.L_x_158,.L_x_159,.L_x_62"*) ;  /* 0xffffffd00e807949 */ /* 0x000fea000383ffff */
.L_x_62:
[----:B------:R-:W-:Y:S01]  /*2e00*/  HFMA2 R14, -RZ, RZ, -1.875, 0 ;  /* 0xbf800000ff0e7431 */ /* 0x000fe200000001ff */
[----:B------:R-:W-:Y:S06]  /*2e10*/  BRA `(.L_x_61) ;  /* 0x0000002000f47947 */ /* 0x000fec0003800000 */
.L_x_157:
[C---:B------:R-:W-:Y:S01]  /*2e20*/  FMUL R13, |R10|.reuse, 16777216 ;  /* 0x4b8000000a0d7820 */ /* 0x040fe20000400200 */
[C---:B------:R-:W-:Y:S02]  /*2e30*/  FSETP.GEU.AND P0, PT, |R10|.reuse, 1.175494350822287508e-38, PT ;  /* 0x008000000a00780b */ /* 0x040fe40003f0e200 */
[----:B------:R-:W-:Y:S02]  /*2e40*/  MOV R20, 0x3a2c32e4 ;  /* 0x3a2c32e400147802 */ /* 0x000fe40000000f00 */
[----:B------:R-:W-:Y:S02]  /*2e50*/  FSEL R13, R13, |R10|, !P0 ;  /* 0x4000000a0d0d7208 */ /* 0x000fe40004000000 */
[----:B------:R-:W-:Y:S02]  /*2e60*/  FSETP.NEU.AND P1, PT, R10, 1, PT ;  /* 0x3f8000000a00780b */ /* 0x000fe40003f2d000 */
[----:B------:R-:W-:Y:S02]  /*2e70*/  IADD3 R12, PT, PT, R13, -0x3f3504f3, RZ ;  /* 0xc0cafb0d0d0c7810 */ /* 0x000fe40007ffe0ff */
[----:B------:R-:W-:-:S02]  /*2e80*/  MOV R21, 0x391fcb8e ;  /* 0x391fcb8e00157802 */ /* 0x000fc40000000f00 */
        /* <DEDUP_REMOVED lines=26> */
[----:B------:R-:W-:-:S03]  /*3030*/  HFMA2 R14, -RZ, RZ, 1.875, 0 ;  /* 0x3f800000ff0e7431 */ /* 0x000fc600000001ff */
        /* <DEDUP_REMOVED lines=8> */
[----:B0-----:R-:W-:-:S04]  /*30c0*/  FADD R15, R16, -R13 ;  /* 0x8000000d100f7221 */ /* 0x001fc80000000000 */
[----:B------:R-:W-:Y:S01]  /*30d0*/  FADD R18, R12, R15 ;  /* 0x0000000f0c127221 */ /* 0x000fe20000000000 */
        /* <DEDUP_REMOVED lines=32> */
.L_x_76:
        /* <DEDUP_REMOVED lines=31> */
.L_x_77:
[C---:B------:R-:W-:Y:S01]  /*34d0*/  FFMA R21, R18.reuse, R21, 0.0013391353422775864601 ;  /* 0x3aaf85ed12157423 */ /* 0x040fe20000000015 */
[----:B------:R-:W0:Y:S01]  /*34e0*/  F2F.F64.F32 R14, R14 ;  /* 0x0000000e000e7310 */ /* 0x000e220000201800 */
[----:B------:R-:W-:Y:S02]  /*34f0*/  FSETP.GT.AND P0, PT, R13, RZ, PT ;  /* 0x000000ff0d00720b */ /* 0x000fe40003f04000 */
[----:B------:R-:W-:Y:S01]  /*3500*/  FFMA R21, R18, R21, 0.0096188392490148544312 ;  /* 0x3c1d985612157423 */ /* 0x000fe20000000015 */
[----:B------:R-:W-:Y:S02]  /*3510*/  FSETP.GT.AND P2, PT, |R16|, 152, PT ;  /* 0x431800001000780b */ /* 0x000fe40003f44200 */
[----:B------:R-:W-:Y:S01]  /*3520*/  SEL R23, RZ, 0x83000000, P0 ;  /* 0x83000000ff177807 */ /* 0x000fe20000000000 */
[----:B------:R-:W-:Y:S01]  /*3530*/  FFMA R21, R18, R21, 0.055503588169813156128 ;  /* 0x3d6357bb12157423 */ /* 0x000fe20000000015 */
[----:B------:R-:W1:Y:S01]  /*3540*/  F2I.NTZ R20, R16 ;  /* 0x0000001000147305 */ /* 0x000e620000203100 */
[----:B------:R-:W-:-:S02]  /*3550*/  MOV R22, 0x3f800000 ;  /* 0x3f80000000167802 */ /* 0x000fc40000000f00 */
[----:B------:R-:W-:-:S04]  /*3560*/  FFMA R21, R18, R21, 0.24022644758224487305 ;  /* 0x3e75fdec12157423 */ /* 0x000fc80000000015 */
[C---:B------:R-:W-:Y:S01]  /*3570*/  FFMA R21, R18.reuse, R21, 0.69314718246459960938 ;  /* 0x3f31721812157423 */ /* 0x040fe20000000015 */
[----:B------:R-:W2:Y:S01]  /*3580*/  F2F.F64.F32 R12, R12 ;  /* 0x0000000c000c7310 */ /* 0x000ea20000201800 */
[----:B0-----:R-:W-:Y:S02]  /*3590*/  DMUL R14, R14, -12012 ;  /* 0xc0c776000e0e7828 */ /* 0x001fe40000000000 */
[----:B------:R-:W-:Y:S01]  /*35a0*/  FFMA R18, R18, R21, 1 ;  /* 0x3f80000012127423 */ /* 0x000fe20000000015 */
[----:B------:R-:W-:Y:S02]  /*35b0*/  IADD3 R21, PT, PT, R23, 0x7f000000, RZ ;  /* 0x7f00000017157810 */ /* 0x000fe40007ffe0ff */
[----:B-1----:R-:W-:Y:S01]  /*35c0*/  LEA R20, R20, -R23, 0x17 ;  /* 0x8000001714147211 */ /* 0x002fe200078eb8ff */
        /* <DEDUP_REMOVED lines=26> */
[----:B------:R-:W-:Y:S01]  /*3770*/  @!P0 FADD R17, R10, R10 ;  /* 0x0000000a0a118221 */ /* 0x000fe20000000000 */
[----:B------:R-:W-:-:S02]  /*3780*/  FSEL R22, RZ, +INF , !P3 ;  /* 0x7f800000ff167808 */ /* 0x000fc40005800000 */
[----:B------:R-:W-:-:S04]  /*3790*/  FMUL R26, R23, R26 ;  /* 0x0000001a171a7220 */ /* 0x000fc80000400000 */
[----:B------:R-:W-:Y:S01]  /*37a0*/  @!P4 FMUL R22, R19, R26 ;  /* 0x0000001a1316c220 */ /* 0x000fe20000400000 */
[----:B------:R-:W-:-:S07]  /*37b0*/  @!P0 LOP3.LUT R22, R17, 0x7fffffff, RZ, 0xc0, !PT ;  /* 0x7fffffff11168812 */ /* 0x000fce00078ec0ff */
.L_x_78:
[----:B------:R-:W-:Y:S01]  /*37c0*/  FMUL R21, R18, R21 ;  /* 0x0000001512157220 */ /* 0x000fe20000400000 */
[----:B------:R-:W-:Y:S01]  /*37d0*/  FSETP.GEU.AND P0, PT, R16, RZ, PT ;  /* 0x000000ff1000720b */ /* 0x000fe20003f0e000 */
[----:B------:R0:W1:Y:S01]  /*37e0*/  F2F.F64.F32 R18, R22 ;  /* 0x0000001600127310 */ /* 0x0000620000201800 */
[----:B--2---:R-:W-:Y:S01]  /*37f0*/  DFMA R12, R12, 6435, R14 ;  /* 0x40b923000c0c782b */ /* 0x004fe2000000000e */
[----:B------:R-:W-:Y:S01]  /*3800*/  FMUL R20, R21, R20 ;  /* 0x0000001415147220 */ /* 0x000fe20000400000 */
        /* <DEDUP_REMOVED lines=11> */
.L_x_79:
[----:B------:R-:W2:Y:S01]  /*38c0*/  F2F.F64.F32 R14, R16 ;  /* 0x00000010000e7310 */ /* 0x000ea20000201800 */
[----:B-1----:R-:W-:-:S08]  /*38d0*/  DFMA R12, R18, 6930, R12 ;  /* 0x40bb1200120c782b */ /* 0x002fd0000000000c */
[----:B--2---:R-:W-:-:S08]  /*38e0*/  DFMA R14, R14, -1260, R12 ;  /* 0xc093b0000e0e782b */ /* 0x004fd0000000000c */
[----:B------:R-:W-:-:S08]  /*38f0*/  DADD R14, R14, 35 ;  /* 0x404180000e0e7429 */ /* 0x000fd00000000000 */
[----:B------:R-:W-:-:S10]  /*3900*/  DMUL R14, R14, 0.0078125 ;  /* 0x3f8000000e0e7828 */ /* 0x000fd40000000000 */
[----:B------:R1:W2:Y:S01]  /*3910*/  F2F.F32.F64 R14, R14 ;  /* 0x0000000e000e7310 */ /* 0x0002a20000301000 */
[----:B------:R-:W-:Y:S05]  /*3920*/  BRA `(.L_x_61) ;  /* 0x0000001800307947 */ /* 0x000fea0003800000 */
.L_x_158:
[C---:B------:R-:W-:Y:S01]  /*3930*/  FMUL R15, |R10|.reuse, 16777216 ;  /* 0x4b8000000a0f7820 */ /* 0x040fe20000400200 */
[C---:B------:R-:W-:Y:S02]  /*3940*/  FSETP.GEU.AND P0, PT, |R10|.reuse, 1.175494350822287508e-38, PT ;  /* 0x008000000a00780b */ /* 0x040fe40003f0e200 */
[----:B------:R-:W-:Y:S02]  /*3950*/  MOV R21, 0x3a2c32e4 ;  /* 0x3a2c32e400157802 */ /* 0x000fe40000000f00 */
[----:B------:R-:W-:Y:S02]  /*3960*/  FSEL R15, R15, |R10|, !P0 ;  /* 0x4000000a0f0f7208 */ /* 0x000fe40004000000 */
[----:B------:R-:W-:Y:S02]  /*3970*/  FSEL R16, RZ, -24, P0 ;  /* 0xc1c00000ff107808 */ /* 0x000fe40000000000 */
[----:B------:R-:W-:Y:S02]  /*3980*/  IADD3 R14, PT, PT, R15, -0x3f3504f3, RZ ;  /* 0xc0cafb0d0f0e7810 */ /* 0x000fe40007ffe0ff */
[----:B------:R-:W-:-:S02]  /*3990*/  FSETP.NEU.AND P1, PT, R10, 1, PT ;  /* 0x3f8000000a00780b */ /* 0x000fc40003f2d000 */
        /* <DEDUP_REMOVED lines=64> */
.L_x_80:
        /* <DEDUP_REMOVED lines=35> */
.L_x_81:
[C---:B------:R-:W-:Y:S01]  /*3fd0*/  FMUL R21, R18.reuse, 5 ;  /* 0x40a0000012157820 */ /* 0x040fe20000400000 */
[----:B------:R-:W1:Y:S03]  /*3fe0*/  F2F.F64.F32 R16, R16 ;  /* 0x0000001000107310 */ /* 0x000e660000201800 */
[----:B------:R-:W-:Y:S01]  /*3ff0*/  FFMA R24, R18, 5, -R21 ;  /* 0x40a0000012187823 */ /* 0x000fe20000000815 */
[----:B------:R-:W-:-:S03]  /*4000*/  FSETP.GEU.AND P2, PT, R21, RZ, PT ;  /* 0x000000ff1500720b */ /* 0x000fc60003f4e000 */
[----:B------:R-:W-:Y:S01]  /*4010*/  FFMA R23, R19, 5, R24 ;  /* 0x40a0000013177823 */ /* 0x000fe20000000018 */
[----:B------:R-:W2:Y:S01]  /*4020*/  FRND R22, R21 ;  /* 0x0000001500167307 */ /* 0x000ea20000201000 */
[----:B-1----:R-:W-:Y:S01]  /*4030*/  DMUL R16, R16, -25740 ;  /* 0xc0d9230010107828 */ /* 0x002fe20000000000 */
[----:B--2---:R-:W-:Y:S01]  /*4040*/  FADD R24, R21, -R22 ;  /* 0x8000001615187221 */ /* 0x004fe20000000000 */
[----:B------:R-:W-:-:S06]  /*4050*/  FSETP.GT.AND P0, PT, R22, RZ, PT ;  /* 0x000000ff1600720b */ /* 0x000fcc0003f04000 */
[----:B0-----:R-:W-:Y:S01]  /*4060*/  DFMA R14, R14, 12155, R16 ;  /* 0x40c7bd800e0e782b */ /* 0x001fe20000000010 */
[----:B------:R-:W0:Y:S01]  /*4070*/  F2I.NTZ R22, R21 ;  /* 0x0000001500167305 */ /* 0x000e220000203100 */
[----:B------:R-:W-:Y:S01]  /*4080*/  FADD R23, R23, R24 ;  /* 0x0000001817177221 */ /* 0x000fe20000000000 */
[----:B------:R-:W-:Y:S02]  /*4090*/  SEL R25, RZ, 0x83000000, P0 ;  /* 0x83000000ff197807 */ /* 0x000fe40000000000 */
[----:B------:R-:W-:Y:S01]  /*40a0*/  FSETP.GT.AND P0, PT, |R21|, 152, PT ;  /* 0x431800001500780b */ /* 0x000fe20003f04200 */
[----:B------:R-:W-:-:S04]  /*40b0*/  FFMA R24, R23, R20, 0.0013391353422775864601 ;  /* 0x3aaf85ed17187423 */ /* 0x000fc80000000014 */
[----:B------:R-:W-:-:S04]  /*40c0*/  FFMA R24, R23, R24, 0.0096188392490148544312 ;  /* 0x3c1d985617187423 */ /* 0x000fc80000000018 */
[----:B------:R-:W-:Y:S01]  /*40d0*/  FFMA R24, R23, R24, 0.055503588169813156128 ;  /* 0x3d6357bb17187423 */ /* 0x000fe20000000018 */
[----:B0-----:R-:W-:-:S03]  /*40e0*/  LEA R22, R22, -R25, 0x17 ;  /* 0x8000001916167211 */ /* 0x001fc600078eb8ff */
[----:B------:R-:W-:-:S04]  /*40f0*/  FFMA R24, R23, R24, 0.24022644758224487305 ;  /* 0x3e75fdec17187423 */ /* 0x000fc80000000018 */
[----:B------:R-:W-:-:S04]  /*4100*/  FFMA R24, R23, R24, 0.69314718246459960938 ;  /* 0x3f31721817187423 */ /* 0x000fc80000000018 */
[----:B------:R-:W-:Y:S01]  /*4110*/  FFMA R24, R23, R24, 1 ;  /* 0x3f80000017187423 */ /* 0x000fe20000000018 */
[----:B------:R-:W-:-:S05]  /*4120*/  IADD3 R23, PT, PT, R25, 0x7f000000, RZ ;  /* 0x7f00000019177810 */ /* 0x000fca0007ffe0ff */
        /* <DEDUP_REMOVED lines=15> */
.L_x_82:
[----:B------:R-:W-:Y:S01]  /*4220*/  FMUL R17, R18, 3 ;  /* 0x4040000012117820 */ /* 0x000fe20000400000 */
[----:B------:R-:W-:-:S03]  /*4230*/  FMUL R22, R22, 18018 ;  /* 0x468cc40016167820 */ /* 0x000fc60000400000 */
[----:B------:R-:W0:Y:S01]  /*4240*/  FRND R16, R17 ;  /* 0x0000001100107307 */ /* 0x000e220000201000 */
[----:B------:R-:W-:Y:S01]  /*4250*/  FFMA R18, R18, 3, -R17 ;  /* 0x4040000012127823 */ /* 0x000fe20000000811 */
[----:B------:R-:W-:-:S03]  /*4260*/  FSETP.GEU.AND P2, PT, R17, RZ, PT ;  /* 0x000000ff1100720b */ /* 0x000fc60003f4e000 */
[----:B------:R-:W-:Y:S01]  /*4270*/  FFMA R18, R19, 3, R18 ;  /* 0x4040000013127823 */ /* 0x000fe20000000012 */
[C---:B0-----:R-:W-:Y:S01]  /*4280*/  FADD R21, R17.reuse, -R16 ;  /* 0x8000001011157221 */ /* 0x041fe20000000000 */
[----:B------:R-:W-:Y:S02]  /*4290*/  FSETP.GT.AND P0, PT, R16, RZ, PT ;  /* 0x000000ff1000720b */ /* 0x000fe40003f04000 */
[----:B------:R-:W-:Y:S01]  /*42a0*/  MOV R16, 0x3f800000 ;  /* 0x3f80000000107802 */ /* 0x000fe20000000f00 */
[----:B------:R-:W-:Y:S01]  /*42b0*/  FADD R21, R18, R21 ;  /* 0x0000001512157221 */ /* 0x000fe20000000000 */
[----:B------:R-:W-:Y:S02]  /*42c0*/  SEL R23, RZ, 0x83000000, P0 ;  /* 0x83000000ff177807 */ /* 0x000fe40000000000 */
[----:B------:R-:W-:Y:S01]  /*42d0*/  FSETP.GT.AND P0, PT, |R17|, 152, PT ;  /* 0x431800001100780b */ /* 0x000fe20003f04200 */
[----:B------:R-:W-:-:S04]  /*42e0*/  FFMA R20, R21, R20, 0.0013391353422775864601 ;  /* 0x3aaf85ed15147423 */ /* 0x000fc80000000014 */
[C---:B------:R-:W-:Y:S02]  /*42f0*/  FFMA R18, R21.reuse, R20, 0.0096188392490148544312 ;  /* 0x3c1d985615127423 */ /* 0x040fe40000000014 */
[----:B------:R-:W0:Y:S02]  /*4300*/  F2I.NTZ R20, R17 ;  /* 0x0000001100147305 */ /* 0x000e240000203100 */
[----:B------:R-:W-:-:S04]  /*4310*/  FFMA R18, R21, R18, 0.055503588169813156128 ;  /* 0x3d6357bb15127423 */ /* 0x000fc80000000012 */
[C---:B------:R-:W-:Y:S02]  /*4320*/  FFMA R24, R21.reuse, R18, 0.24022644758224487305 ;  /* 0x3e75fdec15187423 */ /* 0x040fe40000000012 */
[----:B------:R-:W1:Y:S02]  /*4330*/  F2F.F64.F32 R18, R22 ;  /* 0x0000001600127310 */ /* 0x000e640000201800 */
[----:B------:R-:W-:-:S04]  /*4340*/  FFMA R24, R21, R24, 0.69314718246459960938 ;  /* 0x3f31721815187423 */ /* 0x000fc80000000018 */
[----:B------:R-:W-:Y:S01]  /*4350*/  FFMA R24, R21, R24, 1 ;  /* 0x3f80000015187423 */ /* 0x000fe20000000018 */
[----:B------:R-:W-:Y:S02]  /*4360*/  IADD3 R21, PT, PT, R23, 0x7f000000, RZ ;  /* 0x7f00000017157810 */ /* 0x000fe40007ffe0ff */
[----:B0-----:R-:W-:-:S03]  /*4370*/  LEA R20, R20, -R23, 0x17 ;  /* 0x8000001714147211 */ /* 0x001fc600078eb8ff */
[----:B------:R-:W-:Y:S01]  /*4380*/  FMUL R21, R24, R21 ;  /* 0x0000001518157220 */ /* 0x000fe20000400000 */
[----:B-1----:R-:W-:-:S03]  /*4390*/  DADD R18, R14, R18 ;  /* 0x000000000e127229 */ /* 0x002fc60000000012 */
        /* <DEDUP_REMOVED lines=13> */
.L_x_83:
[----:B------:R-:W0:Y:S02]  /*4470*/  F2F.F64.F32 R14, R16 ;  /* 0x00000010000e7310 */ /* 0x000e240000201800 */
[----:B0-----:R-:W-:-:S08]  /*4480*/  DFMA R14, R14, -4620, R18 ;  /* 0xc0b20c000e0e782b */ /* 0x001fd00000000012 */
[----:B------:R-:W-:-:S08]  /*4490*/  DFMA R14, R12, 315, R14 ;  /* 0x4073b0000c0e782b */ /* 0x000fd0000000000e */
[----:B------:R-:W-:-:S10]  /*44a0*/  DMUL R14, R14, 0.0078125 ;  /* 0x3f8000000e0e7828 */ /* 0x000fd40000000000 */
[----:B------:R0:W1:Y:S01]  /*44b0*/  F2F.F32.F64 R14, R14 ;  /* 0x0000000e000e7310 */ /* 0x0000620000301000 */
[----:B------:R-:W-:Y:S05]  /*44c0*/  BRA `(.L_x_61) ;  /* 0x0000000c00487947 */ /* 0x000fea0003800000 */
.L_x_159:
[C---:B------:R-:W-:Y:S01]  /*44d0*/  FMUL R13, |R10|.reuse, 16777216 ;  /* 0x4b8000000a0d7820 */ /* 0x040fe20000400200 */
[C---:B------:R-:W-:Y:S02]  /*44e0*/  FSETP.GEU.AND P0, PT, |R10|.reuse, 1.175494350822287508e-38, PT ;  /* 0x008000000a00780b */ /* 0x040fe40003f0e200 */
        /* <DEDUP_REMOVED lines=34> */
[----:B------:R-:W-:Y:S01]  /*4710*/  FADD R20, -R12, R19 ;  /* 0x000000130c147221 */ /* 0x000fe20000000100 */
[----:B------:R-:W-:Y:S02]  /*4720*/  MOV R12, 0x3f800000 ;  /* 0x3f800000000c7802 */ /* 0x000fe40000000f00 */
[----:B------:R0:W1:Y:S01]  /*4730*/  FRND R15, R18 ;  /* 0x00000012000f7307 */ /* 0x0000620000201000 */
[----:B------:R-:W-:Y:S01]  /*4740*/  FADD R20, R17, -R20 ;  /* 0x8000001411147221 */ /* 0x000fe20000000000 */
[----:B------:R-:W-:-:S04]  /*4750*/  FFMA R21, R19, 2, -R18 ;  /* 0x4000000013157823 */ /* 0x000fc80000000812 */
[----:B------:R-:W-:Y:S01]  /*4760*/  FFMA R21, R20, 2, R21 ;  /* 0x4000000014157823 */ /* 0x000fe20000000015 */
[----:B------:R-:W-:Y:S06]  /*4770*/  @!P1 BRA `(.L_x_84) ;  /* 0x0000000000789947 */ /* 0x000fec0003800000 */
[----:B------:R-:W-:-:S13]  /*4780*/  FSETP.NAN.AND P0, PT, |R10|, |R10|, PT ;  /* 0x4000000a0a00720b */ /* 0x000fda0003f08200 */
[----:B------:R-:W-:Y:S01]  /*4790*/  @P0 FADD R12, R10, 10 ;  /* 0x412000000a0c0421 */ /* 0x000fe20000000000 */
[----:B------:R-:W-:Y:S06]  /*47a0*/  @P0 BRA `(.L_x_84) ;  /* 0x00000000006c0947 */ /* 0x000fec0003800000 */
[C---:B------:R-:W-:Y:S01]  /*47b0*/  FMUL R12, R19.reuse, 10 ;  /* 0x41200000130c7820 */ /* 0x040fe20000400000 */
[----:B------:R-:W-:Y:S01]  /*47c0*/  HFMA2 R23, -RZ, RZ, 0.64013671875, -15.109375 ;  /* 0x391fcb8eff177431 */ /* 0x000fe200000001ff */
[C---:B------:R-:W-:Y:S02]  /*47d0*/  FSETP.NEU.AND P0, PT, |R10|.reuse, +INF , PT ;  /* 0x7f8000000a00780b */ /* 0x040fe40003f0d200 */
[----:B------:R-:W2:Y:S01]  /*47e0*/  FRND R13, R12 ;  /* 0x0000000c000d7307 */ /* 0x000ea20000201000 */
[----:B------:R-:W-:Y:S01]  /*47f0*/  FFMA R17, R19, 10, -R12 ;  /* 0x4120000013117823 */ /* 0x000fe2000000080c */
[----:B------:R-:W-:Y:S02]  /*4800*/  FSETP.NEU.AND P0, PT, R10, RZ, P0 ;  /* 0x000000ff0a00720b */ /* 0x000fe4000070d000 */
[----:B------:R-:W-:Y:S01]  /*4810*/  FSETP.GT.AND P3, PT, |R12|, 152, PT ;  /* 0x431800000c00780b */ /* 0x000fe20003f64200 */
[----:B------:R-:W-:-:S03]  /*4820*/  FFMA R17, R20, 10, R17 ;  /* 0x4120000014117823 */ /* 0x000fc60000000011 */
[----:B------:R-:W3:Y:S01]  /*4830*/  F2I.NTZ R22, R12 ;  /* 0x0000000c00167305 */ /* 0x000ee20000203100 */
[----:B--2---:R-:W-:Y:S01]  /*4840*/  FADD R16, R12, -R13 ;  /* 0x8000000d0c107221 */ /* 0x004fe20000000000 */
[----:B------:R-:W-:-:S03]  /*4850*/  FSETP.GT.AND P2, PT, R13, RZ, PT ;  /* 0x000000ff0d00720b */ /* 0x000fc60003f44000 */
[----:B------:R-:W-:Y:S01]  /*4860*/  FADD R16, R16, R17 ;  /* 0x0000001110107221 */ /* 0x000fe20000000000 */
[----:B------:R-:W-:Y:S02]  /*4870*/  SEL R13, RZ, 0x83000000, P2 ;  /* 0x83000000ff0d7807 */ /* 0x000fe40001000000 */
[----:B------:R-:W-:Y:S01]  /*4880*/  FSETP.GEU.AND P2, PT, R12, RZ, PT ;  /* 0x000000ff0c00720b */ /* 0x000fe20003f4e000 */
[----:B------:R-:W-:Y:S01]  /*4890*/  FFMA R17, R16, R23, 0.0013391353422775864601 ;  /* 0x3aaf85ed10117423 */ /* 0x000fe20000000017 */
[----:B---3--:R-:W-:Y:S02]  /*48a0*/  LEA R22, R22, -R13, 0x17 ;  /* 0x8000000d16167211 */ /* 0x008fe400078eb8ff */
[----:B------:R-:W-:Y:S01]  /*48b0*/  FSEL R12, RZ, +INF , !P2 ;  /* 0x7f800000ff0c7808 */ /* 0x000fe20005000000 */
[----:B------:R-:W-:-:S04]  /*48c0*/  FFMA R17, R16, R17, 0.0096188392490148544312 ;  /* 0x3c1d985610117423 */ /* 0x000fc80000000011 */
[----:B------:R-:W-:-:S04]  /*48d0*/  FFMA R17, R16, R17, 0.055503588169813156128 ;  /* 0x3d6357bb10117423 */ /* 0x000fc80000000011 */
[----:B------:R-:W-:-:S04]  /*48e0*/  FFMA R17, R16, R17, 0.24022644758224487305 ;  /* 0x3e75fdec10117423 */ /* 0x000fc80000000011 */
[----:B------:R-:W-:Y:S01]  /*48f0*/  FFMA R23, R16, R17, 0.69314718246459960938 ;  /* 0x3f31721810177423 */ /* 0x000fe20000000011 */
[----:B------:R-:W-:Y:S01]  /*4900*/  IADD3 R17, PT, PT, R13, 0x7f000000, RZ ;  /* 0x7f0000000d117810 */ /* 0x000fe20007ffe0ff */
[----:B------:R-:W-:Y:S02]  /*4910*/  @!P0 FADD R13, R10, R10 ;  /* 0x0000000a0a0d8221 */ /* 0x000fe40000000000 */
[----:B------:R-:W-:-:S04]  /*4920*/  FFMA R16, R16, R23, 1 ;  /* 0x3f80000010107423 */ /* 0x000fc80000000017 */
[----:B------:R-:W-:-:S04]  /*4930*/  FMUL R17, R17, R16 ;  /* 0x0000001011117220 */ /* 0x000fc80000400000 */
[----:B------:R-:W-:Y:S01]  /*4940*/  @!P3 FMUL R12, R22, R17 ;  /* 0x00000011160cb220 */ /* 0x000fe20000400000 */
[----:B------:R-:W-:-:S07]  /*4950*/  @!P0 LOP3.LUT R12, R13, 0x7fffffff, RZ, 0xc0, !PT ;  /* 0x7fffffff0d0c8812 */ /* 0x000fce00078ec0ff */
.L_x_84:
[----:B------:R-:W-:Y:S05]  /*4960*/  @!P1 BRA `(.L_x_85) ;  /* 0x0000000000789947 */ /* 0x000fea0003800000 */
[----:B------:R-:W-:-:S13]  /*4970*/  FSETP.NAN.AND P0, PT, |R10|, |R10|, PT ;  /* 0x4000000a0a00720b */ /* 0x000fda0003f08200 */
[----:B------:R-:W-:Y:S01]  /*4980*/  @P0 FADD R14, R10, 8 ;  /* 0x410000000a0e0421 */ /* 0x000fe20000000000 */
[----:B------:R-:W-:Y:S06]  /*4990*/  @P0 BRA `(.L_x_85) ;  /* 0x00000000006c0947 */ /* 0x000fec0003800000 */
[C---:B------:R-:W-:Y:S01]  /*49a0*/  FMUL R14, R19.reuse, 8 ;  /* 0x41000000130e7820 */ /* 0x040fe20000400000 */
[----:B------:R-:W-:Y:S02]  /*49b0*/  MOV R23, 0x391fcb8e ;  /* 0x391fcb8e00177802 */ /* 0x000fe40000000f00 */
[----:B------:R-:W-:Y:S01]  /*49c0*/  FSETP.NEU.AND P0, PT, |R10|, +INF , PT ;  /* 0x7f8000000a00780b */ /* 0x000fe20003f0d200 */
[----:B------:R-:W2:Y:S01]  /*49d0*/  FRND R13, R14 ;  /* 0x0000000e000d7307 */ /* 0x000ea20000201000 */
[----:B------:R-:W-:Y:S01]  /*49e0*/  FFMA R17, R19, 8, -R14 ;  /* 0x4100000013117823 */ /* 0x000fe2000000080e */
[----:B------:R-:W-:Y:S02]  /*49f0*/  FSETP.GT.AND P3, PT, |R14|, 152, PT ;  /* 0x431800000e00780b */ /* 0x000fe40003f64200 */
[----:B------:R-:W-:Y:S01]  /*4a00*/  FSETP.NEU.AND P0, PT, R10, RZ, P0 ;  /* 0x000000ff0a00720b */ /* 0x000fe2000070d000 */
        /* <DEDUP_REMOVED lines=20> */
.L_x_85:
[----:B------:R-:W-:Y:S02]  /*4b50*/  HFMA2 R24, -RZ, RZ, 0.64013671875, -15.109375 ;  /* 0x391fcb8eff187431 */ /* 0x000fe400000001ff */
[----:B-1----:R-:W-:Y:S01]  /*4b60*/  FADD R22, R18, -R15 ;  /* 0x8000000f12167221 */ /* 0x002fe20000000000 */
[----:B------:R1:W2:Y:S01]  /*4b70*/  F2F.F64.F32 R16, R14 ;  /* 0x0000000e00107310 */ /* 0x0002a20000201800 */
[----:B------:R-:W-:Y:S02]  /*4b80*/  FSETP.GT.AND P2, PT, R15, RZ, PT ;  /* 0x000000ff0f00720b */ /* 0x000fe40003f44000 */
[----:B------:R-:W-:-:S05]  /*4b90*/  FADD R21, R21, R22 ;  /* 0x0000001615157221 */ /* 0x000fca0000000000 */
[----:B------:R3:W4:Y:S01]  /*4ba0*/  F2I.NTZ R22, R18 ;  /* 0x0000001200167305 */ /* 0x0007220000203100 */
[----:B------:R-:W-:Y:S01]  /*4bb0*/  FFMA R24, R21, R24, 0.0013391353422775864601 ;  /* 0x3aaf85ed15187423 */ /* 0x000fe20000000018 */
[----:B-1----:R-:W-:-:S03]  /*4bc0*/  MOV R14, 0x3f800000 ;  /* 0x3f800000000e7802 */ /* 0x002fc60000000f00 */
[C---:B------:R-:W-:Y:S01]  /*4bd0*/  FFMA R24, R21.reuse, R24, 0.0096188392490148544312 ;  /* 0x3c1d985615187423 */ /* 0x040fe20000000018 */
[----:B--2---:R-:W-:Y:S02]  /*4be0*/  DMUL R16, R16, -109395 ;  /* 0xc0fab53010107828 */ /* 0x004fe40000000000 */
[----:B------:R-:W1:Y:S01]  /*4bf0*/  F2F.F64.F32 R12, R12 ;  /* 0x0000000c000c7310 */ /* 0x000e620000201800 */
[----:B------:R-:W-:-:S04]  /*4c00*/  FFMA R24, R21, R24, 0.055503588169813156128 ;  /* 0x3d6357bb15187423 */ /* 0x000fc80000000018 */
[----:B------:R-:W-:Y:S01]  /*4c10*/  FFMA R24, R21, R24, 0.24022644758224487305 ;  /* 0x3e75fdec15187423 */ /* 0x000fe20000000018 */
[----:B---34-:R-:W-:Y:S06]  /*4c20*/  @!P1 BRA `(.L_x_86) ;  /* 0x0000000000789947 */ /* 0x018fec0003800000 */
[----:B------:R-:W-:-:S13]  /*4c30*/  FSETP.NAN.AND P0, PT, |R10|, |R10|, PT ;  /* 0x4000000a0a00720b */ /* 0x000fda0003f08200 */
[----:B------:R-:W-:Y:S01]  /*4c40*/  @P0 FADD R14, R10, 6 ;  /* 0x40c000000a0e0421 */ /* 0x000fe20000000000 */
[----:B------:R-:W-:Y:S06]  /*4c50*/  @P0 BRA `(.L_x_86) ;  /* 0x00000000006c0947 */ /* 0x000fec0003800000 */
[----:B------:R-:W-:Y:S01]  /*4c60*/  FMUL R14, R19, 6 ;  /* 0x40c00000130e7820 */ /* 0x000fe20000400000 */
[----:B------:R-:W-:-:S03]  /*4c70*/  FSETP.NEU.AND P0, PT, |R10|, +INF , PT ;  /* 0x7f8000000a00780b */ /* 0x000fc60003f0d200 */
[----:B------:R-:W2:Y:S01]  /*4c80*/  FRND R15, R14 ;  /* 0x0000000e000f7307 */ /* 0x000ea20000201000 */
[----:B------:R-:W-:Y:S01]  /*4c90*/  FFMA R23, R19, 6, -R14 ;  /* 0x40c0000013177823 */ /* 0x000fe2000000080e */
[----:B------:R-:W-:Y:S02]  /*4ca0*/  FSETP.GT.AND P4, PT, |R14|, 152, PT ;  /* 0x431800000e00780b */ /* 0x000fe40003f84200 */
[----:B------:R-:W-:Y:S01]  /*4cb0*/  FSETP.NEU.AND P0, PT, R10, RZ, P0 ;  /* 0x000000ff0a00720b */ /* 0x000fe2000070d000 */
[----:B------:R-:W-:Y:S01]  /*4cc0*/  FFMA R26, R20, 6, R23 ;  /* 0x40c00000141a7823 */ /* 0x000fe20000000017 */
[C---:B------:R-:W-:Y:S01]  /*4cd0*/  FSETP.GEU.AND P3, PT, R14.reuse, RZ, PT ;  /* 0x000000ff0e00720b */ /* 0x040fe20003f6e000 */
[----:B--2---:R-:W-:Y:S01]  /*4ce0*/  FADD R23, R14, -R15 ;  /* 0x8000000f0e177221 */ /* 0x004fe20000000000 */
[----:B------:R-:W-:Y:S02]  /*4cf0*/  FSETP.GT.AND P5, PT, R15, RZ, PT ;  /* 0x000000ff0f00720b */ /* 0x000fe40003fa4000 */
[----:B------:R2:W3:Y:S01]  /*4d00*/  F2I.NTZ R15, R14 ;  /* 0x0000000e000f7305 */ /* 0x0004e20000203100 */
[----:B------:R-:W-:Y:S01]  /*4d10*/  FADD R23, R23, R26 ;  /* 0x0000001a17177221 */ /* 0x000fe20000000000 */
[----:B------:R-:W-:Y:S01]  /*4d20*/  HFMA2 R26, -RZ, RZ, 0.64013671875, -15.109375 ;  /* 0x391fcb8eff1a7431 */ /* 0x000fe200000001ff */
[----:B--2---:R-:W-:-:S04]  /*4d30*/  FSEL R14, RZ, +INF , !P3 ;  /* 0x7f800000ff0e7808 */ /* 0x004fc80005800000 */
[----:B------:R-:W-:-:S04]  /*4d40*/  FFMA R26, R23, R26, 0.0013391353422775864601 ;  /* 0x3aaf85ed171a7423 */ /* 0x000fc8000000001a */
[----:B------:R-:W-:-:S04]  /*4d50*/  FFMA R26, R23, R26, 0.0096188392490148544312 ;  /* 0x3c1d9856171a7423 */ /* 0x000fc8000000001a */
[----:B------:R-:W-:-:S04]  /*4d60*/  FFMA R26, R23, R26, 0.055503588169813156128 ;  /* 0x3d6357bb171a7423 */ /* 0x000fc8000000001a */
[----:B------:R-:W-:-:S04]  /*4d70*/  FFMA R26, R23, R26, 0.24022644758224487305 ;  /* 0x3e75fdec171a7423 */ /* 0x000fc8000000001a */
[----:B------:R-:W-:Y:S01]  /*4d80*/  FFMA R28, R23, R26, 0.69314718246459960938 ;  /* 0x3f317218171c7423 */ /* 0x000fe2000000001a */
[----:B------:R-:W-:-:S03]  /*4d90*/  SEL R26, RZ, 0x83000000, P5 ;  /* 0x83000000ff1a7807 */ /* 0x000fc60002800000 */
[----:B------:R-:W-:Y:S01]  /*4da0*/  FFMA R28, R23, R28, 1 ;  /* 0x3f800000171c7423 */ /* 0x000fe2000000001c */
[----:B------:R-:W-:Y:S02]  /*4db0*/  IADD3 R23, PT, PT, R26, 0x7f000000, RZ ;  /* 0x7f0000001a177810 */ /* 0x000fe40007ffe0ff */
[----:B---3--:R-:W-:-:S03]  /*4dc0*/  LEA R15, R15, -R26, 0x17 ;  /* 0x8000001a0f0f7211 */ /* 0x008fc600078eb8ff */
[----:B------:R-:W-:-:S04]  /*4dd0*/  FMUL R28, R23, R28 ;  /* 0x0000001c171c7220 */ /* 0x000fc80000400000 */
[----:B------:R-:W-:Y:S01]  /*4de0*/  @!P4 FMUL R14, R15, R28 ;  /* 0x0000001c0f0ec220 */ /* 0x000fe20000400000 */
[----:B------:R-:W-:-:S05]  /*4df0*/  @!P0 FADD R15, R10, R10 ;  /* 0x0000000a0a0f8221 */ /* 0x000fca0000000000 */
[----:B------:R-:W-:-:S07]  /*4e00*/  @!P0 LOP3.LUT R14, R15, 0x7fffffff, RZ, 0xc0, !PT ;  /* 0x7fffffff0f0e8812 */ /* 0x000fce00078ec0ff */
.L_x_86:
[----:B------:R-:W2:Y:S01]  /*4e10*/  F2F.F64.F32 R14, R14 ;  /* 0x0000000e000e7310 */ /* 0x000ea20000201800 */
[C---:B------:R-:W-:Y:S01]  /*4e20*/  FFMA R24, R21.reuse, R24, 0.69314718246459960938 ;  /* 0x3f31721815187423 */ /* 0x040fe20000000018 */
[----:B------:R-:W-:Y:S01]  /*4e30*/  SEL R23, RZ, 0x83000000, P2 ;  /* 0x83000000ff177807 */ /* 0x000fe20001000000 */
[----:B-1----:R-:W-:Y:S01]  /*4e40*/  DFMA R12, R12, 46189, R16 ;  /* 0x40e68da00c0c782b */ /* 0x002fe20000000010 */
[----:B------:R-:W-:Y:S01]  /*4e50*/  FSETP.GT.AND P3, PT, |R18|, 152, PT ;  /* 0x431800001200780b */ /* 0x000fe20003f64200 */
[----:B------:R-:W-:Y:S01]  /*4e60*/  FFMA R21, R21, R24, 1 ;  /* 0x3f80000015157423 */ /* 0x000fe20000000018 */
[----:B------:R-:W-:Y:S02]  /*4e70*/  LEA R22, R22, -R23, 0x17 ;  /* 0x8000001716167211 */ /* 0x000fe400078eb8ff */
[----:B------:R-:W-:Y:S02]  /*4e80*/  IADD3 R16, PT, PT, R23, 0x7f000000, RZ ;  /* 0x7f00000017107810 */ /* 0x000fe40007ffe0ff */
[----:B------:R-:W-:Y:S01]  /*4e90*/  MOV R17, 0x3f800000 ;  /* 0x3f80000000117802 */ /* 0x000fe20000000f00 */
[----:B------:R-:W-:Y:S06]  /*4ea0*/  @!P1 BRA `(.L_x_87) ;  /* 0x0000000000789947 */ /* 0x000fec0003800000 */
[----:B------:R-:W-:-:S13]  /*4eb0*/  FSETP.NAN.AND P0, PT, |R10|, |R10|, PT ;  /* 0x4000000a0a00720b */ /* 0x000fda0003f08200 */
[----:B------:R-:W-:Y:S01]  /*4ec0*/  @P0 FADD R17, R10, 4 ;  /* 0x408000000a110421 */ /* 0x000fe20000000000 */
[----:B------:R-:W-:Y:S06]  /*4ed0*/  @P0 BRA `(.L_x_87) ;  /* 0x00000000006c0947 */ /* 0x000fec0003800000 */
[C---:B------:R-:W-:Y:S01]  /*4ee0*/  FMUL R24, R19.reuse, 4 ;  /* 0x4080000013187820 */ /* 0x040fe20000400000 */
[----:B------:R-:W-:Y:S02]  /*4ef0*/  MOV R26, 0x391fcb8e ;  /* 0x391fcb8e001a7802 */ /* 0x000fe40000000f00 */
[----:B------:R-:W-:Y:S01]  /*4f00*/  FSETP.NEU.AND P0, PT, |R10|, +INF , PT ;  /* 0x7f8000000a00780b */ /* 0x000fe20003f0d200 */
[----:B------:R-:W1:Y:S01]  /*4f10*/  FRND R17, R24 ;  /* 0x0000001800117307 */ /* 0x000e620000201000 */
[----:B------:R-:W-:Y:S01]  /*4f20*/  FFMA R19, R19, 4, -R24 ;  /* 0x4080000013137823 */ /* 0x000fe20000000818 */
[----:B------:R-:W-:Y:S02]  /*4f30*/  FSETP.GT.AND P4, PT, |R24|, 152, PT ;  /* 0x431800001800780b */ /* 0x000fe40003f84200 */
[----:B------:R-:W-:Y:S01]  /*4f40*/  FSETP.NEU.AND P0, PT, R10, RZ, P0 ;  /* 0x000000ff0a00720b */ /* 0x000fe2000070d000 */
[----:B------:R-:W-:Y:S01]  /*4f50*/  FFMA R20, R20, 4, R19 ;  /* 0x4080000014147823 */ /* 0x000fe20000000013 */
[----:B-1----:R-:W-:Y:S01]  /*4f60*/  FADD R19, R24, -R17 ;  /* 0x8000001118137221 */ /* 0x002fe20000000000 */
[----:B------:R-:W-:-:S03]  /*4f70*/  FSETP.GT.AND P2, PT, R17, RZ, PT ;  /* 0x000000ff1100720b */ /* 0x000fc60003f44000 */
[----:B------:R-:W-:Y:S01]  /*4f80*/  FADD R19, R19, R20 ;  /* 0x0000001413137221 */ /* 0x000fe20000000000 */
[----:B------:R-:W-:Y:S02]  /*4f90*/  SEL R17, RZ, 0x83000000, P2 ;  /* 0x83000000ff117807 */ /* 0x000fe40001000000 */
[----:B------:R-:W-:Y:S01]  /*4fa0*/  FSETP.GEU.AND P2, PT, R24, RZ, PT ;  /* 0x000000ff1800720b */ /* 0x000fe20003f4e000 */
[----:B------:R-:W-:Y:S01]  /*4fb0*/  FFMA R20, R19, R26, 0.0013391353422775864601 ;  /* 0x3aaf85ed13147423 */ /* 0x000fe2000000001a */
[----:B------:R-:W-:-:S03]  /*4fc0*/  IADD3 R23, PT, PT, R17, 0x7f000000, RZ ;  /* 0x7f00000011177810 */ /* 0x000fc60007ffe0ff */
[C---:B------:R-:W-:Y:S02]  /*4fd0*/  FFMA R26, R19.reuse, R20, 0.0096188392490148544312 ;  /* 0x3c1d9856131a7423 */ /* 0x040fe40000000014 */
[----:B------:R-:W1:Y:S02]  /*4fe0*/  F2I.NTZ R20, R24 ;  /* 0x0000001800147305 */ /* 0x000e640000203100 */
[----:B------:R-:W-:-:S04]  /*4ff0*/  FFMA R26, R19, R26, 0.055503588169813156128 ;  /* 0x3d6357bb131a7423 */ /* 0x000fc8000000001a */
[----:B------:R-:W-:-:S04]  /*5000*/  FFMA R26, R19, R26, 0.24022644758224487305 ;  /* 0x3e75fdec131a7423 */ /* 0x000fc8000000001a */
[----:B------:R-:W-:-:S04]  /*5010*/  FFMA R26, R19, R26, 0.69314718246459960938 ;  /* 0x3f317218131a7423 */ /* 0x000fc8000000001a */
[----:B------:R-:W-:Y:S01]  /*5020*/  FFMA R26, R19, R26, 1 ;  /* 0x3f800000131a7423 */ /* 0x000fe2000000001a */
[----:B-1----:R-:W-:Y:S01]  /*5030*/  LEA R20, R20, -R17, 0x17 ;  /* 0x8000001114147211 */ /* 0x002fe200078eb8ff */
[----:B------:R-:W-:Y:S01]  /*5040*/  @!P0 FADD R19, R10, R10 ;  /* 0x0000000a0a138221 */ /* 0x000fe20000000000 */
[----:B------:R-:W-:Y:S01]  /*5050*/  FSEL R17, RZ, +INF , !P2 ;  /* 0x7f800000ff117808 */ /* 0x000fe20005000000 */
[----:B------:R-:W-:-:S04]  /*5060*/  FMUL R23, R23, R26 ;  /* 0x0000001a17177220 */ /* 0x000fc80000400000 */
[----:B------:R-:W-:Y:S01]  /*5070*/  @!P4 FMUL R17, R20, R23 ;  /* 0x000000171411c220 */ /* 0x000fe20000400000 */
[----:B------:R-:W-:-:S07]  /*5080*/  @!P0 LOP3.LUT R17, R19, 0x7fffffff, RZ, 0xc0, !PT ;  /* 0x7fffffff13118812 */ /* 0x000fce00078ec0ff */
.L_x_87:
[----:B------:R-:W-:Y:S01]  /*5090*/  FMUL R21, R21, R16 ;  /* 0x0000001015157220 */ /* 0x000fe20000400000 */
[----:B------:R-:W-:Y:S01]  /*50a0*/  FSETP.GEU.AND P0, PT, R18, RZ, PT ;  /* 0x000000ff1200720b */ /* 0x000fe20003f0e000 */
[----:B------:R-:W1:Y:S01]  /*50b0*/  F2F.F64.F32 R16, R17 ;  /* 0x0000001100107310 */ /* 0x000e620000201800 */
[----:B--2---:R-:W-:Y:S01]  /*50c0*/  DFMA R12, R14, 90090, R12 ;  /* 0x40f5fea00e0c782b */ /* 0x004fe2000000000c */
[----:B------:R-:W-:Y:S01]  /*50d0*/  FMUL R21, R21, R22 ;  /* 0x0000001615157220 */ /* 0x000fe20000400000 */
[----:B0-----:R-:W-:Y:S02]  /*50e0*/  MOV R18, 0x3f800000 ;  /* 0x3f80000000127802 */ /* 0x001fe40000000f00 */
        /* <DEDUP_REMOVED lines=10> */
.L_x_88:
[----:B------:R-:W0:Y:S01]  /*5190*/  F2F.F64.F32 R14, R18 ;  /* 0x00000012000e7310 */ /* 0x000e220000201800 */
[----:B-1----:R-:W-:-:S08]  /*51a0*/  DFMA R12, R16, -30030, R12 ;  /* 0xc0dd5380100c782b */ /* 0x002fd0000000000c */
[----:B0-----:R-:W-:-:S08]  /*51b0*/  DFMA R14, R14, 3465, R12 ;  /* 0x40ab12000e0e782b */ /* 0x001fd0000000000c */
[----:B------:R-:W-:-:S08]  /*51c0*/  DADD R14, R14, -63 ;  /* 0xc04f80000e0e7429 */ /* 0x000fd00000000000 */
[----:B------:R-:W-:-:S10]  /*51d0*/  DMUL R14, R14, 0.00390625 ;  /* 0x3f7000000e0e7828 */ /* 0x000fd40000000000 */
[----:B------:R0:W1:Y:S02]  /*51e0*/  F2F.F32.F64 R14, R14 ;  /* 0x0000000e000e7310 */ /* 0x0000640000301000 */
.L_x_61:
[----:B------:R-:W-:Y:S01]  /*51f0*/  UIADD3 UR12, UP0, UPT, UR12, 0x4, URZ ;  /* 0x000000040c0c7890 */ /* 0x000fe2000ff1e0ff */
[----:B0123--:R-:W-:Y:S01]  /*5200*/  FFMA R8, R11, R14, R8 ;  /* 0x0000000e0b087223 */ /* 0x00ffe20000000008 */
[----:B------:R-:W-:Y:S02]  /*5210*/  UIADD3 UR10, UP1, UPT, UR10, 0x4, URZ ;  /* 0x000000040a0a7890 */ /* 0x000fe4000ff3e0ff */
[----:B------:R-:W-:Y:S02]  /*5220*/  UIADD3.X UR13, UPT, UPT, URZ, UR13, URZ, UP0, !UPT ;  /* 0x0000000dff0d7290 */ /* 0x000fe400087fe4ff */
[----:B------:R-:W-:Y:S01]  /*5230*/  UIADD3.X UR11, UPT, UPT, URZ, UR11, URZ, UP1, !UPT ;  /* 0x0000000bff0b7290 */ /* 0x000fe20008ffe4ff */
[----:B------:R-:W-:Y:S11]  /*5240*/  BRA.U UP2, `(.L_x_89) ;  /* 0xffffffad02cc7547 */ /* 0x000ff6000b83ffff */
[C---:B------:R-:W-:Y:S01]  /*5250*/  LEA R14, R9.reuse, 0x1, 0x1 ;  /* 0x00000001090e7811 */ /* 0x040fe200078e08ff */
[----:B------:R-:W-:Y:S01]  /*5260*/  F2F.F64.F32 R6, R8 ;  /* 0x0000000800067310 */ /* 0x000fe20000201800 */
[----:B------:R-:W0:Y:S01]  /*5270*/  LDCU UR5, c[0x0][0x3a8] ;  /* 0x00007500ff0577ac */ /* 0x000e220008000800 */
[----:B------:R-:W1:Y:S06]  /*5280*/  LDC.64 R12, c[0x0][0x380] ;  /* 0x0000e000ff0c7b82 */ /* 0x000e6c0000000a00 */
[----:B------:R-:W2:Y:S01]  /*5290*/  I2F.F64.U32 R10, R14 ;  /* 0x0000000e000a7312 */ /* 0x000ea20000201800 */
[----:B0-----:R-:W-:Y:S01]  /*52a0*/  ISETP.NE.AND P0, PT, R9, UR5, PT ;  /* 0x0000000509007c0c */ /* 0x001fe2000bf05270 */
[----:B--2---:R-:W-:-:S08]  /*52b0*/  DMUL R10, R10, 0.5 ;  /* 0x3fe000000a0a7828 */ /* 0x004fd00000000000 */
[----:B------:R-:W-:Y:S01]  /*52c0*/  DMUL R6, R6, R10 ;  /* 0x0000000a06067228 */ /* 0x000fe20000000000 */
[----:B------:R-:W-:Y:S01]  /*52d0*/  IMAD R11, R9, UR4, R0 ;  /* 0x00000004090b7c24 */ /* 0x000fe2000f8e0200 */
[----:B------:R-:W-:-:S03]  /*52e0*/  IADD3 R9, PT, PT, R14, -R9, RZ ;  /* 0x800000090e097210 */ /* 0x000fc60007ffe0ff */
[----:B-1----:R-:W-:-:S05]  /*52f0*/  IMAD.WIDE R10, R11, 0x4, R12 ;  /* 0x000000040b0a7825 */ /* 0x002fca00078e020c */
[----:B------:R-:W0:Y:S02]  /*5300*/  F2F.F32.F64 R7, R6 ;  /* 0x0000000600077310 */ /* 0x000e240000301000 */
[----:B0-----:R0:W-:Y:S01]  /*5310*/  STG.E desc[UR8][R10.64], R7 ;  /* 0x000000070a007986 */ /* 0x0011e2000c101908 */
[----:B------:R-:W-:Y:S05]  /*5320*/  @P0 BRA `(.L_x_90) ;  /* 0xffffffac007c0947 */ /* 0x000fea000383ffff */
[----:B------:R-:W-:Y:S05]  /*5330*/  EXIT ;  /* 0x000000000000794d */ /* 0x000fea0003800000 */
.L_x_91:
        /* <DEDUP_REMOVED lines=12> */
.L_x_166:


//--------------------- .text._Z13initUPeriodicPfii --------------------------
	.section	.text._Z13initUPeriodicPfii,"ax",@progbits
	.align	128
        .global         _Z13initUPeriodicPfii
        .type           _Z13initUPeriodicPfii,@function
        .size           _Z13initUPeriodicPfii,(.L_x_167 - _Z13initUPeriodicPfii)
        .other          _Z13initUPeriodicPfii,@"STO_CUDA_ENTRY STV_DEFAULT"
_Z13initUPeriodicPfii:
.text._Z13initUPeriodicPfii:
[----:B------:R-:W-:Y:S08]  /*0000*/  LDC R1, c[0x0][0x37c] ;  /* 0x0000df00ff017b82 */ /* 0x000ff00000000800 */
[----:B------:R-:W0:Y:S02]  /*0010*/  LDC R0, c[0x0][0x38c] ;  /* 0x0000e300ff007b82 */ /* 0x000e240000000800 */
[----:B0-----:R-:W-:-:S13]  /*0020*/  ISETP.GE.AND P0, PT, R0, RZ, PT ;  /* 0x000000ff0000720c */ /* 0x001fda0003f06270 */
[----:B------:R-:W-:Y:S05]  /*0030*/  @!P0 EXIT ;  /* 0x000000000000894d */ /* 0x000fea0003800000 */
[----:B------:R-:W0:Y:S01]  /*0040*/  LDC R2, c[0x0][0x388] ;  /* 0x0000e200ff027b82 */ /* 0x000e220000000800 */
[C---:B------:R-:W-:Y:S01]  /*0050*/  ISETP.GE.U32.AND P1, PT, R0.reuse, 0x7, PT ;  /* 0x000000070000780c */ /* 0x040fe20003f26070 */
[----:B------:R-:W1:Y:S01]  /*0060*/  LDCU.64 UR4, c[0x0][0x358] ;  /* 0x00006b00ff0477ac */ /* 0x000e620008000a00 */
[----:B------:R-:W-:Y:S01]  /*0070*/  IADD3 R5, PT, PT, R0, 0x1, RZ ;  /* 0x0000000100057810 */ /* 0x000fe20007ffe0ff */
[----:B------:R-:W-:-:S03]  /*0080*/  HFMA2 R4, -RZ, RZ, 0, 0 ;  /* 0x00000000ff047431 */ /* 0x000fc600000001ff */
[----:B------:R-:W-:-:S04]  /*0090*/  LOP3.LUT R26, R5, 0x7, RZ, 0xc0, !PT ;  /* 0x00000007051a7812 */ /* 0x000fc800078ec0ff */
[----:B------:R-:W-:Y:S02]  /*00a0*/  ISETP.NE.AND P0, PT, R26, RZ, PT ;  /* 0x000000ff1a00720c */ /* 0x000fe40003f05270 */
[----:B0-----:R-:W-:Y:S01]  /*00b0*/  IADD3 R3, PT, PT, R2, 0x1, RZ ;  /* 0x0000000102037810 */ /* 0x001fe20007ffe0ff */
[----:B-1----:R-:W-:Y:S10]  /*00c0*/  @!P1 BRA `(.L_x_92) ;  /* 0x0000000000649947 */ /* 0x002ff40003800000 */
[----:B------:R-:W0:Y:S01]  /*00d0*/  LDC R27, c[0x0][0x388] ;  /* 0x0000e200ff1b7b82 */ /* 0x000e220000000800 */
[----:B------:R-:W-:Y:S02]  /*00e0*/  LOP3.LUT R4, R5, 0xfffffff8, RZ, 0xc0, !PT ;  /* 0xfffffff805047812 */ /* 0x000fe400078ec0ff */
[----:B------:R-:W-:Y:S02]  /*00f0*/  LEA R24, R2, 0x8, 0x3 ;  /* 0x0000000802187811 */ /* 0x000fe400078e18ff */
[----:B------:R-:W-:-:S03]  /*0100*/  IADD3 R25, PT, PT, -R4, RZ, RZ ;  /* 0x000000ff04197210 */ /* 0x000fc60007ffe1ff */
[----:B------:R-:W1:Y:S04]  /*0110*/  LDC.64 R6, c[0x0][0x380] ;  /* 0x0000e000ff067b82 */ /* 0x000e680000000a00 */
.L_x_93:
[----:B012---:R-:W-:Y:S01]  /*0120*/  IMAD.WIDE R16, R27, 0x4, R6 ;  /* 0x000000041b107825 */ /* 0x007fe200078e0206 */
[----:B------:R-:W-:Y:S02]  /*0130*/  IADD3 R25, PT, PT, R25, 0x8, RZ ;  /* 0x0000000819197810 */ /* 0x000fe40007ffe0ff */
[----:B------:R-:W-:Y:S02]  /*0140*/  IADD3 R27, PT, PT, R24, R27, RZ ;  /* 0x0000001b181b7210 */ /* 0x000fe40007ffe0ff */
[----:B------:R-:W-:Y:S01]  /*0150*/  ISETP.NE.AND P1, PT, R25, RZ, PT ;  /* 0x000000ff1900720c */ /* 0x000fe20003f25270 */
[C---:B------:R-:W-:Y:S01]  /*0160*/  IMAD.WIDE R18, R3.reuse, 0x4, R16 ;  /* 0x0000000403127825 */ /* 0x040fe200078e0210 */
[----:B------:R2:W-:Y:S04]  /*0170*/  STG.E desc[UR4][R16.64], RZ ;  /* 0x000000ff10007986 */ /* 0x0005e8000c101904 */
[----:B------:R2:W-:Y:S01]  /*0180*/  STG.E desc[UR4][R18.64], RZ ;  /* 0x000000ff12007986 */ /* 0x0005e2000c101904 */
[----:B------:R-:W-:-:S05]  /*0190*/  IMAD.WIDE R20, R3, 0x4, R18 ;  /* 0x0000000403147825 */ /* 0x000fca00078e0212 */
        /* <DEDUP_REMOVED lines=11> */
[----:B------:R-:W-:Y:S05]  /*0250*/  @P1 BRA `(.L_x_93) ;  /* 0xfffffffc00b01947 */ /* 0x000fea000383ffff */
.L_x_92:
[----:B------:R-:W-:Y:S05]  /*0260*/  @!P0 EXIT ;  /* 0x000000000000894d */ /* 0x000fea0003800000 */
[----:B------:R-:W-:Y:S02]  /*0270*/  ISETP.GE.U32.AND P0, PT, R26, 0x4, PT ;  /* 0x000000041a00780c */ /* 0x000fe40003f06070 */
[----:B--2---:R-:W-:-:S11]  /*0280*/  LOP3.LUT P1, R14, R5, 0x3, RZ, 0xc0, !PT ;  /* 0x00000003050e7812 */ /* 0x004fd6000782c0ff */
[----:B------:R-:W-:Y:S05]  /*0290*/  @!P0 BRA `(.L_x_94) ;  /* 0x00000000002c8947 */ /* 0x000fea0003800000 */
[----:B------:R-:W0:Y:S01]  /*02a0*/  LDC.64 R6, c[0x0][0x380] ;  /* 0x0000e000ff067b82 */ /* 0x000e220000000a00 */
[----:B------:R-:W-:Y:S01]  /*02b0*/  IMAD R5, R3, R4, R2 ;  /* 0x0000000403057224 */ /* 0x000fe200078e0202 */
[----:B------:R-:W-:-:S03]  /*02c0*/  IADD3 R4, PT, PT, R4, 0x4, RZ ;  /* 0x0000000404047810 */ /* 0x000fc60007ffe0ff */
[----:B0-----:R-:W-:-:S05]  /*02d0*/  IMAD.WIDE R6, R5, 0x4, R6 ;  /* 0x0000000405067825 */ /* 0x001fca00078e0206 */
[----:B------:R0:W-:Y:S01]  /*02e0*/  STG.E desc[UR4][R6.64], RZ ;  /* 0x000000ff06007986 */ /* 0x0001e2000c101904 */
[----:B------:R-:W-:-:S05]  /*02f0*/  IMAD.WIDE R8, R3, 0x4, R6 ;  /* 0x0000000403087825 */ /* 0x000fca00078e0206 */
[----:B------:R0:W-:Y:S01]  /*0300*/  STG.E desc[UR4][R8.64], RZ ;  /* 0x000000ff08007986 */ /* 0x0001e2000c101904 */
[----:B------:R-:W-:-:S05]  /*0310*/  IMAD.WIDE R10, R3, 0x4, R8 ;  /* 0x00000004030a7825 */ /* 0x000fca00078e0208 */
[----:B------:R0:W-:Y:S01]  /*0320*/  STG.E desc[UR4][R10.64], RZ ;  /* 0x000000ff0a007986 */ /* 0x0001e2000c101904 */
[----:B------:R-:W-:-:S05]  /*0330*/  IMAD.WIDE R12, R3, 0x4, R10 ;  /* 0x00000004030c7825 */ /* 0x000fca00078e020a */
[----:B------:R0:W-:Y:S02]  /*0340*/  STG.E desc[UR4][R12.64], RZ ;  /* 0x000000ff0c007986 */ /* 0x0001e4000c101904 */
.L_x_94:
[----:B------:R-:W-:Y:S05]  /*0350*/  @!P1 EXIT ;  /* 0x000000000000994d */ /* 0x000fea0003800000 */
[----:B------:R-:W-:Y:S02]  /*0360*/  ISETP.NE.AND P0, PT, R14, 0x1, PT ;  /* 0x000000010e00780c */ /* 0x000fe40003f05270 */
[----:B------:R-:W-:-:S04]  /*0370*/  LOP3.LUT R0, R0, 0x1, RZ, 0xc0, !PT ;  /* 0x0000000100007812 */ /* 0x000fc800078ec0ff */
[----:B------:R-:W-:-:S07]  /*0380*/  ISETP.NE.U32.AND P1, PT, R0, 0x1, PT ;  /* 0x000000010000780c */ /* 0x000fce0003f25070 */
[----:B------:R-:W-:Y:S06]  /*0390*/  @!P0 BRA `(.L_x_95) ;  /* 0x00000000001c8947 */ /* 0x000fec0003800000 */
[----:B0-----:R-:W0:Y:S01]  /*03a0*/  LDC.64 R6, c[0x0][0x380] ;  /* 0x0000e000ff067b82 */ /* 0x001e220000000a00 */
[----:B------:R-:W-:Y:S01]  /*03b0*/  IMAD R5, R3, R4, R2 ;  /* 0x0000000403057224 */ /* 0x000fe200078e0202 */
[----:B------:R-:W-:-:S03]  /*03c0*/  IADD3 R4, PT, PT, R4, 0x2, RZ ;  /* 0x0000000204047810 */ /* 0x000fc60007ffe0ff */
[----:B0-----:R-:W-:-:S05]  /*03d0*/  IMAD.WIDE R6, R5, 0x4, R6 ;  /* 0x0000000405067825 */ /* 0x001fca00078e0206 */
[----:B------:R1:W-:Y:S01]  /*03e0*/  STG.E desc[UR4][R6.64], RZ ;  /* 0x000000ff06007986 */ /* 0x0003e2000c101904 */
[----:B------:R-:W-:-:S05]  /*03f0*/  IMAD.WIDE R8, R3, 0x4, R6 ;  /* 0x0000000403087825 */ /* 0x000fca00078e0206 */
[----:B------:R1:W-:Y:S02]  /*0400*/  STG.E desc[UR4][R8.64], RZ ;  /* 0x000000ff08007986 */ /* 0x0003e4000c101904 */
.L_x_95:
[----:B------:R-:W-:Y:S05]  /*0410*/  @!P1 EXIT ;  /* 0x000000000000994d */ /* 0x000fea0003800000 */
[----:B01----:R-:W0:Y:S01]  /*0420*/  LDC.64 R6, c[0x0][0x380] ;  /* 0x0000e000ff067b82 */ /* 0x003e220000000a00 */
[----:B------:R-:W-:-:S04]  /*0430*/  IMAD R3, R3, R4, R2 ;  /* 0x0000000403037224 */ /* 0x000fc800078e0202 */
[----:B0-----:R-:W-:-:S05]  /*0440*/  IMAD.WIDE R2, R3, 0x4, R6 ;  /* 0x0000000403027825 */ /* 0x001fca00078e0206 */
[----:B------:R-:W-:Y:S01]  /*0450*/  STG.E desc[UR4][R2.64], RZ ;  /* 0x000000ff02007986 */ /* 0x000fe2000c101904 */
[----:B------:R-:W-:Y:S05]  /*0460*/  EXIT ;  /* 0x000000000000794d */ /* 0x000fea0003800000 */
.L_x_96:
        /* <DEDUP_REMOVED lines=9> */
.L_x_167:


//--------------------- .text._Z8calcFluxPfS_ffii --------------------------
	.section	.text._Z8calcFluxPfS_ffii,"ax",@progbits
	.align	128
        .global         _Z8calcFluxPfS_ffii
        .type           _Z8calcFluxPfS_ffii,@function
        .size           _Z8calcFluxPfS_ffii,(.L_x_168 - _Z8calcFluxPfS_ffii)
        .other          _Z8calcFluxPfS_ffii,@"STO_CUDA_ENTRY STV_DEFAULT"
_Z8calcFluxPfS_ffii:
.text._Z8calcFluxPfS_ffii:
[----:B------:R-:W0:Y:S01]  /*0000*/  LDC R1, c[0x0][0x37c] ;  /* 0x0000df00ff017b82 */ /* 0x000e220000000800 */
[----:B------:R-:W1:Y:S07]  /*0010*/  S2R R0, SR_CTAID.X ;  /* 0x0000000000007919 */ /* 0x000e6e0000002500 */
[----:B------:R-:W2:Y:S01]  /*0020*/  LDC R5, c[0x0][0x398] ;  /* 0x0000e600ff057b82 */ /* 0x000ea20000000800 */
[----:B------:R-:W1:Y:S01]  /*0030*/  LDCU UR4, c[0x0][0x360] ;  /* 0x00006c00ff0477ac */ /* 0x000e620008000800 */
[----:B0-----:R-:W-:Y:S01]  /*0040*/  IADD3 R1, PT, PT, R1, -0x20, RZ ;  /* 0xffffffe001017810 */ /* 0x001fe20007ffe0ff */
[----:B------:R-:W1:Y:S02]  /*0050*/  S2R R3, SR_TID.X ;  /* 0x0000000000037919 */ /* 0x000e640000002100 */
[----:B-1----:R-:W-:Y:S01]  /*0060*/  IMAD R0, R0, UR4, R3 ;  /* 0x0000000400007c24 */ /* 0x002fe2000f8e0203 */
[----:B--2---:R-:W-:-:S04]  /*0070*/  IADD3 R3, PT, PT, R5, 0x2, RZ ;  /* 0x0000000205037810 */ /* 0x004fc80007ffe0ff */
[----:B------:R-:W-:-:S13]  /*0080*/  ISETP.GE.AND P0, PT, R0, R3, PT ;  /* 0x000000030000720c */ /* 0x000fda0003f06270 */
[----:B------:R-:W-:Y:S05]  /*0090*/  @P0 EXIT ;  /* 0x000000000000094d */ /* 0x000fea0003800000 */
[----:B------:R-:W-:Y:S01]  /*00a0*/  ISETP.NE.AND P0, PT, R0, RZ, PT ;  /* 0x000000ff0000720c */ /* 0x000fe20003f05270 */
[----:B------:R-:W0:-:S12]  /*00b0*/  LDCU.64 UR8, c[0x0][0x358] ;  /* 0x00006b00ff0877ac */ /* 0x000e180008000a00 */
[----:B------:R-:W-:Y:S05]  /*00c0*/  @P0 BRA `(.L_x_97) ;  /* 0x0000000000180947 */ /* 0x000fea0003800000 */
[----:B------:R-:W1:Y:S02]  /*00d0*/  LDC.64 R2, c[0x0][0x388] ;  /* 0x0000e200ff027b82 */ /* 0x000e640000000a00 */
[----:B-1----:R-:W-:-:S06]  /*00e0*/  IMAD.WIDE R2, R5, 0x4, R2 ;  /* 0x0000000405027825 */ /* 0x002fcc00078e0202 */
[----:B0-----:R-:W2:Y:S01]  /*00f0*/  LDG.E R3, desc[UR8][R2.64+0x4] ;  /* 0x0000040802037981 */ /* 0x001ea2000c1e1900 */
[----:B------:R-:W2:Y:S03]  /*0100*/  LDC.64 R4, c[0x0][0x388] ;  /* 0x0000e200ff047b82 */ /* 0x000ea60000000a00 */
[----:B--2---:R-:W-:Y:S01]  /*0110*/  STG.E desc[UR8][R4.64], R3 ;  /* 0x0000000304007986 */ /* 0x004fe2000c101908 */
[----:B------:R-:W-:Y:S05]  /*0120*/  EXIT ;  /* 0x000000000000794d */ /* 0x000fea0003800000 */
.L_x_97:
[----:B------:R-:W-:-:S13]  /*0130*/  ISETP.GE.AND P0, PT, R0, 0x1, PT ;  /* 0x000000010000780c */ /* 0x000fda0003f06270 */
[----:B0-----:R-:W-:Y:S05]  /*0140*/  @!P0 EXIT ;  /* 0x000000000000894d */ /* 0x001fea0003800000 */
[----:B------:R-:W0:Y:S01]  /*0150*/  LDCU UR5, c[0x0][0x39c] ;  /* 0x00007380ff0577ac */ /* 0x000e220008000800 */
[----:B------:R-:W-:Y:S01]  /*0160*/  HFMA2 R19, -RZ, RZ, 0, 0 ;  /* 0x00000000ff137431 */ /* 0x000fe200000001ff */
[----:B0-----:R-:W-:-:S09]  /*0170*/  UISETP.GE.AND UP0, UPT, UR5, URZ, UPT ;  /* 0x000000ff0500728c */ /* 0x001fd2000bf06270 */
[----:B------:R-:W-:Y:S05]  /*0180*/  BRA.U !UP0, `(.L_x_98) ;  /* 0x0000000d082c7547 */ /* 0x000fea000b800000 */
[----:B------:R-:W-:Y:S01]  /*0190*/  UISETP.GE.U32.AND UP1, UPT, UR5, 0xf, UPT ;  /* 0x0000000f0500788c */ /* 0x000fe2000bf26070 */
[----:B------:R-:W-:Y:S01]  /*01a0*/  IADD3 R3, PT, PT, R5, 0x1, RZ ;  /* 0x0000000105037810 */ /* 0x000fe20007ffe0ff */
[----:B------:R-:W-:Y:S01]  /*01b0*/  UIADD3 UR4, UPT, UPT, UR5, 0x1, URZ ;  /* 0x0000000105047890 */ /* 0x000fe2000fffe0ff */
[----:B------:R-:W-:-:S03]  /*01c0*/  MOV R2, RZ ;  /* 0x000000ff00027202 */ /* 0x000fc60000000f00 */
[----:B------:R-:W-:-:S04]  /*01d0*/  ULOP3.LUT UR6, UR4, 0xf, URZ, 0xc0, !UPT ;  /* 0x0000000f04067892 */ /* 0x000fc8000f8ec0ff */
[----:B------:R-:W-:Y:S01]  /*01e0*/  UISETP.NE.AND UP0, UPT, UR6, URZ, UPT ;  /* 0x000000ff0600728c */ /* 0x000fe2000bf05270 */
[----:B------:R-:W-:Y:S10]  /*01f0*/  BRA.U !UP1, `(.L_x_99) ;  /* 0x0000000109d47547 */ /* 0x000ff4000b800000 */
[----:B------:R-:W-:Y:S01]  /*0200*/  ULOP3.LUT UR5, UR4, 0xfffffff0, URZ, 0xc0, !UPT ;  /* 0xfffffff004057892 */ /* 0x000fe2000f8ec0ff */
[----:B------:R-:W-:Y:S02]  /*0210*/  LEA R4, R5, 0x10, 0x4 ;  /* 0x0000001005047811 */ /* 0x000fe400078e20ff */
[----:B------:R-:W-:Y:S01]  /*0220*/  IADD3 R5, PT, PT, R1, 0x20, RZ ;  /* 0x0000002001057810 */ /* 0x000fe20007ffe0ff */
[----:B------:R-:W-:Y:S01]  /*0230*/  UIADD3 UR7, UPT, UPT, -UR5, URZ, URZ ;  /* 0x000000ff05077290 */ /* 0x000fe2000fffe1ff */
[----:B------:R-:W-:Y:S02]  /*0240*/  MOV R29, R0 ;  /* 0x00000000001d7202 */ /* 0x000fe40000000f00 */
[----:B------:R-:W-:-:S09]  /*0250*/  MOV R2, UR5 ;  /* 0x0000000500027c02 */ /* 0x000fd20008000f00 */
.L_x_100:
[----:B------:R-:W0:Y:S01]  /*0260*/  LDC.64 R6, c[0x0][0x380] ;  /* 0x0000e000ff067b82 */ /* 0x000e220000000a00 */
[----:B------:R-:W-:-:S05]  /*0270*/  IADD3 R9, PT, PT, R29, -0x1, RZ ;  /* 0xffffffff1d097810 */ /* 0x000fca0007ffe0ff */
[----:B0-----:R-:W-:-:S04]  /*0280*/  IMAD.WIDE R6, R9, 0x4, R6 ;  /* 0x0000000409067825 */ /* 0x001fc800078e0206 */
[C---:B------:R-:W-:Y:S02]  /*0290*/  IMAD.WIDE R20, R3.reuse, 0x4, R6 ;  /* 0x0000000403147825 */ /* 0x040fe400078e0206 */
[----:B------:R-:W2:Y:S02]  /*02a0*/  LDG.E R6, desc[UR8][R6.64] ;  /* 0x0000000806067981 */ /* 0x000ea4000c1e1900 */
[----:B------:R-:W-:-:S04]  /*02b0*/  IMAD.WIDE R8, R3, 0x4, R20 ;  /* 0x0000000403087825 */ /* 0x000fc800078e0214 */
[C---:B------:R-:W-:Y:S01]  /*02c0*/  IMAD.WIDE R22, R3.reuse, 0x4, R8 ;  /* 0x0000000403167825 */ /* 0x040fe200078e0208 */
[----:B------:R0:W2:Y:S04]  /*02d0*/  LDG.E R7, desc[UR8][R20.64] ;  /* 0x0000000814077981 */ /* 0x0000a8000c1e1900 */
[----:B------:R-:W3:Y:S01]  /*02e0*/  LDG.E R8, desc[UR8][R8.64] ;  /* 0x0000000808087981 */ /* 0x000ee2000c1e1900 */
[----:B------:R-:W-:-:S04]  /*02f0*/  IMAD.WIDE R10, R3, 0x4, R22 ;  /* 0x00000004030a7825 */ /* 0x000fc800078e0216 */
[C---:B------:R-:W-:Y:S02]  /*0300*/  IMAD.WIDE R12, R3.reuse, 0x4, R10 ;  /* 0x00000004030c7825 */ /* 0x040fe400078e020a */
[----:B------:R-:W4:Y:S02]  /*0310*/  LDG.E R10, desc[UR8][R10.64] ;  /* 0x000000080a0a7981 */ /* 0x000f24000c1e1900 */
[C---:B------:R-:W-:Y:S02]  /*0320*/  IMAD.WIDE R26, R3.reuse, 0x4, R12 ;  /* 0x00000004031a7825 */ /* 0x040fe400078e020c */
[----:B------:R1:W3:Y:S02]  /*0330*/  LDG.E R9, desc[UR8][R22.64] ;  /* 0x0000000816097981 */ /* 0x0002e4000c1e1900 */
[C---:B------:R-:W-:Y:S02]  /*0340*/  IMAD.WIDE R14, R3.reuse, 0x4, R26 ;  /* 0x00000004030e7825 */ /* 0x040fe400078e021a */
[----:B------:R-:W4:Y:S02]  /*0350*/  LDG.E R11, desc[UR8][R12.64] ;  /* 0x000000080c0b7981 */ /* 0x000f24000c1e1900 */
[----:B------:R-:W-:-:S02]  /*0360*/  IMAD.WIDE R16, R3, 0x4, R14 ;  /* 0x0000000403107825 */ /* 0x000fc400078e020e */
[----:B------:R5:W4:Y:S02]  /*0370*/  LDG.E R13, desc[UR8][R14.64] ;  /* 0x000000080e0d7981 */ /* 0x000b24000c1e1900 */
[C---:B------:R-:W-:Y:S02]  /*0380*/  IMAD.WIDE R18, R3.reuse, 0x4, R16 ;  /* 0x0000000403127825 */ /* 0x040fe400078e0210 */
[----:B------:R-:W4:Y:S02]  /*0390*/  LDG.E R16, desc[UR8][R16.64] ;  /* 0x0000000810107981 */ /* 0x000f24000c1e1900 */
[C---:B0-----:R-:W-:Y:S02]  /*03a0*/  IMAD.WIDE R20, R3.reuse, 0x4, R18 ;  /* 0x0000000403147825 */ /* 0x041fe400078e0212 */
[----:B------:R-:W4:Y:S02]  /*03b0*/  LDG.E R12, desc[UR8][R26.64] ;  /* 0x000000081a0c7981 */ /* 0x000f24000c1e1900 */
[----:B-1----:R-:W-:-:S02]  /*03c0*/  IMAD.WIDE R22, R3, 0x4, R20 ;  /* 0x0000000403167825 */ /* 0x002fc400078e0214 */
[----:B------:R0:W4:Y:S04]  /*03d0*/  LDG.E R17, desc[UR8][R18.64] ;  /* 0x0000000812117981 */ /* 0x000128000c1e1900 */
[----:B------:R-:W4:Y:S01]  /*03e0*/  LDG.E R20, desc[UR8][R20.64] ;  /* 0x0000000814147981 */ /* 0x000f22000c1e1900 */
[----:B------:R-:W-:-:S04]  /*03f0*/  IMAD.WIDE R24, R3, 0x4, R22 ;  /* 0x0000000403187825 */ /* 0x000fc800078e0216 */
[C---:B-----5:R-:W-:Y:S02]  /*0400*/  IMAD.WIDE R14, R3.reuse, 0x4, R24 ;  /* 0x00000004030e7825 */ /* 0x060fe400078e0218 */
[----:B------:R-:W5:Y:S02]  /*0410*/  LDG.E R24, desc[UR8][R24.64] ;  /* 0x0000000818187981 */ /* 0x000f64000c1e1900 */
[C---:B0-----:R-:W-:Y:S02]  /*0420*/  IMAD.WIDE R18, R3.reuse, 0x4, R14 ;  /* 0x0000000403127825 */ /* 0x041fe400078e020e */
[----:B------:R0:W5:Y:S04]  /*0430*/  LDG.E R21, desc[UR8][R22.64] ;  /* 0x0000000816157981 */ /* 0x000168000c1e1900 */
[----:B------:R-:W5:Y:S04]  /*0440*/  LDG.E R26, desc[UR8][R18.64] ;  /* 0x00000008121a7981 */ /* 0x000f68000c1e1900 */
[----:B------:R-:W5:Y:S01]  /*0450*/  LDG.E R25, desc[UR8][R14.64] ;  /* 0x000000080e197981 */ /* 0x000f62000c1e1900 */
[----:B0-----:R-:W-:-:S05]  /*0460*/  IMAD.WIDE R22, R3, 0x4, R18 ;  /* 0x0000000403167825 */ /* 0x001fca00078e0212 */
[----:B------:R-:W5:Y:S01]  /*0470*/  LDG.E R27, desc[UR8][R22.64] ;  /* 0x00000008161b7981 */ /* 0x000f62000c1e1900 */
[----:B------:R-:W-:-:S04]  /*0480*/  UIADD3 UR7, UPT, UPT, UR7, 0x10, URZ ;  /* 0x0000001007077890 */ /* 0x000fc8000fffe0ff */
[----:B------:R-:W-:Y:S01]  /*0490*/  UISETP.NE.AND UP1, UPT, UR7, URZ, UPT ;  /* 0x000000ff0700728c */ /* 0x000fe2000bf25270 */
[----:B------:R-:W-:Y:S01]  /*04a0*/  IADD3 R29, PT, PT, R4, R29, RZ ;  /* 0x0000001d041d7210 */ /* 0x000fe20007ffe0ff */
[----:B--2---:R-:W-:Y:S04]  /*04b0*/  STL.64 [R5+-0x20], R6 ;  /* 0xffffe00605007387 */ /* 0x004fe80000100a00 */
[----:B---3--:R-:W-:Y:S04]  /*04c0*/  STL.64 [R5+-0x18], R8 ;  /* 0xffffe80805007387 */ /* 0x008fe80000100a00 */
[----:B----4-:R-:W-:Y:S04]  /*04d0*/  STL.64 [R5+-0x10], R10 ;  /* 0xfffff00a05007387 */ /* 0x010fe80000100a00 */
[----:B------:R-:W-:Y:S04]  /*04e0*/  STL.64 [R5+-0x8], R12 ;  /* 0xfffff80c05007387 */ /* 0x000fe80000100a00 */
[----:B------:R-:W-:Y:S04]  /*04f0*/  STL.64 [R5], R16 ;  /* 0x0000001005007387 */ /* 0x000fe80000100a00 */
[----:B-----5:R-:W-:Y:S04]  /*0500*/  STL.64 [R5+0x8], R20 ;  /* 0x0000081405007387 */ /* 0x020fe80000100a00 */
[----:B------:R-:W-:Y:S04]  /*0510*/  STL.64 [R5+0x10], R24 ;  /* 0x0000101805007387 */ /* 0x000fe80000100a00 */
[----:B------:R0:W-:Y:S02]  /*0520*/  STL.64 [R5+0x18], R26 ;  /* 0x0000181a05007387 */ /* 0x0001e40000100a00 */
[----:B0-----:R-:W-:Y:S01]  /*0530*/  IADD3 R5, PT, PT, R5, 0x40, RZ ;  /* 0x0000004005057810 */ /* 0x001fe20007ffe0ff */
[----:B------:R-:W-:Y:S06]  /*0540*/  BRA.U UP1, `(.L_x_100) ;  /* 0xfffffffd01447547 */ /* 0x000fec000b83ffff */
.L_x_99:
[----:B------:R-:W-:Y:S01]  /*0550*/  IADD3 R12, PT, PT, R0, -0x1, RZ ;  /* 0xffffffff000c7810 */ /* 0x000fe20007ffe0ff */
[----:B------:R-:W-:Y:S06]  /*0560*/  BRA.U !UP0, `(.L_x_101) ;  /* 0x0000000108f47547 */ /* 0x000fec000b800000 */
[----:B------:R-:W-:Y:S02]  /*0570*/  UISETP.GE.U32.AND UP1, UPT, UR6, 0x8, UPT ;  /* 0x000000080600788c */ /* 0x000fe4000bf26070 */
[----:B------:R-:W-:-:S04]  /*0580*/  ULOP3.LUT UR7, UR4, 0x7, URZ, 0xc0, !UPT ;  /* 0x0000000704077892 */ /* 0x000fc8000f8ec0ff */
[----:B------:R-:W-:-:S03]  /*0590*/  UISETP.NE.AND UP2, UPT, UR7, URZ, UPT ;  /* 0x000000ff0700728c */ /* 0x000fc6000bf45270 */
[----:B------:R-:W-:Y:S08]  /*05a0*/  BRA.U !UP1, `(.L_x_102) ;  /* 0x0000000109607547 */ /* 0x000ff0000b800000 */
[----:B------:R-:W0:Y:S01]  /*05b0*/  LDC.64 R18, c[0x0][0x380] ;  /* 0x0000e000ff127b82 */ /* 0x000e220000000a00 */
[----:B------:R-:W-:-:S04]  /*05c0*/  IMAD R5, R3, R2, R12 ;  /* 0x0000000203057224 */ /* 0x000fc800078e020c */
[----:B0-----:R-:W-:-:S05]  /*05d0*/  IMAD.WIDE R18, R5, 0x4, R18 ;  /* 0x0000000405127825 */ /* 0x001fca00078e0212 */
[----:B------:R-:W2:Y:S01]  /*05e0*/  LDG.E R14, desc[UR8][R18.64] ;  /* 0x00000008120e7981 */ /* 0x000ea2000c1e1900 */
[----:B------:R-:W-:-:S05]  /*05f0*/  IMAD.WIDE R20, R3, 0x4, R18 ;  /* 0x0000000403147825 */ /* 0x000fca00078e0212 */
[----:B------:R-:W2:Y:S01]  /*0600*/  LDG.E R15, desc[UR8][R20.64] ;  /* 0x00000008140f7981 */ /* 0x000ea2000c1e1900 */
[----:B------:R-:W-:-:S05]  /*0610*/  IMAD.WIDE R22, R3, 0x4, R20 ;  /* 0x0000000403167825 */ /* 0x000fca00078e0214 */
[----:B------:R-:W3:Y:S01]  /*0620*/  LDG.E R16, desc[UR8][R22.64] ;  /* 0x0000000816107981 */ /* 0x000ee2000c1e1900 */
[----:B------:R-:W-:-:S05]  /*0630*/  IMAD.WIDE R10, R3, 0x4, R22 ;  /* 0x00000004030a7825 */ /* 0x000fca00078e0216 */
[----:B------:R-:W3:Y:S01]  /*0640*/  LDG.E R17, desc[UR8][R10.64] ;  /* 0x000000080a117981 */ /* 0x000ee2000c1e1900 */
[----:B------:R-:W-:-:S05]  /*0650*/  IMAD.WIDE R8, R3, 0x4, R10 ;  /* 0x0000000403087825 */ /* 0x000fca00078e020a */
[----:B------:R-:W4:Y:S01]  /*0660*/  LDG.E R26, desc[UR8][R8.64] ;  /* 0x00000008081a7981 */ /* 0x000f22000c1e1900 */
[----:B------:R-:W-:-:S05]  /*0670*/  IMAD.WIDE R4, R3, 0x4, R8 ;  /* 0x0000000403047825 */ /* 0x000fca00078e0208 */
[----:B------:R-:W4:Y:S01]  /*0680*/  LDG.E R27, desc[UR8][R4.64] ;  /* 0x00000008041b7981 */ /* 0x000f22000c1e1900 */
[----:B------:R-:W-:-:S05]  /*0690*/  IMAD.WIDE R6, R3, 0x4, R4 ;  /* 0x0000000403067825 */ /* 0x000fca00078e0204 */
[----:B------:R-:W5:Y:S01]  /*06a0*/  LDG.E R28, desc[UR8][R6.64] ;  /* 0x00000008061c7981 */ /* 0x000f62000c1e1900 */
[----:B------:R-:W-:-:S05]  /*06b0*/  IMAD.WIDE R24, R3, 0x4, R6 ;  /* 0x0000000403187825 */ /* 0x000fca00078e0206 */
[----:B------:R-:W5:Y:S01]  /*06c0*/  LDG.E R29, desc[UR8][R24.64] ;  /* 0x00000008181d7981 */ /* 0x000f62000c1e1900 */
[C---:B------:R-:W-:Y:S02]  /*06d0*/  LEA R13, R2.reuse, R1, 0x2 ;  /* 0x00000001020d7211 */ /* 0x040fe400078e10ff */
[----:B------:R-:W-:-:S03]  /*06e0*/  IADD3 R2, PT, PT, R2, 0x8, RZ ;  /* 0x0000000802027810 */ /* 0x000fc60007ffe0ff */
[----:B--2---:R0:W-:Y:S04]  /*06f0*/  STL.64 [R13], R14 ;  /* 0x0000000e0d007387 */ /* 0x0041e80000100a00 */
[----:B---3--:R0:W-:Y:S04]  /*0700*/  STL.64 [R13+0x8], R16 ;  /* 0x000008100d007387 */ /* 0x0081e80000100a00 */
[----:B----4-:R0:W-:Y:S04]  /*0710*/  STL.64 [R13+0x10], R26 ;  /* 0x0000101a0d007387 */ /* 0x0101e80000100a00 */
[----:B-----5:R0:W-:Y:S02]  /*0720*/  STL.64 [R13+0x18], R28 ;  /* 0x0000181c0d007387 */ /* 0x0201e40000100a00 */
.L_x_102:
[----:B------:R-:W-:Y:S05]  /*0730*/  BRA.U !UP2, `(.L_x_101) ;  /* 0x000000010a807547 */ /* 0x000fea000b800000 */
[----:B------:R-:W-:Y:S02]  /*0740*/  UISETP.GE.U32.AND UP1, UPT, UR7, 0x4, UPT ;  /* 0x000000040700788c */ /* 0x000fe4000bf26070 */
[----:B------:R-:W-:-:S04]  /*0750*/  ULOP3.LUT UR5, UR4, 0x3, URZ, 0xc0, !UPT ;  /* 0x0000000304057892 */ /* 0x000fc8000f8ec0ff */
[----:B------:R-:W-:-:S03]  /*0760*/  UISETP.NE.AND UP2, UPT, UR5, URZ, UPT ;  /* 0x000000ff0500728c */ /* 0x000fc6000bf45270 */
[----:B------:R-:W-:Y:S08]  /*0770*/  BRA.U !UP1, `(.L_x_103) ;  /* 0x0000000109387547 */ /* 0x000ff0000b800000 */
[----:B------:R-:W1:Y:S01]  /*0780*/  LDC.64 R4, c[0x0][0x380] ;  /* 0x0000e000ff047b82 */ /* 0x000e620000000a00 */
[----:B------:R-:W-:-:S04]  /*0790*/  IMAD R7, R3, R2, R12 ;  /* 0x0000000203077224 */ /* 0x000fc800078e020c */
[----:B-1----:R-:W-:-:S05]  /*07a0*/  IMAD.WIDE R4, R7, 0x4, R4 ;  /* 0x0000000407047825 */ /* 0x002fca00078e0204 */
[----:B------:R-:W2:Y:S01]  /*07b0*/  LDG.E R12, desc[UR8][R4.64] ;  /* 0x00000008040c7981 */ /* 0x000ea2000c1e1900 */
[----:B------:R-:W-:-:S05]  /*07c0*/  IMAD.WIDE R6, R3, 0x4, R4 ;  /* 0x0000000403067825 */ /* 0x000fca00078e0204 */
[----:B0-----:R-:W2:Y:S01]  /*07d0*/  LDG.E R13, desc[UR8][R6.64] ;  /* 0x00000008060d7981 */ /* 0x001ea2000c1e1900 */
[----:B------:R-:W-:-:S05]  /*07e0*/  IMAD.WIDE R8, R3, 0x4, R6 ;  /* 0x0000000403087825 */ /* 0x000fca00078e0206 */
[----:B------:R-:W3:Y:S01]  /*07f0*/  LDG.E R16, desc[UR8][R8.64] ;  /* 0x0000000808107981 */ /* 0x000ee2000c1e1900 */
[----:B------:R-:W-:-:S05]  /*0800*/  IMAD.WIDE R10, R3, 0x4, R8 ;  /* 0x00000004030a7825 */ /* 0x000fca00078e0208 */
[----:B------:R-:W3:Y:S01]  /*0810*/  LDG.E R17, desc[UR8][R10.64] ;  /* 0x000000080a117981 */ /* 0x000ee2000c1e1900 */
[C---:B------:R-:W-:Y:S02]  /*0820*/  LEA R14, R2.reuse, R1, 0x2 ;  /* 0x00000001020e7211 */ /* 0x040fe400078e10ff */
[----:B------:R-:W-:-:S03]  /*0830*/  IADD3 R2, PT, PT, R2, 0x4, RZ ;  /* 0x0000000402027810 */ /* 0x000fc60007ffe0ff */
[----:B--2---:R1:W-:Y:S04]  /*0840*/  STL.64 [R14], R12 ;  /* 0x0000000c0e007387 */ /* 0x0043e80000100a00 */
[----:B---3--:R1:W-:Y:S02]  /*0850*/  STL.64 [R14+0x8], R16 ;  /* 0x000008100e007387 */ /* 0x0083e40000100a00 */
.L_x_103:
[----:B------:R-:W-:Y:S05]  /*0860*/  BRA.U !UP2, `(.L_x_101) ;  /* 0x000000010a347547 */ /* 0x000fea000b800000 */
[----:B------:R-:W2:Y:S01]  /*0870*/  LDC.64 R6, c[0x0][0x380] ;  /* 0x0000e000ff067b82 */ /* 0x000ea20000000a00 */
[----:B------:R-:W-:Y:S01]  /*0880*/  LEA R9, R2, R1, 0x2 ;  /* 0x0000000102097211 */ /* 0x000fe200078e10ff */
[----:B------:R-:W-:Y:S01]  /*0890*/  IMAD R2, R3, R2, R0 ;  /* 0x0000000203027224 */ /* 0x000fe200078e0200 */
[----:B------:R-:W-:-:S12]  /*08a0*/  UIADD3 UR5, UPT, UPT, -UR5, URZ, URZ ;  /* 0x000000ff05057290 */ /* 0x000fd8000fffe1ff */
.L_x_104:
[----:B------:R-:W-:-:S05]  /*08b0*/  IADD3 R5, PT, PT, R2, -0x1, RZ ;  /* 0xffffffff02057810 */ /* 0x000fca0007ffe0ff */
[----:B--2---:R-:W-:-:S06]  /*08c0*/  IMAD.WIDE R4, R5, 0x4, R6 ;  /* 0x0000000405047825 */ /* 0x004fcc00078e0206 */
[----:B------:R-:W2:Y:S01]  /*08d0*/  LDG.E R4, desc[UR8][R4.64] ;  /* 0x0000000804047981 */ /* 0x000ea2000c1e1900 */
[----:B------:R-:W-:Y:S01]  /*08e0*/  UIADD3 UR5, UPT, UPT, UR5, 0x1, URZ ;  /* 0x0000000105057890 */ /* 0x000fe2000fffe0ff */
[----:B------:R-:W-:-:S03]  /*08f0*/  IADD3 R2, PT, PT, R3, R2, RZ ;  /* 0x0000000203027210 */ /* 0x000fc60007ffe0ff */
[----:B------:R-:W-:Y:S01]  /*0900*/  UISETP.NE.AND UP1, UPT, UR5, URZ, UPT ;  /* 0x000000ff0500728c */ /* 0x000fe2000bf25270 */
[----:B--2---:R2:W-:Y:S02]  /*0910*/  STL [R9], R4 ;  /* 0x0000000409007387 */ /* 0x0045e40000100800 */
[----:B--2---:R-:W-:-:S06]  /*0920*/  IADD3 R9, PT, PT, R9, 0x4, RZ ;  /* 0x0000000409097810 */ /* 0x004fcc0007ffe0ff */
[----:B------:R-:W-:Y:S05]  /*0930*/  BRA.U UP1, `(.L_x_104) ;  /* 0xfffffffd01dc7547 */ /* 0x000fea000b83ffff */
.L_x_101:
[----:B------:R-:W2:Y:S01]  /*0940*/  LDCU UR5, c[0x0][0x39c] ;  /* 0x00007380ff0577ac */ /* 0x000ea20008000800 */
[----:B01----:R-:W-:Y:S01]  /*0950*/  HFMA2 R16, -RZ, RZ, 0, 0 ;  /* 0x00000000ff107431 */ /* 0x003fe200000001ff */
[----:B------:R-:W-:Y:S01]  /*0960*/  MOV R19, RZ ;  /* 0x000000ff00137202 */ /* 0x000fe20000000f00 */
[----:B--2---:R-:W-:-:S09]  /*0970*/  UISETP.GE.U32.AND UP1, UPT, UR5, 0xf, UPT ;  /* 0x0000000f0500788c */ /* 0x004fd2000bf26070 */
[----:B------:R-:W-:Y:S05]  /*0980*/  BRA.U !UP1, `(.L_x_105) ;  /* 0x0000000109847547 */ /* 0x000fea000b800000 */
[----:B------:R-:W-:Y:S01]  /*0990*/  ULOP3.LUT UR7, UR4, 0xfffffff0, URZ, 0xc0, !UPT ;  /* 0xfffffff004077892 */ /* 0x000fe2000f8ec0ff */
[----:B------:R-:W-:Y:S02]  /*09a0*/  IADD3 R17, PT, PT, R1, 0x20, RZ ;  /* 0x0000002001117810 */ /* 0x000fe40007ffe0ff */
[----:B------:R-:W-:Y:S01]  /*09b0*/  MOV R19, RZ ;  /* 0x000000ff00137202 */ /* 0x000fe20000000f00 */
[----:B------:R-:W-:Y:S02]  /*09c0*/  UIADD3 UR5, UPT, UPT, -UR7, URZ, URZ ;  /* 0x000000ff07057290 */ /* 0x000fe4000fffe1ff */
[----:B------:R-:W-:-:S10]  /*09d0*/  MOV R16, UR7 ;  /* 0x0000000700107c02 */ /* 0x000fd40008000f00 */
.L_x_106:
[----:B------:R-:W2:Y:S04]  /*09e0*/  LDL.64 R20, [R17+-0x20] ;  /* 0xffffe00011147983 */ /* 0x000ea80000100a00 */
[----:B------:R-:W3:Y:S04]  /*09f0*/  LDL.64 R14, [R17+-0x18] ;  /* 0xffffe800110e7983 */ /* 0x000ee80000100a00 */
[----:B------:R-:W4:Y:S04]  /*0a00*/  LDL.64 R12, [R17+-0x10] ;  /* 0xfffff000110c7983 */ /* 0x000f280000100a00 */
[----:B------:R-:W5:Y:S04]  /*0a10*/  LDL.64 R10, [R17+-0x8] ;  /* 0xfffff800110a7983 */ /* 0x000f680000100a00 */
[----:B------:R-:W5:Y:S04]  /*0a20*/  LDL.64 R8, [R17] ;  /* 0x0000000011087983 */ /* 0x000f680000100a00 */
[----:B------:R-:W5:Y:S04]  /*0a30*/  LDL.64 R6, [R17+0x8] ;  /* 0x0000080011067983 */ /* 0x000f680000100a00 */
[----:B------:R-:W5:Y:S04]  /*0a40*/  LDL.64 R4, [R17+0x10] ;  /* 0x0000100011047983 */ /* 0x000f680000100a00 */
[----:B------:R0:W5:Y:S01]  /*0a50*/  LDL.64 R2, [R17+0x18] ;  /* 0x0000180011027983 */ /* 0x0001620000100a00 */
[----:B------:R-:W-:-:S04]  /*0a60*/  UIADD3 UR5, UPT, UPT, UR5, 0x10, URZ ;  /* 0x0000001005057890 */ /* 0x000fc8000fffe0ff */
[----:B------:R-:W-:Y:S01]  /*0a70*/  UISETP.NE.AND UP1, UPT, UR5, URZ, UPT ;  /* 0x000000ff0500728c */ /* 0x000fe2000bf25270 */
[----:B0-----:R-:W-:Y:S01]  /*0a80*/  IADD3 R17, PT, PT, R17, 0x40, RZ ;  /* 0x0000004011117810 */ /* 0x001fe20007ffe0ff */
[----:B--2---:R-:W-:-:S04]  /*0a90*/  FADD R20, R20, R19 ;  /* 0x0000001314147221 */ /* 0x004fc80000000000 */
[----:B------:R-:W-:-:S04]  /*0aa0*/  FADD R21, R20, R21 ;  /* 0x0000001514157221 */ /* 0x000fc80000000000 */
[----:B---3--:R-:W-:-:S04]  /*0ab0*/  FADD R14, R21, R14 ;  /* 0x0000000e150e7221 */ /* 0x008fc80000000000 */
[----:B------:R-:W-:-:S04]  /*0ac0*/  FADD R15, R14, R15 ;  /* 0x0000000f0e0f7221 */ /* 0x000fc80000000000 */
[----:B----4-:R-:W-:-:S04]  /*0ad0*/  FADD R12, R15, R12 ;  /* 0x0000000c0f0c7221 */ /* 0x010fc80000000000 */
[----:B------:R-:W-:-:S04]  /*0ae0*/  FADD R13, R12, R13 ;  /* 0x0000000d0c0d7221 */ /* 0x000fc80000000000 */
[----:B-----5:R-:W-:-:S04]  /*0af0*/  FADD R10, R13, R10 ;  /* 0x0000000a0d0a7221 */ /* 0x020fc80000000000 */
[----:B------:R-:W-:-:S04]  /*0b00*/  FADD R11, R10, R11 ;  /* 0x0000000b0a0b7221 */ /* 0x000fc80000000000 */
[----:B------:R-:W-:-:S04]  /*0b10*/  FADD R8, R11, R8 ;  /* 0x000000080b087221 */ /* 0x000fc80000000000 */
[----:B------:R-:W-:-:S04]  /*0b20*/  FADD R9, R8, R9 ;  /* 0x0000000908097221 */ /* 0x000fc80000000000 */
[----:B------:R-:W-:-:S04]  /*0b30*/  FADD R6, R9, R6 ;  /* 0x0000000609067221 */ /* 0x000fc80000000000 */
[----:B------:R-:W-:-:S04]  /*0b40*/  FADD R7, R6, R7 ;  /* 0x0000000706077221 */ /* 0x000fc80000000000 */
[----:B------:R-:W-:-:S04]  /*0b50*/  FADD R4, R7, R4 ;  /* 0x0000000407047221 */ /* 0x000fc80000000000 */
[----:B------:R-:W-:-:S04]  /*0b60*/  FADD R5, R4, R5 ;  /* 0x0000000504057221 */ /* 0x000fc80000000000 */
[----:B------:R-:W-:-:S04]  /*0b70*/  FADD R2, R5, R2 ;  /* 0x0000000205027221 */ /* 0x000fc80000000000 */
[----:B------:R-:W-:Y:S01]  /*0b80*/  FADD R19, R2, R3 ;  /* 0x0000000302137221 */ /* 0x000fe20000000000 */
[----:B------:R-:W-:Y:S06]  /*0b90*/  BRA.U UP1, `(.L_x_106) ;  /* 0xfffffffd01907547 */ /* 0x000fec000b83ffff */
.L_x_105:
[----:B------:R-:W-:Y:S05]  /*0ba0*/  BRA.U !UP0, `(.L_x_107) ;  /* 0x0000000108a07547 */ /* 0x000fea000b800000 */
[----:B------:R-:W-:Y:S02]  /*0bb0*/  UISETP.GE.U32.AND UP0, UPT, UR6, 0x8, UPT ;  /* 0x000000080600788c */ /* 0x000fe4000bf06070 */
[----:B------:R-:W-:-:S04]  /*0bc0*/  ULOP3.LUT UR5, UR4, 0x7, URZ, 0xc0, !UPT ;  /* 0x0000000704057892 */ /* 0x000fc8000f8ec0ff */
[----:B------:R-:W-:-:S03]  /*0bd0*/  UISETP.NE.AND UP1, UPT, UR5, URZ, UPT ;  /* 0x000000ff0500728c */ /* 0x000fc6000bf25270 */
[----:B------:R-:W-:Y:S08]  /*0be0*/  BRA.U !UP0, `(.L_x_108) ;  /* 0x0000000108387547 */ /* 0x000ff0000b800000 */
[----:B------:R-:W-:-:S05]  /*0bf0*/  LEA R4, R16, R1, 0x2 ;  /* 0x0000000110047211 */ /* 0x000fca00078e10ff */
[----:B------:R-:W2:Y:S04]  /*0c00*/  LDL.64 R6, [R4] ;  /* 0x0000000004067983 */ /* 0x000ea80000100a00 */
[----:B------:R-:W3:Y:S04]  /*0c10*/  LDL.64 R8, [R4+0x8] ;  /* 0x0000080004087983 */ /* 0x000ee80000100a00 */
[----:B------:R-:W4:Y:S04]  /*0c20*/  LDL.64 R10, [R4+0x10] ;  /* 0x00001000040a7983 */ /* 0x000f280000100a00 */
[----:B------:R-:W5:Y:S01]  /*0c30*/  LDL.64 R2, [R4+0x18] ;  /* 0x0000180004027983 */ /* 0x000f620000100a00 */
[----:B------:R-:W-:Y:S01]  /*0c40*/  IADD3 R16, PT, PT, R16, 0x8, RZ ;  /* 0x0000000810107810 */ /* 0x000fe20007ffe0ff */
[----:B--2---:R-:W-:-:S04]  /*0c50*/  FADD R6, R19, R6 ;  /* 0x0000000613067221 */ /* 0x004fc80000000000 */
[----:B------:R-:W-:-:S04]  /*0c60*/  FADD R7, R6, R7 ;  /* 0x0000000706077221 */ /* 0x000fc80000000000 */
[----:B---3--:R-:W-:-:S04]  /*0c70*/  FADD R8, R7, R8 ;  /* 0x0000000807087221 */ /* 0x008fc80000000000 */
[----:B------:R-:W-:-:S04]  /*0c80*/  FADD R9, R8, R9 ;  /* 0x0000000908097221 */ /* 0x000fc80000000000 */
[----:B----4-:R-:W-:-:S04]  /*0c90*/  FADD R10, R9, R10 ;  /* 0x0000000a090a7221 */ /* 0x010fc80000000000 */
[----:B------:R-:W-:-:S04]  /*0ca0*/  FADD R11, R10, R11 ;  /* 0x0000000b0a0b7221 */ /* 0x000fc80000000000 */
[----:B-----5:R-:W-:-:S04]  /*0cb0*/  FADD R2, R11, R2 ;  /* 0x000000020b027221 */ /* 0x020fc80000000000 */
[----:B------:R-:W-:-:S07]  /*0cc0*/  FADD R19, R2, R3 ;  /* 0x0000000302137221 */ /* 0x000fce0000000000 */
.L_x_108:
[----:B------:R-:W-:Y:S05]  /*0cd0*/  BRA.U !UP1, `(.L_x_107) ;  /* 0x0000000109547547 */ /* 0x000fea000b800000 */
[----:B------:R-:W-:Y:S02]  /*0ce0*/  UISETP.GE.U32.AND UP0, UPT, UR5, 0x4, UPT ;  /* 0x000000040500788c */ /* 0x000fe4000bf06070 */
[----:B------:R-:W-:-:S04]  /*0cf0*/  ULOP3.LUT UR4, UR4, 0x3, URZ, 0xc0, !UPT ;  /* 0x0000000304047892 */ /* 0x000fc8000f8ec0ff */
[----:B------:R-:W-:-:S03]  /*0d00*/  UISETP.NE.AND UP1, UPT, UR4, URZ, UPT ;  /* 0x000000ff0400728c */ /* 0x000fc6000bf25270 */
[----:B------:R-:W-:Y:S08]  /*0d10*/  BRA.U !UP0, `(.L_x_109) ;  /* 0x0000000108207547 */ /* 0x000ff0000b800000 */
[----:B------:R-:W-:-:S05]  /*0d20*/  LEA R2, R16, R1, 0x2 ;  /* 0x0000000110027211 */ /* 0x000fca00078e10ff */
[----:B------:R-:W2:Y:S04]  /*0d30*/  LDL.64 R4, [R2] ;  /* 0x0000000002047983 */ /* 0x000ea80000100a00 */
[----:B------:R-:W3:Y:S01]  /*0d40*/  LDL.64 R6, [R2+0x8] ;  /* 0x0000080002067983 */ /* 0x000ee20000100a00 */
[----:B------:R-:W-:Y:S01]  /*0d50*/  IADD3 R16, PT, PT, R16, 0x4, RZ ;  /* 0x0000000410107810 */ /* 0x000fe20007ffe0ff */
[----:B--2---:R-:W-:-:S04]  /*0d60*/  FADD R4, R19, R4 ;  /* 0x0000000413047221 */ /* 0x004fc80000000000 */
[----:B------:R-:W-:-:S04]  /*0d70*/  FADD R5, R4, R5 ;  /* 0x0000000504057221 */ /* 0x000fc80000000000 */
[----:B---3--:R-:W-:-:S04]  /*0d80*/  FADD R6, R5, R6 ;  /* 0x0000000605067221 */ /* 0x008fc80000000000 */
[----:B------:R-:W-:-:S07]  /*0d90*/  FADD R19, R6, R7 ;  /* 0x0000000706137221 */ /* 0x000fce0000000000 */
.L_x_109:
[----:B------:R-:W-:Y:S05]  /*0da0*/  BRA.U !UP1, `(.L_x_107) ;  /* 0x0000000109207547 */ /* 0x000fea000b800000 */
[----:B------:R-:W-:Y:S01]  /*0db0*/  LEA R16, R16, R1, 0x2 ;  /* 0x0000000110107211 */ /* 0x000fe200078e10ff */
[----:B------:R-:W-:-:S12]  /*0dc0*/  UIADD3 UR4, UPT, UPT, -UR4, URZ, URZ ;  /* 0x000000ff04047290 */ /* 0x000fd8000fffe1ff */
.L_x_110:
[----:B------:R0:W2:Y:S01]  /*0dd0*/  LDL R2, [R16] ;  /* 0x0000000010027983 */ /* 0x0000a20000100800 */
[----:B------:R-:W-:-:S04]  /*0de0*/  UIADD3 UR4, UPT, UPT, UR4, 0x1, URZ ;  /* 0x0000000104047890 */ /* 0x000fc8000fffe0ff */
[----:B------:R-:W-:Y:S01]  /*0df0*/  UISETP.NE.AND UP0, UPT, UR4, URZ, UPT ;  /* 0x000000ff0400728c */ /* 0x000fe2000bf05270 */
[----:B0-----:R-:W-:Y:S01]  /*0e00*/  IADD3 R16, PT, PT, R16, 0x4, RZ ;  /* 0x0000000410107810 */ /* 0x001fe20007ffe0ff */
[----:B--2---:R-:W-:-:S07]  /*0e10*/  FADD R19, R2, R19 ;  /* 0x0000001302137221 */ /* 0x004fce0000000000 */
[----:B------:R-:W-:Y:S05]  /*0e20*/  BRA.U UP0, `(.L_x_110) ;  /* 0xfffffffd00e87547 */ /* 0x000fea000b83ffff */
.L_x_107:
[----:B------:R-:W-:-:S07]  /*0e30*/  FMUL R19, R19, 6.28318023681640625 ;  /* 0x40c90fd013137820 */ /* 0x000fce0000400000 */
.L_x_98:
[----:B------:R-:W0:Y:S02]  /*0e40*/  LDC.64 R2, c[0x0][0x388] ;  /* 0x0000e200ff027b82 */ /* 0x000e240000000a00 */
[----:B0-----:R-:W-:-:S05]  /*0e50*/  IMAD.WIDE.U32 R2, R0, 0x4, R2 ;  /* 0x0000000400027825 */ /* 0x001fca00078e0002 */
[----:B------:R-:W-:Y:S01]  /*0e60*/  STG.E desc[UR8][R2.64], R19 ;  /* 0x0000001302007986 */ /* 0x000fe2000c101908 */
[----:B------:R-:W-:Y:S05]  /*0e70*/  EXIT ;  /* 0x000000000000794d */ /* 0x000fea0003800000 */
.L_x_111:
        /* <DEDUP_REMOVED lines=16> */
.L_x_168:


//--------------------- .text._Z8initFluxPfS_ii   --------------------------
	.section	.text._Z8initFluxPfS_ii,"ax",@progbits
	.align	128
        .global         _Z8initFluxPfS_ii
        .type           _Z8initFluxPfS_ii,@function
        .size           _Z8initFluxPfS_ii,(.L_x_169 - _Z8initFluxPfS_ii)
        .other          _Z8initFluxPfS_ii,@"STO_CUDA_ENTRY STV_DEFAULT"
_Z8initFluxPfS_ii:
.text._Z8initFluxPfS_ii:
[----:B------:R-:W0:Y:S01]  /*0000*/  LDC R1, c[0x0][0x37c] ;  /* 0x0000df00ff017b82 */ /* 0x000e220000000800 */
[----:B------:R-:W1:Y:S01]  /*0010*/  LDCU UR5, c[0x0][0x394] ;  /* 0x00007280ff0577ac */ /* 0x000e620008000800 */
[----:B------:R-:W-:Y:S01]  /*0020*/  HFMA2 R17, -RZ, RZ, 0, 0 ;  /* 0x00000000ff117431 */ /* 0x000fe200000001ff */
[----:B0-----:R-:W-:Y:S01]  /*0030*/  IADD3 R1, PT, PT, R1, -0x20, RZ ;  /* 0xffffffe001017810 */ /* 0x001fe20007ffe0ff */
[----:B------:R-:W0:Y:S01]  /*0040*/  LDCU.64 UR8, c[0x0][0x358] ;  /* 0x00006b00ff0877ac */ /* 0x000e220008000a00 */
[----:B-1----:R-:W-:-:S09]  /*0050*/  UISETP.GE.AND UP0, UPT, UR5, URZ, UPT ;  /* 0x000000ff0500728c */ /* 0x002fd2000bf06270 */
[----:B------:R-:W-:Y:S05]  /*0060*/  BRA.U !UP0, `(.L_x_112) ;  /* 0x0000000d08307547 */ /* 0x000fea000b800000 */
[----:B------:R-:W1:Y:S01]  /*0070*/  LDC R4, c[0x0][0x390] ;  /* 0x0000e400ff047b82 */ /* 0x000e620000000800 */
[----:B------:R-:W-:Y:S01]  /*0080*/  UISETP.GE.U32.AND UP1, UPT, UR5, 0xf, UPT ;  /* 0x0000000f0500788c */ /* 0x000fe2000bf26070 */
[----:B------:R-:W-:Y:S01]  /*0090*/  MOV R0, RZ ;  /* 0x000000ff00007202 */ /* 0x000fe20000000f00 */
[----:B------:R-:W-:-:S04]  /*00a0*/  UIADD3 UR4, UPT, UPT, UR5, 0x1, URZ ;  /* 0x0000000105047890 */ /* 0x000fc8000fffe0ff */
[----:B------:R-:W-:-:S04]  /*00b0*/  ULOP3.LUT UR6, UR4, 0xf, URZ, 0xc0, !UPT ;  /* 0x0000000f04067892 */ /* 0x000fc8000f8ec0ff */
[----:B------:R-:W-:Y:S01]  /*00c0*/  UISETP.NE.AND UP0, UPT, UR6, URZ, UPT ;  /* 0x000000ff0600728c */ /* 0x000fe2000bf05270 */
[----:B-1----:R-:W-:Y:S01]  /*00d0*/  IADD3 R3, PT, PT, R4, 0x1, RZ ;  /* 0x0000000104037810 */ /* 0x002fe20007ffe0ff */
[----:B------:R-:W-:Y:S09]  /*00e0*/  BRA.U !UP1, `(.L_x_113) ;  /* 0x0000000109d07547 */ /* 0x000ff2000b800000 */
[----:B------:R-:W1:Y:S01]  /*00f0*/  LDC R5, c[0x0][0x390] ;  /* 0x0000e400ff057b82 */ /* 0x000e620000000800 */
[----:B------:R-:W-:Y:S01]  /*0100*/  ULOP3.LUT UR5, UR4, 0xfffffff0, URZ, 0xc0, !UPT ;  /* 0xfffffff004057892 */ /* 0x000fe2000f8ec0ff */
[----:B------:R-:W-:Y:S02]  /*0110*/  LEA R4, R4, 0x10, 0x4 ;  /* 0x0000001004047811 */ /* 0x000fe400078e20ff */
[----:B------:R-:W-:Y:S01]  /*0120*/  IADD3 R2, PT, PT, R1, 0x20, RZ ;  /* 0x0000002001027810 */ /* 0x000fe20007ffe0ff */
[----:B------:R-:W-:Y:S02]  /*0130*/  UIADD3 UR7, UPT, UPT, -UR5, URZ, URZ ;  /* 0x000000ff05077290 */ /* 0x000fe4000fffe1ff */
[----:B------:R-:W-:-:S10]  /*0140*/  MOV R0, UR5 ;  /* 0x0000000500007c02 */ /* 0x000fd40008000f00 */
.L_x_114:
[----:B------:R-:W1:Y:S02]  /*0150*/  LDC.64 R6, c[0x0][0x380] ;  /* 0x0000e000ff067b82 */ /* 0x000e640000000a00 */
[----:B-1----:R-:W-:-:S04]  /*0160*/  IMAD.WIDE R6, R5, 0x4, R6 ;  /* 0x0000000405067825 */ /* 0x002fc800078e0206 */
[C---:B------:R-:W-:Y:S02]  /*0170*/  IMAD.WIDE R22, R3.reuse, 0x4, R6 ;  /* 0x0000000403167825 */ /* 0x040fe400078e0206 */
[----:B0-----:R-:W2:Y:S02]  /*0180*/  LDG.E R6, desc[UR8][R6.64] ;  /* 0x0000000806067981 */ /* 0x001ea4000c1e1900 */
[----:B------:R-:W-:-:S04]  /*0190*/  IMAD.WIDE R8, R3, 0x4, R22 ;  /* 0x0000000403087825 */ /* 0x000fc800078e0216 */
[C---:B------:R-:W-:Y:S01]  /*01a0*/  IMAD.WIDE R12, R3.reuse, 0x4, R8 ;  /* 0x00000004030c7825 */ /* 0x040fe200078e0208 */
[----:B------:R0:W2:Y:S04]  /*01b0*/  LDG.E R7, desc[UR8][R22.64] ;  /* 0x0000000816077981 */ /* 0x0000a8000c1e1900 */
[----:B------:R-:W3:Y:S01]  /*01c0*/  LDG.E R8, desc[UR8][R8.64] ;  /* 0x0000000808087981 */ /* 0x000ee2000c1e1900 */
[----:B------:R-:W-:-:S05]  /*01d0*/  IMAD.WIDE R24, R3, 0x4, R12 ;  /* 0x0000000403187825 */ /* 0x000fca00078e020c */
[----:B------:R-:W4:Y:S01]  /*01e0*/  LDG.E R10, desc[UR8][R24.64] ;  /* 0x00000008180a7981 */ /* 0x000f22000c1e1900 */
[----:B------:R-:W-:-:S03]  /*01f0*/  IMAD.WIDE R28, R3, 0x4, R24 ;  /* 0x00000004031c7825 */ /* 0x000fc600078e0218 */
[----:B------:R1:W3:Y:S01]  /*0200*/  LDG.E R9, desc[UR8][R12.64] ;  /* 0x000000080c097981 */ /* 0x0002e2000c1e1900 */
[----:B------:R-:W-:-:S03]  /*0210*/  IMAD.WIDE R14, R3, 0x4, R28 ;  /* 0x00000004030e7825 */ /* 0x000fc600078e021c */
[----:B------:R-:W4:Y:S01]  /*0220*/  LDG.E R11, desc[UR8][R28.64] ;  /* 0x000000081c0b7981 */ /* 0x000f22000c1e1900 */
[----:B------:R-:W-:-:S03]  /*0230*/  IMAD.WIDE R16, R3, 0x4, R14 ;  /* 0x0000000403107825 */ /* 0x000fc600078e020e */
[----:B------:R-:W5:Y:S01]  /*0240*/  LDG.E R14, desc[UR8][R14.64] ;  /* 0x000000080e0e7981 */ /* 0x000f62000c1e1900 */
[----:B------:R-:W-:-:S04]  /*0250*/  IMAD.WIDE R18, R3, 0x4, R16 ;  /* 0x0000000403127825 */ /* 0x000fc800078e0210 */
[C---:B------:R-:W-:Y:S01]  /*0260*/  IMAD.WIDE R20, R3.reuse, 0x4, R18 ;  /* 0x0000000403147825 */ /* 0x040fe200078e0212 */
[----:B------:R1:W5:Y:S04]  /*0270*/  LDG.E R15, desc[UR8][R16.64] ;  /* 0x00000008100f7981 */ /* 0x000368000c1e1900 */
[----:B------:R-:W5:Y:S01]  /*0280*/  LDG.E R18, desc[UR8][R18.64] ;  /* 0x0000000812127981 */ /* 0x000f62000c1e1900 */
[----:B0-----:R-:W-:-:S04]  /*0290*/  IMAD.WIDE R22, R3, 0x4, R20 ;  /* 0x0000000403167825 */ /* 0x001fc800078e0214 */
[C---:B------:R-:W-:Y:S02]  /*02a0*/  IMAD.WIDE R26, R3.reuse, 0x4, R22 ;  /* 0x00000004031a7825 */ /* 0x040fe400078e0216 */
[----:B------:R-:W5:Y:S02]  /*02b0*/  LDG.E R22, desc[UR8][R22.64] ;  /* 0x0000000816167981 */ /* 0x000f64000c1e1900 */
[C---:B-1----:R-:W-:Y:S02]  /*02c0*/  IMAD.WIDE R12, R3.reuse, 0x4, R26 ;  /* 0x00000004030c7825 */ /* 0x042fe400078e021a */
[----:B------:R0:W5:Y:S04]  /*02d0*/  LDG.E R19, desc[UR8][R20.64] ;  /* 0x0000000814137981 */ /* 0x000168000c1e1900 */
[----:B------:R-:W5:Y:S01]  /*02e0*/  LDG.E R28, desc[UR8][R12.64] ;  /* 0x000000080c1c7981 */ /* 0x000f62000c1e1900 */
[----:B------:R-:W-:-:S03]  /*02f0*/  IMAD.WIDE R16, R3, 0x4, R12 ;  /* 0x0000000403107825 */ /* 0x000fc600078e020c */
[----:B------:R-:W5:Y:S01]  /*0300*/  LDG.E R23, desc[UR8][R26.64] ;  /* 0x000000081a177981 */ /* 0x000f62000c1e1900 */
[----:B0-----:R-:W-:-:S03]  /*0310*/  IMAD.WIDE R20, R3, 0x4, R16 ;  /* 0x0000000403147825 */ /* 0x001fc600078e0210 */
[----:B------:R-:W5:Y:S04]  /*0320*/  LDG.E R29, desc[UR8][R16.64] ;  /* 0x00000008101d7981 */ /* 0x000f68000c1e1900 */
[----:B------:R-:W5:Y:S01]  /*0330*/  LDG.E R12, desc[UR8][R20.64] ;  /* 0x00000008140c7981 */ /* 0x000f62000c1e1900 */
[----:B------:R-:W-:-:S05]  /*0340*/  IMAD.WIDE R24, R3, 0x4, R20 ;  /* 0x0000000403187825 */ /* 0x000fca00078e0214 */
[----:B------:R-:W5:Y:S01]  /*0350*/  LDG.E R13, desc[UR8][R24.64] ;  /* 0x00000008180d7981 */ /* 0x000f62000c1e1900 */
[----:B------:R-:W-:-:S04]  /*0360*/  UIADD3 UR7, UPT, UPT, UR7, 0x10, URZ ;  /* 0x0000001007077890 */ /* 0x000fc8000fffe0ff */
[----:B------:R-:W-:Y:S01]  /*0370*/  UISETP.NE.AND UP1, UPT, UR7, URZ, UPT ;  /* 0x000000ff0700728c */ /* 0x000fe2000bf25270 */
[----:B------:R-:W-:Y:S01]  /*0380*/  IADD3 R5, PT, PT, R4, R5, RZ ;  /* 0x0000000504057210 */ /* 0x000fe20007ffe0ff */
[----:B--2---:R-:W-:Y:S04]  /*0390*/  STL.64 [R2+-0x20], R6 ;  /* 0xffffe00602007387 */ /* 0x004fe80000100a00 */
[----:B---3--:R-:W-:Y:S04]  /*03a0*/  STL.64 [R2+-0x18], R8 ;  /* 0xffffe80802007387 */ /* 0x008fe80000100a00 */
[----:B----4-:R-:W-:Y:S04]  /*03b0*/  STL.64 [R2+-0x10], R10 ;  /* 0xfffff00a02007387 */ /* 0x010fe80000100a00 */
[----:B-----5:R-:W-:Y:S04]  /*03c0*/  STL.64 [R2+-0x8], R14 ;  /* 0xfffff80e02007387 */ /* 0x020fe80000100a00 */
[----:B------:R-:W-:Y:S04]  /*03d0*/  STL.64 [R2], R18 ;  /* 0x0000001202007387 */ /* 0x000fe80000100a00 */
[----:B------:R-:W-:Y:S04]  /*03e0*/  STL.64 [R2+0x8], R22 ;  /* 0x0000081602007387 */ /* 0x000fe80000100a00 */
[----:B------:R-:W-:Y:S04]  /*03f0*/  STL.64 [R2+0x10], R28 ;  /* 0x0000101c02007387 */ /* 0x000fe80000100a00 */
[----:B------:R0:W-:Y:S02]  /*0400*/  STL.64 [R2+0x18], R12 ;  /* 0x0000180c02007387 */ /* 0x0001e40000100a00 */
[----:B0-----:R-:W-:Y:S01]  /*0410*/  IADD3 R2, PT, PT, R2, 0x40, RZ ;  /* 0x0000004002027810 */ /* 0x001fe20007ffe0ff */
[----:B------:R-:W-:Y:S06]  /*0420*/  BRA.U UP1, `(.L_x_114) ;  /* 0xfffffffd01487547 */ /* 0x000fec000b83ffff */
.L_x_113:
[----:B------:R-:W-:Y:S05]  /*0430*/  BRA.U !UP0, `(.L_x_115) ;  /* 0x0000000108fc7547 */ /* 0x000fea000b800000 */
[----:B------:R-:W-:Y:S02]  /*0440*/  UISETP.GE.U32.AND UP1, UPT, UR6, 0x8, UPT ;  /* 0x000000080600788c */ /* 0x000fe4000bf26070 */
[----:B------:R-:W-:-:S04]  /*0450*/  ULOP3.LUT UR7, UR4, 0x7, URZ, 0xc0, !UPT ;  /* 0x0000000704077892 */ /* 0x000fc8000f8ec0ff */
[----:B------:R-:W-:-:S03]  /*0460*/  UISETP.NE.AND UP2, UPT, UR7, URZ, UPT ;  /* 0x000000ff0700728c */ /* 0x000fc6000bf45270 */
[----:B------:R-:W-:Y:S08]  /*0470*/  BRA.U !UP1, `(.L_x_116) ;  /* 0x0000000109647547 */ /* 0x000ff0000b800000 */
[----:B------:R-:W1:Y:S08]  /*0480*/  LDC R5, c[0x0][0x390] ;  /* 0x0000e400ff057b82 */ /* 0x000e700000000800 */
[----:B------:R-:W2:Y:S01]  /*0490*/  LDC.64 R6, c[0x0][0x380] ;  /* 0x0000e000ff067b82 */ /* 0x000ea20000000a00 */
[----:B-1----:R-:W-:-:S04]  /*04a0*/  IMAD R5, R3, R0, R5 ;  /* 0x0000000003057224 */ /* 0x002fc800078e0205 */
[----:B--2---:R-:W-:-:S05]  /*04b0*/  IMAD.WIDE R6, R5, 0x4, R6 ;  /* 0x0000000405067825 */ /* 0x004fca00078e0206 */
[----:B0-----:R-:W2:Y:S01]  /*04c0*/  LDG.E R4, desc[UR8][R6.64] ;  /* 0x0000000806047981 */ /* 0x001ea2000c1e1900 */
        /* <DEDUP_REMOVED lines=20> */
.L_x_116:
[----:B------:R-:W-:Y:S05]  /*0610*/  BRA.U !UP2, `(.L_x_115) ;  /* 0x000000010a847547 */ /* 0x000fea000b800000 */
[----:B------:R-:W-:Y:S02]  /*0620*/  UISETP.GE.U32.AND UP1, UPT, UR7, 0x4, UPT ;  /* 0x000000040700788c */ /* 0x000fe4000bf26070 */
[----:B------:R-:W-:-:S04]  /*0630*/  ULOP3.LUT UR5, UR4, 0x3, URZ, 0xc0, !UPT ;  /* 0x0000000304057892 */ /* 0x000fc8000f8ec0ff */
[----:B------:R-:W-:-:S03]  /*0640*/  UISETP.NE.AND UP2, UPT, UR5, URZ, UPT ;  /* 0x000000ff0500728c */ /* 0x000fc6000bf45270 */
[----:B------:R-:W-:Y:S08]  /*0650*/  BRA.U !UP1, `(.L_x_117) ;  /* 0x00000001093c7547 */ /* 0x000ff0000b800000 */
[----:B-1----:R-:W1:Y:S08]  /*0660*/  LDC R2, c[0x0][0x390] ;  /* 0x0000e400ff027b82 */ /* 0x002e700000000800 */
        /* <DEDUP_REMOVED lines=14> */
.L_x_117:
[----:B------:R-:W-:Y:S05]  /*0750*/  BRA.U !UP2, `(.L_x_115) ;  /* 0x000000010a347547 */ /* 0x000fea000b800000 */
[----:B-12---:R-:W1:Y:S01]  /*0760*/  LDC R2, c[0x0][0x390] ;  /* 0x0000e400ff027b82 */ /* 0x006e620000000800 */
[----:B------:R-:W-:Y:S01]  /*0770*/  LEA R9, R0, R1, 0x2 ;  /* 0x0000000100097211 */ /* 0x000fe200078e10ff */
[----:B------:R-:W-:-:S06]  /*0780*/  UIADD3 UR5, UPT, UPT, -UR5, URZ, URZ ;  /* 0x000000ff05057290 */ /* 0x000fcc000fffe1ff */
[----:B------:R-:W2:Y:S01]  /*0790*/  LDC.64 R6, c[0x0][0x380] ;  /* 0x0000e000ff067b82 */ /* 0x000ea20000000a00 */
[----:B-1----:R-:W-:-:S07]  /*07a0*/  IMAD R2, R3, R0, R2 ;  /* 0x0000000003027224 */ /* 0x002fce00078e0202 */
.L_x_118:
[----:B--2---:R-:W-:-:S06]  /*07b0*/  IMAD.WIDE R4, R2, 0x4, R6 ;  /* 0x0000000402047825 */ /* 0x004fcc00078e0206 */
[----:B0-----:R-:W2:Y:S01]  /*07c0*/  LDG.E R4, desc[UR8][R4.64] ;  /* 0x0000000804047981 */ /* 0x001ea2000c1e1900 */
[----:B------:R-:W-:Y:S01]  /*07d0*/  UIADD3 UR5, UPT, UPT, UR5, 0x1, URZ ;  /* 0x0000000105057890 */ /* 0x000fe2000fffe0ff */
[----:B------:R-:W-:-:S03]  /*07e0*/  IADD3 R2, PT, PT, R3, R2, RZ ;  /* 0x0000000203027210 */ /* 0x000fc60007ffe0ff */
[----:B------:R-:W-:Y:S01]  /*07f0*/  UISETP.NE.AND UP1, UPT, UR5, URZ, UPT ;  /* 0x000000ff0500728c */ /* 0x000fe2000bf25270 */
[----:B--2---:R0:W-:Y:S02]  /*0800*/  STL [R9], R4 ;  /* 0x0000000409007387 */ /* 0x0041e40000100800 */
[----:B0-----:R-:W-:-:S06]  /*0810*/  IADD3 R9, PT, PT, R9, 0x4, RZ ;  /* 0x0000000409097810 */ /* 0x001fcc0007ffe0ff */
[----:B------:R-:W-:Y:S05]  /*0820*/  BRA.U UP1, `(.L_x_118) ;  /* 0xfffffffd01e07547 */ /* 0x000fea000b83ffff */
.L_x_115:
[----:B------:R-:W3:Y:S01]  /*0830*/  LDCU UR5, c[0x0][0x394] ;  /* 0x00007280ff0577ac */ /* 0x000ee20008000800 */
[----:B------:R-:W-:Y:S01]  /*0840*/  HFMA2 R17, -RZ, RZ, 0, 0 ;  /* 0x00000000ff117431 */ /* 0x000fe200000001ff */
[----:B------:R-:W-:Y:S01]  /*0850*/  MOV R0, RZ ;  /* 0x000000ff00007202 */ /* 0x000fe20000000f00 */
[----:B---3--:R-:W-:-:S09]  /*0860*/  UISETP.GE.U32.AND UP1, UPT, UR5, 0xf, UPT ;  /* 0x0000000f0500788c */ /* 0x008fd2000bf26070 */
[----:B------:R-:W-:Y:S05]  /*0870*/  BRA.U !UP1, `(.L_x_119) ;  /* 0x0000000109847547 */ /* 0x000fea000b800000 */
[----:B------:R-:W-:Y:S01]  /*0880*/  ULOP3.LUT UR7, UR4, 0xfffffff0, URZ, 0xc0, !UPT ;  /* 0xfffffff004077892 */ /* 0x000fe2000f8ec0ff */
[----:B------:R-:W-:Y:S02]  /*0890*/  IADD3 R16, PT, PT, R1, 0x20, RZ ;  /* 0x0000002001107810 */ /* 0x000fe40007ffe0ff */
[----:B------:R-:W-:Y:S01]  /*08a0*/  MOV R17, RZ ;  /* 0x000000ff00117202 */ /* 0x000fe20000000f00 */
[----:B------:R-:W-:Y:S02]  /*08b0*/  UIADD3 UR5, UPT, UPT, -UR7, URZ, URZ ;  /* 0x000000ff07057290 */ /* 0x000fe4000fffe1ff */
[----:B------:R-:W-:-:S10]  /*08c0*/  MOV R0, UR7 ;  /* 0x0000000700007c02 */ /* 0x000fd40008000f00 */
.L_x_120:
[----:B------:R-:W3:Y:S04]  /*08d0*/  LDL.64 R18, [R16+-0x20] ;  /* 0xffffe00010127983 */ /* 0x000ee80000100a00 */
[----:B--2---:R-:W2:Y:S04]  /*08e0*/  LDL.64 R14, [R16+-0x18] ;  /* 0xffffe800100e7983 */ /* 0x004ea80000100a00 */
[----:B------:R-:W4:Y:S04]  /*08f0*/  LDL.64 R12, [R16+-0x10] ;  /* 0xfffff000100c7983 */ /* 0x000f280000100a00 */
[----:B------:R-:W5:Y:S04]  /*0900*/  LDL.64 R10, [R16+-0x8] ;  /* 0xfffff800100a7983 */ /* 0x000f680000100a00 */
[----:B------:R-:W5:Y:S04]  /*0910*/  LDL.64 R8, [R16] ;  /* 0x0000000010087983 */ /* 0x000f680000100a00 */
[----:B------:R-:W5:Y:S04]  /*0920*/  LDL.64 R6, [R16+0x8] ;  /* 0x0000080010067983 */ /* 0x000f680000100a00 */
[----:B-1----:R-:W5:Y:S04]  /*0930*/  LDL.64 R4, [R16+0x10] ;  /* 0x0000100010047983 */ /* 0x002f680000100a00 */
[----:B------:R1:W5:Y:S01]  /*0940*/  LDL.64 R2, [R16+0x18] ;  /* 0x0000180010027983 */ /* 0x0003620000100a00 */
[----:B------:R-:W-:-:S04]  /*0950*/  UIADD3 UR5, UPT, UPT, UR5, 0x10, URZ ;  /* 0x0000001005057890 */ /* 0x000fc8000fffe0ff */
[----:B------:R-:W-:Y:S01]  /*0960*/  UISETP.NE.AND UP1, UPT, UR5, URZ, UPT ;  /* 0x000000ff0500728c */ /* 0x000fe2000bf25270 */
[----:B-1----:R-:W-:Y:S01]  /*0970*/  IADD3 R16, PT, PT, R16, 0x40, RZ ;  /* 0x0000004010107810 */ /* 0x002fe20007ffe0ff */
[----:B---3--:R-:W-:-:S04]  /*0980*/  FADD R18, R18, R17 ;  /* 0x0000001112127221 */ /* 0x008fc80000000000 */
[----:B------:R-:W-:-:S04]  /*0990*/  FADD R19, R18, R19 ;  /* 0x0000001312137221 */ /* 0x000fc80000000000 */
[----:B--2---:R-:W-:-:S04]  /*09a0*/  FADD R14, R19, R14 ;  /* 0x0000000e130e7221 */ /* 0x004fc80000000000 */
        /* <DEDUP_REMOVED lines=14> */
.L_x_119:
[----:B------:R-:W-:Y:S05]  /*0a90*/  BRA.U !UP0, `(.L_x_121) ;  /* 0x0000000108a07547 */ /* 0x000fea000b800000 */
[----:B------:R-:W-:Y:S02]  /*0aa0*/  UISETP.GE.U32.AND UP0, UPT, UR6, 0x8, UPT ;  /* 0x000000080600788c */ /* 0x000fe4000bf06070 */
[----:B------:R-:W-:-:S04]  /*0ab0*/  ULOP3.LUT UR5, UR4, 0x7, URZ, 0xc0, !UPT ;  /* 0x0000000704057892 */ /* 0x000fc8000f8ec0ff */
[----:B------:R-:W-:-:S03]  /*0ac0*/  UISETP.NE.AND UP1, UPT, UR5, URZ, UPT ;  /* 0x000000ff0500728c */ /* 0x000fc6000bf25270 */
[----:B------:R-:W-:Y:S08]  /*0ad0*/  BRA.U !UP0, `(.L_x_122) ;  /* 0x0000000108387547 */ /* 0x000ff0000b800000 */
[----:B-12---:R-:W-:-:S05]  /*0ae0*/  LEA R2, R0, R1, 0x2 ;  /* 0x0000000100027211 */ /* 0x006fca00078e10ff */
        /* <DEDUP_REMOVED lines=13> */
.L_x_122:
[----:B------:R-:W-:Y:S05]  /*0bc0*/  BRA.U !UP1, `(.L_x_121) ;  /* 0x0000000109547547 */ /* 0x000fea000b800000 */
[----:B------:R-:W-:Y:S02]  /*0bd0*/  UISETP.GE.U32.AND UP0, UPT, UR5, 0x4, UPT ;  /* 0x000000040500788c */ /* 0x000fe4000bf06070 */
[----:B------:R-:W-:-:S04]  /*0be0*/  ULOP3.LUT UR4, UR4, 0x3, URZ, 0xc0, !UPT ;  /* 0x0000000304047892 */ /* 0x000fc8000f8ec0ff */
[----:B------:R-:W-:-:S03]  /*0bf0*/  UISETP.NE.AND UP1, UPT, UR4, URZ, UPT ;  /* 0x000000ff0400728c */ /* 0x000fc6000bf25270 */
[----:B------:R-:W-:Y:S08]  /*0c00*/  BRA.U !UP0, `(.L_x_123) ;  /* 0x0000000108207547 */ /* 0x000ff0000b800000 */
[----:B-12---:R-:W-:-:S05]  /*0c10*/  LEA R2, R0, R1, 0x2 ;  /* 0x0000000100027211 */ /* 0x006fca00078e10ff */
[----:B------:R-:W2:Y:S04]  /*0c20*/  LDL.64 R4, [R2] ;  /* 0x0000000002047983 */ /* 0x000ea80000100a00 */
[----:B------:R-:W3:Y:S01]  /*0c30*/  LDL.64 R6, [R2+0x8] ;  /* 0x0000080002067983 */ /* 0x000ee20000100a00 */
[----:B------:R-:W-:Y:S01]  /*0c40*/  IADD3 R0, PT, PT, R0, 0x4, RZ ;  /* 0x0000000400007810 */ /* 0x000fe20007ffe0ff */
[----:B--2---:R-:W-:-:S04]  /*0c50*/  FADD R4, R17, R4 ;  /* 0x0000000411047221 */ /* 0x004fc80000000000 */
[----:B------:R-:W-:-:S04]  /*0c60*/  FADD R5, R4, R5 ;  /* 0x0000000504057221 */ /* 0x000fc80000000000 */
[----:B---3--:R-:W-:-:S04]  /*0c70*/  FADD R6, R5, R6 ;  /* 0x0000000605067221 */ /* 0x008fc80000000000 */
[----:B------:R-:W-:-:S07]  /*0c80*/  FADD R17, R6, R7 ;  /* 0x0000000706117221 */ /* 0x000fce0000000000 */
.L_x_123:
[----:B------:R-:W-:Y:S05]  /*0c90*/  BRA.U !UP1, `(.L_x_121) ;  /* 0x0000000109207547 */ /* 0x000fea000b800000 */
[----:B-12---:R-:W-:Y:S01]  /*0ca0*/  LEA R2, R0, R1, 0x2 ;  /* 0x0000000100027211 */ /* 0x006fe200078e10ff */
[----:B------:R-:W-:-:S12]  /*0cb0*/  UIADD3 UR4, UPT, UPT, -UR4, URZ, URZ ;  /* 0x000000ff04047290 */ /* 0x000fd8000fffe1ff */
.L_x_124:
[----:B------:R1:W2:Y:S01]  /*0cc0*/  LDL R0, [R2] ;  /* 0x0000000002007983 */ /* 0x0002a20000100800 */
[----:B------:R-:W-:-:S04]  /*0cd0*/  UIADD3 UR4, UPT, UPT, UR4, 0x1, URZ ;  /* 0x0000000104047890 */ /* 0x000fc8000fffe0ff */
[----:B------:R-:W-:Y:S01]  /*0ce0*/  UISETP.NE.AND UP0, UPT, UR4, URZ, UPT ;  /* 0x000000ff0400728c */ /* 0x000fe2000bf05270 */
[----:B-1----:R-:W-:Y:S01]  /*0cf0*/  IADD3 R2, PT, PT, R2, 0x4, RZ ;  /* 0x0000000402027810 */ /* 0x002fe20007ffe0ff */
[----:B--2---:R-:W-:-:S07]  /*0d00*/  FADD R17, R0, R17 ;  /* 0x0000001100117221 */ /* 0x004fce0000000000 */
[----:B------:R-:W-:Y:S05]  /*0d10*/  BRA.U UP0, `(.L_x_124) ;  /* 0xfffffffd00e87547 */ /* 0x000fea000b83ffff */
.L_x_121:
[----:B------:R-:W-:-:S07]  /*0d20*/  FMUL R17, R17, 6.28318023681640625 ;  /* 0x40c90fd011117820 */ /* 0x000fce0000400000 */
.L_x_112:
[----:B------:R-:W3:Y:S08]  /*0d30*/  LDC R7, c[0x0][0x390] ;  /* 0x0000e400ff077b82 */ /* 0x000ef00000000800 */
[----:B-12---:R-:W3:Y:S08]  /*0d40*/  LDC.64 R2, c[0x0][0x388] ;  /* 0x0000e200ff027b82 */ /* 0x006ef00000000a00 */
[----:B------:R-:W1:Y:S01]  /*0d50*/  LDC.64 R4, c[0x0][0x388] ;  /* 0x0000e200ff047b82 */ /* 0x000e620000000a00 */
[----:B---3--:R-:W-:-:S05]  /*0d60*/  IMAD.WIDE R2, R7, 0x4, R2 ;  /* 0x0000000407027825 */ /* 0x008fca00078e0202 */
[----:B0-----:R-:W-:Y:S04]  /*0d70*/  STG.E desc[UR8][R2.64+0x4], R17 ;  /* 0x0000041102007986 */ /* 0x001fe8000c101908 */
[----:B-1----:R-:W-:Y:S01]  /*0d80*/  STG.E desc[UR8][R4.64], R17 ;  /* 0x0000001104007986 */ /* 0x002fe2000c101908 */
[----:B------:R-:W-:Y:S05]  /*0d90*/  EXIT ;  /* 0x000000000000794d */ /* 0x000fea0003800000 */
.L_x_125:
        /* <DEDUP_REMOVED lines=14> */
.L_x_169:


//--------------------- .text._Z8initMeshPfffi    --------------------------
	.section	.text._Z8initMeshPfffi,"ax",@progbits
	.align	128
        .global         _Z8initMeshPfffi
        .type           _Z8initMeshPfffi,@function
        .size           _Z8initMeshPfffi,(.L_x_170 - _Z8initMeshPfffi)
        .other          _Z8initMeshPfffi,@"STO_CUDA_ENTRY STV_DEFAULT"
_Z8initMeshPfffi:
.text._Z8initMeshPfffi:
[----:B------:R-:W-:Y:S01]  /*0000*/  LDC R1, c[0x0][0x37c] ;  /* 0x0000df00ff017b82 */ /* 0x000fe20000000800 */
[----:B------:R-:W0:Y:S01]  /*0010*/  S2R R5, SR_CTAID.X ;  /* 0x0000000000057919 */ /* 0x000e220000002500 */
[----:B------:R-:W0:Y:S01]  /*0020*/  LDCU UR4, c[0x0][0x360] ;  /* 0x00006c00ff0477ac */ /* 0x000e220008000800 */
[----:B------:R-:W0:Y:S01]  /*0030*/  S2R R0, SR_TID.X ;  /* 0x0000000000007919 */ /* 0x000e220000002100 */
[----:B------:R-:W1:Y:S01]  /*0040*/  LDCU UR5, c[0x0][0x390] ;  /* 0x00007200ff0577ac */ /* 0x000e620008000800 */
[----:B0-----:R-:W-:-:S05]  /*0050*/  IMAD R5, R5, UR4, R0 ;  /* 0x0000000405057c24 */ /* 0x001fca000f8e0200 */
[----:B-1----:R-:W-:-:S13]  /*0060*/  ISETP.GE.AND P0, PT, R5, UR5, PT ;  /* 0x0000000505007c0c */ /* 0x002fda000bf06270 */
[----:B------:R-:W-:Y:S05]  /*0070*/  @P0 EXIT ;  /* 0x000000000000094d */ /* 0x000fea0003800000 */
[----:B------:R-:W0:Y:S01]  /*0080*/  LDC.64 R6, c[0x0][0x388] ;  /* 0x0000e200ff067b82 */ /* 0x000e220000000a00 */
[----:B------:R-:W1:Y:S01]  /*0090*/  LDCU.64 UR4, c[0x0][0x358] ;  /* 0x00006b00ff0477ac */ /* 0x000e620008000a00 */
[----:B------:R-:W-:-:S06]  /*00a0*/  I2FP.F32.S32 R0, R5 ;  /* 0x0000000500007245 */ /* 0x000fcc0000201400 */
[----:B------:R-:W2:Y:S01]  /*00b0*/  LDC.64 R2, c[0x0][0x380] ;  /* 0x0000e000ff027b82 */ /* 0x000ea20000000a00 */
[----:B0-----:R-:W-:Y:S01]  /*00c0*/  FFMA R7, R0, R6, R7 ;  /* 0x0000000600077223 */ /* 0x001fe20000000007 */
[----:B--2---:R-:W-:-:S05]  /*00d0*/  IMAD.WIDE R2, R5, 0x4, R2 ;  /* 0x0000000405027825 */ /* 0x004fca00078e0202 */
[----:B-1----:R-:W-:Y:S01]  /*00e0*/  STG.E desc[UR4][R2.64], R7 ;  /* 0x0000000702007986 */ /* 0x002fe2000c101904 */
[----:B------:R-:W-:Y:S05]  /*00f0*/  EXIT ;  /* 0x000000000000794d */ /* 0x000fea0003800000 */
.L_x_126:
        /* <DEDUP_REMOVED lines=16> */
.L_x_170:


//--------------------- .nv.shared.reserved.0     --------------------------
	.section	.nv.shared.reserved.0,"aw",@nobits
	.weak		__nv_reservedSMEM_offset_0_alias
	.size		__nv_reservedSMEM_offset_0_alias, 0, 64
	.other		__nv_reservedSMEM_offset_0_alias,@"STO_CUDA_RESERVED_SHARED STV_DEFAULT"
__nv_reservedSMEM_offset_0_alias:
	.zero		0
	.zero		64


//--------------------- .nv.constant0._Z3rk4PfS_S_S_S_ii --------------------------
	.section	.nv.constant0._Z3rk4PfS_S_S_S_ii,"a",@progbits
	.sectionflags	@""
	.align	4
.nv.constant0._Z3rk4PfS_S_S_S_ii:
	.zero		944


//--------------------- .nv.constant0._Z15rk4_tempstoragePfS_S_ffii --------------------------
	.section	.nv.constant0._Z15rk4_tempstoragePfS_S_ffii,"a",@progbits
	.sectionflags	@""
	.align	4
.nv.constant0._Z15rk4_tempstoragePfS_S_ffii:
	.zero		936


//--------------------- .nv.constant0._Z3rhsPfS_S_S_S_fffii --------------------------
	.section	.nv.constant0._Z3rhsPfS_S_S_S_fffii,"a",@progbits
	.sectionflags	@""
	.align	4
.nv.constant0._Z3rhsPfS_S_S_S_fffii:
	.zero		956


//--------------------- .nv.constant0._Z5initUPfS_S_S_fii --------------------------
	.section	.nv.constant0._Z5initUPfS_S_S_fii,"a",@progbits
	.sectionflags	@""
	.align	4
.nv.constant0._Z5initUPfS_S_S_fii:
	.zero		940


//--------------------- .nv.constant0._Z13initUPeriodicPfii --------------------------
	.section	.nv.constant0._Z13initUPeriodicPfii,"a",@progbits
	.sectionflags	@""
	.align	4
.nv.constant0._Z13initUPeriodicPfii:
	.zero		912


//--------------------- .nv.constant0._Z8calcFluxPfS_ffii --------------------------
	.section	.nv.constant0._Z8calcFluxPfS_ffii,"a",@progbits
	.sectionflags	@""
	.align	4
.nv.constant0._Z8calcFluxPfS_ffii:
	.zero		928


//--------------------- .nv.constant0._Z8initFluxPfS_ii --------------------------
	.section	.nv.constant0._Z8initFluxPfS_ii,"a",@progbits
	.sectionflags	@""
	.align	4
.nv.constant0._Z8initFluxPfS_ii:
	.zero		920


//--------------------- .nv.constant0._Z8initMeshPfffi --------------------------
	.section	.nv.constant0._Z8initMeshPfffi,"a",@progbits
	.sectionflags	@""
	.align	4
.nv.constant0._Z8initMeshPfffi:
	.zero		916


//--------------------- SYMBOLS --------------------------

	.type		.nv.reservedSmem.offset0,@object
	.size		.nv.reservedSmem.offset0,0x4
